// auto-generated by cutlass_sweep.gemm — config: {"arch": "sm_100", "cluster_m": 4, "cluster_n": 1, "dtype": "tf32", "dtype_b": "tf32", "layout": "nt", "stages": 0, "tile_k": 128, "tile_m": 128, "tile_n": 256}
#include "cutlass/cutlass.h"
#include "cutlass/gemm/collective/collective_builder.hpp"
#include "cutlass/gemm/device/gemm_universal_adapter.h"
#include "cutlass/gemm/kernel/gemm_universal.hpp"
#include "cutlass/epilogue/collective/collective_builder.hpp"

using ElemA = cutlass::tfloat32_t;
using ElemB = cutlass::tfloat32_t;
using ElemCD = cutlass::tfloat32_t;
using Acc  = float;
using TileShape    = cute::Shape<cute::_128, cute::_256, cute::_128>;
using ClusterShape = cute::Shape<cute::_4, cute::_1, cute::_1>;

using CollectiveEpilogue = typename cutlass::epilogue::collective::CollectiveBuilder<
    cutlass::arch::Sm100, cutlass::arch::OpClassTensorOp,
    TileShape, ClusterShape,
    cutlass::epilogue::collective::EpilogueTileAuto,
    Acc, Acc,
    ElemCD, cutlass::layout::RowMajor, 128 / cutlass::sizeof_bits<ElemCD>::value,
    ElemCD, cutlass::layout::RowMajor, 128 / cutlass::sizeof_bits<ElemCD>::value,
    cutlass::epilogue::collective::EpilogueScheduleAuto
  >::CollectiveOp;

using CollectiveMainloop = typename cutlass::gemm::collective::CollectiveBuilder<
    cutlass::arch::Sm100, cutlass::arch::OpClassTensorOp,
    ElemA, cutlass::layout::RowMajor, 128 / cutlass::sizeof_bits<ElemA>::value,
    ElemB, cutlass::layout::ColumnMajor, 128 / cutlass::sizeof_bits<ElemB>::value,
    Acc,
    TileShape, ClusterShape,
    cutlass::gemm::collective::StageCountAutoCarveout<static_cast<int>(sizeof(typename CollectiveEpilogue::SharedStorage))>,
    cutlass::gemm::collective::KernelScheduleAuto
  >::CollectiveOp;

using GemmKernel = cutlass::gemm::kernel::GemmUniversal<
    cute::Shape<int,int,int,int>,
    CollectiveMainloop,
    CollectiveEpilogue
>;
using Gemm = cutlass::gemm::device::GemmUniversalAdapter<GemmKernel>;

// Force the device kernel symbol into the cubin without needing a host main.
auto* _anchor = &cutlass::device_kernel<GemmKernel>;


// ===== COMPILED SASS (sm_100a) =====

	.target	sm_100a

	.elftype	@"ET_EXEC"


//--------------------- .note.nv.tkinfo           --------------------------
	.section	.note.nv.tkinfo,"",@"SHT_NOTE"
	.sectionflags	@"SHF_NOTE_NV_TKINFO"
	.tkinfo
        /*0018*/ 	.word	0x00000002
        /*0030*/ 	.string	""
        /*0030*/ 	.string	"ptxas"
        /*0030*/ 	.string	"Cuda compilation tools, release 13.0, V13.0.88"
        /*0030*/ 	.string	"Build cuda_13.0.r13.0/compiler.36424714_0"
        /*0030*/ 	.string	"-arch sm_100a -m 64 "



//--------------------- .note.nv.cuinfo           --------------------------
	.section	.note.nv.cuinfo,"",@"SHT_NOTE"
	.sectionflags	@"SHF_NOTE_NV_CUINFO"
        /*0018*/ 	.short	0x0002
        /*001a*/ 	.short	0x0064
        /*001c*/ 	.short	0x0082
	.zero		2


//--------------------- .nv.info                  --------------------------
	.section	.nv.info,"",@"SHT_CUDA_INFO"
	.align	4


	//----- nvinfo : EIATTR_REGCOUNT
	.align		4
        /*0000*/ 	.byte	0x04, 0x2f
        /*0002*/ 	.short	(.L_19 - .L_18)
	.align		4
.L_18:
        /*0004*/ 	.word	index@(_ZN7cutlass13device_kernelINS_4gemm6kernel13GemmUniversalIN4cute5tupleIJiiiiEEENS1_10collective13CollectiveMmaINS1_35MainloopSm100TmaUmmaWarpSpecializedILi2ELi2ELi4ENS5_IJNS4_1CILi4EEENSA_ILi1EEESC_EEEEENS5_IJNSA_ILi128EEENSA_ILi256EEESF_EEENS_10tfloat32_tENS5_IJlSC_lEEESI_SJ_NS4_8TiledMMAINS4_8MMA_AtomIJNS4_23SM100_MMA_TF32_2x1SM_SSISI_SI_fLi128ELi256ELNS4_4UMMA5MajorE0ELSO_0ELNSN_7ScaleInE0ELSP_0EEEEEENS4_6LayoutINS5_IJSC_SC_SC_EEENS5_IJNSA_ILi0EEESU_SU_EEEEENS5_IJNS4_10UnderscoreESX_SX_EEEEENS4_18SM100_TMA_2SM_LOADENS4_14ComposedLayoutINS4_7SwizzleILi3ELi4ELi3EEENS4_18smem_ptr_flag_bitsILi32EEENSS_INS5_IJNSA_ILi8EEENSA_ILi32EEEEEENS5_IJS17_SC_EEEEEEEvNS4_8identityENS4_28SM100_TMA_2SM_LOAD_MULTICASTES1B_vS1C_EENS_8epilogue10collective18CollectiveEpilogueINS1F_23Sm100TmaWarpSpecializedILi4ELi2ELi16ELb1ELb0EEEJNS5_IJNSA_ILi64EEESG_SF_EEENS5_IJNSS_IS1K_SC_EENSS_INS5_IJNSA_ILi16EEENSA_ILi2EEEEEENS5_IJSC_SF_EEEEEEEESI_SJ_SI_SJ_NS1F_6fusion15FusionCallbacksIS1J_NS1T_17LinearCombinationISI_fSI_fLNS_15FloatRoundStyleE2EEES1L_S1S_JEEENS4_5SM1004TMEM4LOAD26SM100_TMEM_LOAD_32dp32b16xENS4_13SM90_TMA_LOADENS11_INS12_ILi2ELi4ELi3EEES15_NSS_INS5_IJS16_S1N_EEENS5_IJS1N_SC_EEEEEEENS4_39AutoVectorizingCopyWithAssumedAlignmentILi128EEENS4_14SM90_TMA_STOREES28_S2A_S2A_EEEvvEEEEvNT_6ParamsE)
        /*0008*/ 	.word	0x0000004d


	//----- nvinfo : EIATTR_FRAME_SIZE
	.align		4
.L_19:
        /*000c*/ 	.byte	0x04, 0x11
        /*000e*/ 	.short	(.L_21 - .L_20)
	.align		4
.L_20:
        /*0010*/ 	.word	index@($__internal_2_$__cuda_sm10x_tcgen05_guardrail_trap_unallocated_columns_being_dealloced)
        /*0014*/ 	.word	0x00000000


	//----- nvinfo : EIATTR_FRAME_SIZE
	.align		4
.L_21:
        /*0018*/ 	.byte	0x04, 0x11
        /*001a*/ 	.short	(.L_23 - .L_22)
	.align		4
.L_22:
        /*001c*/ 	.word	index@($__internal_1_$__cuda_sm10x_tcgen05_guardrail_trap_phase_invalid_during_alloc)
        /*0020*/ 	.word	0x00000000


	//----- nvinfo : EIATTR_FRAME_SIZE
	.align		4
.L_23:
        /*0024*/ 	.byte	0x04, 0x11
        /*0026*/ 	.short	(.L_25 - .L_24)
	.align		4
.L_24:
        /*0028*/ 	.word	index@($__internal_0_$__cuda_sm10x_tcgen05_guardrail_trap_col_being_dealloced_not_returned_by_alloc)
        /*002c*/ 	.word	0x00000000


	//----- nvinfo : EIATTR_FRAME_SIZE
	.align		4
.L_25:
        /*0030*/ 	.byte	0x04, 0x11
        /*0032*/ 	.short	(.L_27 - .L_26)
	.align		4
.L_26:
        /*0034*/ 	.word	index@(_ZN7cutlass13device_kernelINS_4gemm6kernel13GemmUniversalIN4cute5tupleIJiiiiEEENS1_10collective13CollectiveMmaINS1_35MainloopSm100TmaUmmaWarpSpecializedILi2ELi2ELi4ENS5_IJNS4_1CILi4EEENSA_ILi1EEESC_EEEEENS5_IJNSA_ILi128EEENSA_ILi256EEESF_EEENS_10tfloat32_tENS5_IJlSC_lEEESI_SJ_NS4_8TiledMMAINS4_8MMA_AtomIJNS4_23SM100_MMA_TF32_2x1SM_SSISI_SI_fLi128ELi256ELNS4_4UMMA5MajorE0ELSO_0ELNSN_7ScaleInE0ELSP_0EEEEEENS4_6LayoutINS5_IJSC_SC_SC_EEENS5_IJNSA_ILi0EEESU_SU_EEEEENS5_IJNS4_10UnderscoreESX_SX_EEEEENS4_18SM100_TMA_2SM_LOADENS4_14ComposedLayoutINS4_7SwizzleILi3ELi4ELi3EEENS4_18smem_ptr_flag_bitsILi32EEENSS_INS5_IJNSA_ILi8EEENSA_ILi32EEEEEENS5_IJS17_SC_EEEEEEEvNS4_8identityENS4_28SM100_TMA_2SM_LOAD_MULTICASTES1B_vS1C_EENS_8epilogue10collective18CollectiveEpilogueINS1F_23Sm100TmaWarpSpecializedILi4ELi2ELi16ELb1ELb0EEEJNS5_IJNSA_ILi64EEESG_SF_EEENS5_IJNSS_IS1K_SC_EENSS_INS5_IJNSA_ILi16EEENSA_ILi2EEEEEENS5_IJSC_SF_EEEEEEEESI_SJ_SI_SJ_NS1F_6fusion15FusionCallbacksIS1J_NS1T_17LinearCombinationISI_fSI_fLNS_15FloatRoundStyleE2EEES1L_S1S_JEEENS4_5SM1004TMEM4LOAD26SM100_TMEM_LOAD_32dp32b16xENS4_13SM90_TMA_LOADENS11_INS12_ILi2ELi4ELi3EEES15_NSS_INS5_IJS16_S1N_EEENS5_IJS1N_SC_EEEEEEENS4_39AutoVectorizingCopyWithAssumedAlignmentILi128EEENS4_14SM90_TMA_STOREES28_S2A_S2A_EEEvvEEEEvNT_6ParamsE)
        /*0038*/ 	.word	0x00000000


	//----- nvinfo : EIATTR_MIN_STACK_SIZE
	.align		4
.L_27:
        /*003c*/ 	.byte	0x04, 0x12
        /*003e*/ 	.short	(.L_29 - .L_28)
	.align		4
.L_28:
        /*0040*/ 	.word	index@(_ZN7cutlass13device_kernelINS_4gemm6kernel13GemmUniversalIN4cute5tupleIJiiiiEEENS1_10collective13CollectiveMmaINS1_35MainloopSm100TmaUmmaWarpSpecializedILi2ELi2ELi4ENS5_IJNS4_1CILi4EEENSA_ILi1EEESC_EEEEENS5_IJNSA_ILi128EEENSA_ILi256EEESF_EEENS_10tfloat32_tENS5_IJlSC_lEEESI_SJ_NS4_8TiledMMAINS4_8MMA_AtomIJNS4_23SM100_MMA_TF32_2x1SM_SSISI_SI_fLi128ELi256ELNS4_4UMMA5MajorE0ELSO_0ELNSN_7ScaleInE0ELSP_0EEEEEENS4_6LayoutINS5_IJSC_SC_SC_EEENS5_IJNSA_ILi0EEESU_SU_EEEEENS5_IJNS4_10UnderscoreESX_SX_EEEEENS4_18SM100_TMA_2SM_LOADENS4_14ComposedLayoutINS4_7SwizzleILi3ELi4ELi3EEENS4_18smem_ptr_flag_bitsILi32EEENSS_INS5_IJNSA_ILi8EEENSA_ILi32EEEEEENS5_IJS17_SC_EEEEEEEvNS4_8identityENS4_28SM100_TMA_2SM_LOAD_MULTICASTES1B_vS1C_EENS_8epilogue10collective18CollectiveEpilogueINS1F_23Sm100TmaWarpSpecializedILi4ELi2ELi16ELb1ELb0EEEJNS5_IJNSA_ILi64EEESG_SF_EEENS5_IJNSS_IS1K_SC_EENSS_INS5_IJNSA_ILi16EEENSA_ILi2EEEEEENS5_IJSC_SF_EEEEEEEESI_SJ_SI_SJ_NS1F_6fusion15FusionCallbacksIS1J_NS1T_17LinearCombinationISI_fSI_fLNS_15FloatRoundStyleE2EEES1L_S1S_JEEENS4_5SM1004TMEM4LOAD26SM100_TMEM_LOAD_32dp32b16xENS4_13SM90_TMA_LOADENS11_INS12_ILi2ELi4ELi3EEES15_NSS_INS5_IJS16_S1N_EEENS5_IJS1N_SC_EEEEEEENS4_39AutoVectorizingCopyWithAssumedAlignmentILi128EEENS4_14SM90_TMA_STOREES28_S2A_S2A_EEEvvEEEEvNT_6ParamsE)
        /*0044*/ 	.word	0x00000000
.L_29:


//--------------------- .nv.compat                --------------------------
	.section	.nv.compat,"",@"SHT_CUDA_COMPAT_INFO"
	.align	4
        /*0000*/ 	.byte	0x02, 0x09, 0x01, 0x00, 0x02, 0x02, 0x02, 0x00, 0x02, 0x05, 0x05, 0x00, 0x03, 0x07, 0x01, 0x01
        /*0010*/ 	.byte	0x02, 0x03, 0x01, 0x00, 0x02, 0x06, 0x01, 0x00, 0x04, 0x0b, 0x08, 0x00, 0x09, 0x00, 0x00, 0x00
        /*0020*/ 	.byte	0x00, 0x00, 0x00, 0x00


//--------------------- .nv.info._ZN7cutlass13device_kernelINS_4gemm6kernel13GemmUniversalIN4cute5tupleIJiiiiEEENS1_10collective13CollectiveMmaINS1_35MainloopSm100TmaUmmaWarpSpecializedILi2ELi2ELi4ENS5_IJNS4_1CILi4EEENSA_ILi1EEESC_EEEEENS5_IJNSA_ILi128EEENSA_ILi256EEESF_EEENS_10tfloat32_tENS5_IJlSC_lEEESI_SJ_NS4_8TiledMMAINS4_8MMA_AtomIJNS4_23SM100_MMA_TF32_2x1SM_SSISI_SI_fLi128ELi256ELNS4_4UMMA5MajorE0ELSO_0ELNSN_7ScaleInE0ELSP_0EEEEEENS4_6LayoutINS5_IJSC_SC_SC_EEENS5_IJNSA_ILi0EEESU_SU_EEEEENS5_IJNS4_10UnderscoreESX_SX_EEEEENS4_18SM100_TMA_2SM_LOADENS4_14ComposedLayoutINS4_7SwizzleILi3ELi4ELi3EEENS4_18smem_ptr_flag_bitsILi32EEENSS_INS5_IJNSA_ILi8EEENSA_ILi32EEEEEENS5_IJS17_SC_EEEEEEEvNS4_8identityENS4_28SM100_TMA_2SM_LOAD_MULTICASTES1B_vS1C_EENS_8epilogue10collective18CollectiveEpilogueINS1F_23Sm100TmaWarpSpecializedILi4ELi2ELi16ELb1ELb0EEEJNS5_IJNSA_ILi64EEESG_SF_EEENS5_IJNSS_IS1K_SC_EENSS_INS5_IJNSA_ILi16EEENSA_ILi2EEEEEENS5_IJSC_SF_EEEEEEEESI_SJ_SI_SJ_NS1F_6fusion15FusionCallbacksIS1J_NS1T_17LinearCombinationISI_fSI_fLNS_15FloatRoundStyleE2EEES1L_S1S_JEEENS4_5SM1004TMEM4LOAD26SM100_TMEM_LOAD_32dp32b16xENS4_13SM90_TMA_LOADENS11_INS12_ILi2ELi4ELi3EEES15_NSS_INS5_IJS16_S1N_EEENS5_IJS1N_SC_EEEEEEENS4_39AutoVectorizingCopyWithAssumedAlignmentILi128EEENS4_14SM90_TMA_STOREES28_S2A_S2A_EEEvvEEEEvNT_6ParamsE --------------------------
	.section	.nv.info._ZN7cutlass13device_kernelINS_4gemm6kernel13GemmUniversalIN4cute5tupleIJiiiiEEENS1_10collective13CollectiveMmaINS1_35MainloopSm100TmaUmmaWarpSpecializedILi2ELi2ELi4ENS5_IJNS4_1CILi4EEENSA_ILi1EEESC_EEEEENS5_IJNSA_ILi128EEENSA_ILi256EEESF_EEENS_10tfloat32_tENS5_IJlSC_lEEESI_SJ_NS4_8TiledMMAINS4_8MMA_AtomIJNS4_23SM100_MMA_TF32_2x1SM_SSISI_SI_fLi128ELi256ELNS4_4UMMA5MajorE0ELSO_0ELNSN_7ScaleInE0ELSP_0EEEEEENS4_6LayoutINS5_IJSC_SC_SC_EEENS5_IJNSA_ILi0EEESU_SU_EEEEENS5_IJNS4_10UnderscoreESX_SX_EEEEENS4_18SM100_TMA_2SM_LOADENS4_14ComposedLayoutINS4_7SwizzleILi3ELi4ELi3EEENS4_18smem_ptr_flag_bitsILi32EEENSS_INS5_IJNSA_ILi8EEENSA_ILi32EEEEEENS5_IJS17_SC_EEEEEEEvNS4_8identityENS4_28SM100_TMA_2SM_LOAD_MULTICASTES1B_vS1C_EENS_8epilogue10collective18CollectiveEpilogueINS1F_23Sm100TmaWarpSpecializedILi4ELi2ELi16ELb1ELb0EEEJNS5_IJNSA_ILi64EEESG_SF_EEENS5_IJNSS_IS1K_SC_EENSS_INS5_IJNSA_ILi16EEENSA_ILi2EEEEEENS5_IJSC_SF_EEEEEEEESI_SJ_SI_SJ_NS1F_6fusion15FusionCallbacksIS1J_NS1T_17LinearCombinationISI_fSI_fLNS_15FloatRoundStyleE2EEES1L_S1S_JEEENS4_5SM1004TMEM4LOAD26SM100_TMEM_LOAD_32dp32b16xENS4_13SM90_TMA_LOADENS11_INS12_ILi2ELi4ELi3EEES15_NSS_INS5_IJS16_S1N_EEENS5_IJS1N_SC_EEEEEEENS4_39AutoVectorizingCopyWithAssumedAlignmentILi128EEENS4_14SM90_TMA_STOREES28_S2A_S2A_EEEvvEEEEvNT_6ParamsE,"",@"SHT_CUDA_INFO"
	.sectionflags	@""
	.align	4


	//----- nvinfo : EIATTR_CUDA_API_VERSION
	.align		4
        /*0000*/ 	.byte	0x04, 0x37
        /*0002*/ 	.short	(.L_31 - .L_30)
.L_30:
        /*0004*/ 	.word	0x00000082


	//----- nvinfo : EIATTR_KPARAM_INFO
	.align		4
.L_31:
        /*0008*/ 	.byte	0x04, 0x17
        /*000a*/ 	.short	(.L_33 - .L_32)
.L_32:
        /*000c*/ 	.word	0x00000000
        /*0010*/ 	.short	0x0000
        /*0012*/ 	.short	0x0000
        /*0014*/ 	.byte	0x00, 0xf0, 0x01, 0x20


	//----- nvinfo : EIATTR_AT_ENTRY_FRAGMENTS
	.align		4
.L_33:
        /*0018*/ 	.byte	0x04, 0x4f
        /*001a*/ 	.short	(.L_35 - .L_34)


	//   ....[0]....
.L_34:
        /*001c*/ 	.word	0x00000007


	//----- nvinfo : EIATTR_RESERVED_SMEM_USED
	.align		4
.L_35:
        /*0020*/ 	.byte	0x01, 0x41
	.zero		2


	//----- nvinfo : EIATTR_SPARSE_MMA_MASK
	.align		4
        /*0024*/ 	.byte	0x03, 0x50
        /*0026*/ 	.short	0x0000


	//----- nvinfo : EIATTR_TCGEN05_2CTA_USED
	.align		4
        /*0028*/ 	.byte	0x01, 0x52
	.zero		2


	//----- nvinfo : EIATTR_MAXREG_COUNT
	.align		4
        /*002c*/ 	.byte	0x03, 0x1b
        /*002e*/ 	.short	0x00ff


	//----- nvinfo : EIATTR_NUM_BARRIERS
	.align		4
        /*0030*/ 	.byte	0x02, 0x4c
        /*0032*/ 	.byte	0x07
	.zero		1


	//----- nvinfo : EIATTR_EXTERNS
	.align		4
        /*0034*/ 	.byte	0x04, 0x0f
        /*0036*/ 	.short	(.L_37 - .L_36)


	//   ....[0]....
	.align		4
.L_36:
        /*0038*/ 	.word	index@(__assertfail)


	//----- nvinfo : EIATTR_MERCURY_ISA_VERSION
	.align		4
.L_37:
        /*003c*/ 	.byte	0x03, 0x5f
        /*003e*/ 	.short	0x0101


	//----- nvinfo : EIATTR_INT_WARP_WIDE_INSTR_OFFSETS
	.align		4
        /*0040*/ 	.byte	0x04, 0x31
        /*0042*/ 	.short	(.L_39 - .L_38)


	//   ....[0]....
.L_38:
        /*0044*/ 	.word	0x00000d60


	//   ....[1]....
        /*0048*/ 	.word	0x00000e00


	//   ....[2]....
        /*004c*/ 	.word	0x00004c60


	//   ....[3]....
        /*0050*/ 	.word	0x00004c90


	//   ....[4]....
        /*0054*/ 	.word	0x00004cb0


	//   ....[5]....
        /*0058*/ 	.word	0x00005860


	//   ....[6]....
        /*005c*/ 	.word	0x00005900


	//   ....[7]....
        /*0060*/ 	.word	0x000059b0


	//   ....[8]....
        /*0064*/ 	.word	0x00005a30


	//   ....[9]....
        /*0068*/ 	.word	0x00005ae0


	//   ....[10]....
        /*006c*/ 	.word	0x00005bb0


	//   ....[11]....
        /*0070*/ 	.word	0x00005c20


	//   ....[12]....
        /*0074*/ 	.word	0x00005cd0


	//   ....[13]....
        /*0078*/ 	.word	0x00005da0


	//   ....[14]....
        /*007c*/ 	.word	0x00005e10


	//   ....[15]....
        /*0080*/ 	.word	0x00005ed0


	//   ....[16]....
        /*0084*/ 	.word	0x00005f90


	//   ....[17]....
        /*0088*/ 	.word	0x00006010


	//   ....[18]....
        /*008c*/ 	.word	0x000060c0


	//   ....[19]....
        /*0090*/ 	.word	0x00006190


	//   ....[20]....
        /*0094*/ 	.word	0x00006200


	//   ....[21]....
        /*0098*/ 	.word	0x000062b0


	//   ....[22]....
        /*009c*/ 	.word	0x00006380


	//   ....[23]....
        /*00a0*/ 	.word	0x000063f0


	//   ....[24]....
        /*00a4*/ 	.word	0x000064b0


	//   ....[25]....
        /*00a8*/ 	.word	0x00006580


	//   ....[26]....
        /*00ac*/ 	.word	0x00006610


	//   ....[27]....
        /*00b0*/ 	.word	0x000066e0


	//   ....[28]....
        /*00b4*/ 	.word	0x000067f0


	//----- nvinfo : EIATTR_COOP_GROUP_MASK_REGIDS
	.align		4
.L_39:
        /*00b8*/ 	.byte	0x04, 0x29
        /*00ba*/ 	.short	(.L_41 - .L_40)


	//   ....[0]....
.L_40:
        /*00bc*/ 	.word	0xffffffff


	//   ....[1]....
        /*00c0*/ 	.word	0xffffffff


	//   ....[2]....
        /*00c4*/ 	.word	0xffffffff


	//   ....[3]....
        /*00c8*/ 	.word	0xffffffff


	//   ....[4]....
        /*00cc*/ 	.word	0xffffffff


	//   ....[5]....
        /*00d0*/ 	.word	0xffffffff


	//   ....[6]....
        /*00d4*/ 	.word	0xffffffff


	//   ....[7]....
        /*00d8*/ 	.word	0xffffffff


	//   ....[8]....
        /*00dc*/ 	.word	0xffffffff


	//   ....[9]....
        /*00e0*/ 	.word	0xffffffff


	//   ....[10]....
        /*00e4*/ 	.word	0xffffffff


	//   ....[11]....
        /*00e8*/ 	.word	0xffffffff


	//   ....[12]....
        /*00ec*/ 	.word	0xffffffff


	//   ....[13]....
        /*00f0*/ 	.word	0xffffffff


	//----- nvinfo : EIATTR_COOP_GROUP_INSTR_OFFSETS
	.align		4
.L_41:
        /*00f4*/ 	.byte	0x04, 0x28
        /*00f6*/ 	.short	(.L_43 - .L_42)


	//   ....[0]....
.L_42:
        /*00f8*/ 	.word	0x000000c0


	//   ....[1]....
        /*00fc*/ 	.word	0x00000540


	//   ....[2]....
        /*0100*/ 	.word	0x000006d0


	//   ....[3]....
        /*0104*/ 	.word	0x00000860


	//   ....[4]....
        /*0108*/ 	.word	0x00000950


	//   ....[5]....
        /*010c*/ 	.word	0x00000ab0


	//   ....[6]....
        /*0110*/ 	.word	0x00000c40


	//   ....[7]....
        /*0114*/ 	.word	0x00000e80


	//   ....[8]....
        /*0118*/ 	.word	0x000026c0


	//   ....[9]....
        /*011c*/ 	.word	0x00003470


	//   ....[10]....
        /*0120*/ 	.word	0x00003980


	//   ....[11]....
        /*0124*/ 	.word	0x00003c30


	//   ....[12]....
        /*0128*/ 	.word	0x00004b50


	//   ....[13]....
        /*012c*/ 	.word	0x00004d70


	//----- nvinfo : EIATTR_VRC_CTA_INIT_COUNT
	.align		4
.L_43:
        /*0130*/ 	.byte	0x02, 0x4a
        /*0132*/ 	.byte	0x80
	.zero		1


	//----- nvinfo : EIATTR_SYSCALL_OFFSETS
	.align		4
        /*0134*/ 	.byte	0x04, 0x46
        /*0136*/ 	.short	(.L_45 - .L_44)


	//   ....[0]....
.L_44:
        /*0138*/ 	.word	0x000073b0


	//   ....[1]....
        /*013c*/ 	.word	0x000074a0


	//   ....[2]....
        /*0140*/ 	.word	0x00007c60


	//   ....[3]....
        /*0144*/ 	.word	0x00008620


	//   ....[4]....
        /*0148*/ 	.word	0x00008fc0


	//   ....[5]....
        /*014c*/ 	.word	0x000099b0


	//   ....[6]....
        /*0150*/ 	.word	0x0000a3a0


	//   ....[7]....
        /*0154*/ 	.word	0x0000adb0


	//   ....[8]....
        /*0158*/ 	.word	0x0000b7a0


	//   ....[9]....
        /*015c*/ 	.word	0x0000c140


	//----- nvinfo : EIATTR_MBARRIER_INSTR_OFFSETS
	.align		4
.L_45:
        /*0160*/ 	.byte	0x04, 0x39
        /*0162*/ 	.short	(.L_47 - .L_46)


	//   ....[0]....
.L_46:
        /*0164*/ 	.word	0x00000680
        /*0168*/ 	.word	0x000000ff
        /*016c*/ 	.word	0x00000000
        /*0170*/ 	.short	0x0100
        /*0172*/ 	.byte	0x04
	.zero		1


	//   ....[1]....
        /*0174*/ 	.word	0x00000690
        /*0178*/ 	.word	0x000000ff
        /*017c*/ 	.word	0x00000010
        /*0180*/ 	.short	0x0100
        /*0182*/ 	.byte	0x04
	.zero		1


	//   ....[2]....
        /*0184*/ 	.word	0x000006a0
        /*0188*/ 	.word	0x000000ff
        /*018c*/ 	.word	0x00000008
        /*0190*/ 	.short	0x0100
        /*0192*/ 	.byte	0x04
	.zero		1


	//   ....[3]....
        /*0194*/ 	.word	0x000006b0
        /*0198*/ 	.word	0x000000ff
        /*019c*/ 	.word	0x00000018
        /*01a0*/ 	.short	0x0100
        /*01a2*/ 	.byte	0x04
	.zero		1


	//   ....[4]....
        /*01a4*/ 	.word	0x000007d0
        /*01a8*/ 	.word	0x000000ff
        /*01ac*/ 	.word	0x00000020
        /*01b0*/ 	.short	0x0100
        /*01b2*/ 	.byte	0x04
	.zero		1


	//   ....[5]....
        /*01b4*/ 	.word	0x000007e0
        /*01b8*/ 	.word	0x000000ff
        /*01bc*/ 	.word	0x00000040
        /*01c0*/ 	.short	0x0100
        /*01c2*/ 	.byte	0x04
	.zero		1


	//   ....[6]....
        /*01c4*/ 	.word	0x000007f0
        /*01c8*/ 	.word	0x000000ff
        /*01cc*/ 	.word	0x00000028
        /*01d0*/ 	.short	0x0100
        /*01d2*/ 	.byte	0x04
	.zero		1


	//   ....[7]....
        /*01d4*/ 	.word	0x00000800
        /*01d8*/ 	.word	0x000000ff
        /*01dc*/ 	.word	0x00000048
        /*01e0*/ 	.short	0x0100
        /*01e2*/ 	.byte	0x04
	.zero		1


	//   ....[8]....
        /*01e4*/ 	.word	0x00000810
        /*01e8*/ 	.word	0x000000ff
        /*01ec*/ 	.word	0x00000030
        /*01f0*/ 	.short	0x0100
        /*01f2*/ 	.byte	0x04
	.zero		1


	//   ....[9]....
        /*01f4*/ 	.word	0x00000820
        /*01f8*/ 	.word	0x000000ff
        /*01fc*/ 	.word	0x00000050
        /*0200*/ 	.short	0x0100
        /*0202*/ 	.byte	0x04
	.zero		1


	//   ....[10]....
        /*0204*/ 	.word	0x00000830
        /*0208*/ 	.word	0x000000ff
        /*020c*/ 	.word	0x00000038
        /*0210*/ 	.short	0x0100
        /*0212*/ 	.byte	0x04
	.zero		1


	//   ....[11]....
        /*0214*/ 	.word	0x00000840
        /*0218*/ 	.word	0x000000ff
        /*021c*/ 	.word	0x00000058
        /*0220*/ 	.short	0x0100
        /*0222*/ 	.byte	0x04
	.zero		1


	//   ....[12]....
        /*0224*/ 	.word	0x00000920
        /*0228*/ 	.word	0x000000ff
        /*022c*/ 	.word	0x00000060
        /*0230*/ 	.short	0x0100
        /*0232*/ 	.byte	0x06
	.zero		1


	//   ....[13]....
        /*0234*/ 	.word	0x00000930
        /*0238*/ 	.word	0x000000ff
        /*023c*/ 	.word	0x00000068
        /*0240*/ 	.short	0x0100
        /*0242*/ 	.byte	0x06
	.zero		1


	//   ....[14]....
        /*0244*/ 	.word	0x00000a60
        /*0248*/ 	.word	0x000000ff
        /*024c*/ 	.word	0x00000070
        /*0250*/ 	.short	0x0100
        /*0252*/ 	.byte	0x06
	.zero		1


	//   ....[15]....
        /*0254*/ 	.word	0x00000a70
        /*0258*/ 	.word	0x000000ff
        /*025c*/ 	.word	0x00000080
        /*0260*/ 	.short	0x0100
        /*0262*/ 	.byte	0x06
	.zero		1


	//   ....[16]....
        /*0264*/ 	.word	0x00000a80
        /*0268*/ 	.word	0x000000ff
        /*026c*/ 	.word	0x00000078
        /*0270*/ 	.short	0x0100
        /*0272*/ 	.byte	0x06
	.zero		1


	//   ....[17]....
        /*0274*/ 	.word	0x00000a90
        /*0278*/ 	.word	0x000000ff
        /*027c*/ 	.word	0x00000088
        /*0280*/ 	.short	0x0100
        /*0282*/ 	.byte	0x06
	.zero		1


	//   ....[18]....
        /*0284*/ 	.word	0x00000bb0
        /*0288*/ 	.word	0x000000ff
        /*028c*/ 	.word	0x00000090
        /*0290*/ 	.short	0x0100
        /*0292*/ 	.byte	0x04
	.zero		1


	//   ....[19]....
        /*0294*/ 	.word	0x00000bc0
        /*0298*/ 	.word	0x000000ff
        /*029c*/ 	.word	0x000000b0
        /*02a0*/ 	.short	0x0100
        /*02a2*/ 	.byte	0x04
	.zero		1


	//   ....[20]....
        /*02a4*/ 	.word	0x00000bd0
        /*02a8*/ 	.word	0x000000ff
        /*02ac*/ 	.word	0x00000098
        /*02b0*/ 	.short	0x0100
        /*02b2*/ 	.byte	0x04
	.zero		1


	//   ....[21]....
        /*02b4*/ 	.word	0x00000be0
        /*02b8*/ 	.word	0x000000ff
        /*02bc*/ 	.word	0x000000b8
        /*02c0*/ 	.short	0x0100
        /*02c2*/ 	.byte	0x04
	.zero		1


	//   ....[22]....
        /*02c4*/ 	.word	0x00000bf0
        /*02c8*/ 	.word	0x000000ff
        /*02cc*/ 	.word	0x000000a0
        /*02d0*/ 	.short	0x0100
        /*02d2*/ 	.byte	0x04
	.zero		1


	//   ....[23]....
        /*02d4*/ 	.word	0x00000c00
        /*02d8*/ 	.word	0x000000ff
        /*02dc*/ 	.word	0x000000c0
        /*02e0*/ 	.short	0x0100
        /*02e2*/ 	.byte	0x04
	.zero		1


	//   ....[24]....
        /*02e4*/ 	.word	0x00000c10
        /*02e8*/ 	.word	0x000000ff
        /*02ec*/ 	.word	0x000000a8
        /*02f0*/ 	.short	0x0100
        /*02f2*/ 	.byte	0x04
	.zero		1


	//   ....[25]....
        /*02f4*/ 	.word	0x00000c20
        /*02f8*/ 	.word	0x000000ff
        /*02fc*/ 	.word	0x000000c8
        /*0300*/ 	.short	0x0100
        /*0302*/ 	.byte	0x04
	.zero		1


	//   ....[26]....
        /*0304*/ 	.word	0x00000d10
        /*0308*/ 	.word	0x000000ff
        /*030c*/ 	.word	0x000000d0
        /*0310*/ 	.short	0x0100
        /*0312*/ 	.byte	0x04
	.zero		1


	//   ....[27]....
        /*0314*/ 	.word	0x00000d20
        /*0318*/ 	.word	0x000000ff
        /*031c*/ 	.word	0x000000e0
        /*0320*/ 	.short	0x0100
        /*0322*/ 	.byte	0x04
	.zero		1


	//   ....[28]....
        /*0324*/ 	.word	0x00000d30
        /*0328*/ 	.word	0x000000ff
        /*032c*/ 	.word	0x000000d8
        /*0330*/ 	.short	0x0100
        /*0332*/ 	.byte	0x04
	.zero		1


	//   ....[29]....
        /*0334*/ 	.word	0x00000d40
        /*0338*/ 	.word	0x000000ff
        /*033c*/ 	.word	0x000000e8
        /*0340*/ 	.short	0x0100
        /*0342*/ 	.byte	0x04
	.zero		1


	//   ....[30]....
        /*0344*/ 	.word	0x00000e40
        /*0348*/ 	.word	0x000000ff
        /*034c*/ 	.word	0x000000f0
        /*0350*/ 	.short	0x0100
        /*0352*/ 	.byte	0x06
	.zero		1


	//   ....[31]....
        /*0354*/ 	.word	0x00001a20
        /*0358*/ 	.word	0x00000000
        /*035c*/ 	.word	0x000000e0
        /*0360*/ 	.short	0x010a
        /*0362*/ 	.byte	0xff
	.zero		1


	//   ....[32]....
        /*0364*/ 	.word	0x00001a50
        /*0368*/ 	.word	0x00000000
        /*036c*/ 	.word	0x000000d0
        /*0370*/ 	.short	0x0101
        /*0372*/ 	.byte	0xff
	.zero		1


	//   ....[33]....
        /*0374*/ 	.word	0x00001b10
        /*0378*/ 	.word	0x000000ff
        /*037c*/ 	.word	0x00000010
        /*0380*/ 	.short	0x010a
        /*0382*/ 	.byte	0x04
	.zero		1


	//   ....[34]....
        /*0384*/ 	.word	0x00001be0
        /*0388*/ 	.word	0x000000ff
        /*038c*/ 	.word	0x00000010
        /*0390*/ 	.short	0x010a
        /*0392*/ 	.byte	0x07
	.zero		1


	//   ....[35]....
        /*0394*/ 	.word	0x00001d40
        /*0398*/ 	.word	0x000000ff
        /*039c*/ 	.word	0x00000010
        /*03a0*/ 	.short	0x010a
        /*03a2*/ 	.byte	0x04
	.zero		1


	//   ....[36]....
        /*03a4*/ 	.word	0x00002110
        /*03a8*/ 	.word	0x000000ff
        /*03ac*/ 	.word	0x00000068
        /*03b0*/ 	.short	0x0101
        /*03b2*/ 	.byte	0x16
	.zero		1


	//   ....[37]....
        /*03b4*/ 	.word	0x00002130
        /*03b8*/ 	.word	0x000000ff
        /*03bc*/ 	.word	0x00000010
        /*03c0*/ 	.short	0x010a
        /*03c2*/ 	.byte	0x04
	.zero		1


	//   ....[38]....
        /*03c4*/ 	.word	0x000021b0
        /*03c8*/ 	.word	0x000000ff
        /*03cc*/ 	.word	0x00000010
        /*03d0*/ 	.short	0x010a
        /*03d2*/ 	.byte	0x07
	.zero		1


	//   ....[39]....
        /*03d4*/ 	.word	0x000022f0
        /*03d8*/ 	.word	0x000000ff
        /*03dc*/ 	.word	0x00000010
        /*03e0*/ 	.short	0x010a
        /*03e2*/ 	.byte	0x04
	.zero		1


	//   ....[40]....
        /*03e4*/ 	.word	0x000026f0
        /*03e8*/ 	.word	0x00000003
        /*03ec*/ 	.word	0x00000070
        /*03f0*/ 	.short	0x010a
        /*03f2*/ 	.byte	0xff
	.zero		1


	//   ....[41]....
        /*03f4*/ 	.word	0x00002840
        /*03f8*/ 	.word	0x00000000
        /*03fc*/ 	.word	0x00000000
        /*0400*/ 	.short	0x0101
        /*0402*/ 	.byte	0xff
	.zero		1


	//   ....[42]....
        /*0404*/ 	.word	0x00002e00
        /*0408*/ 	.word	0x000000ff
        /*040c*/ 	.word	0x00000000
        /*0410*/ 	.short	0x010a
        /*0412*/ 	.byte	0x04
	.zero		1


	//   ....[43]....
        /*0414*/ 	.word	0x00002ea0
        /*0418*/ 	.word	0x00000000
        /*041c*/ 	.word	0x00000000
        /*0420*/ 	.short	0x010a
        /*0422*/ 	.byte	0xff
	.zero		1


	//   ....[44]....
        /*0424*/ 	.word	0x00002fd0
        /*0428*/ 	.word	0x00000000
        /*042c*/ 	.word	0x000000d0
        /*0430*/ 	.short	0x010a
        /*0432*/ 	.byte	0xff
	.zero		1


	//   ....[45]....
        /*0434*/ 	.word	0x00003040
        /*0438*/ 	.word	0x00000000
        /*043c*/ 	.word	0x00000000
        /*0440*/ 	.short	0x0101
        /*0442*/ 	.byte	0xff
	.zero		1


	//   ....[46]....
        /*0444*/ 	.word	0x00003060
        /*0448*/ 	.word	0x000000ff
        /*044c*/ 	.word	0x00000080
        /*0450*/ 	.short	0x010a
        /*0452*/ 	.byte	0x04
	.zero		1


	//   ....[47]....
        /*0454*/ 	.word	0x00003180
        /*0458*/ 	.word	0x00000000
        /*045c*/ 	.word	0x00000070
        /*0460*/ 	.short	0x010a
        /*0462*/ 	.byte	0xff
	.zero		1


	//   ....[48]....
        /*0464*/ 	.word	0x00003280
        /*0468*/ 	.word	0x00000000
        /*046c*/ 	.word	0x00000000
        /*0470*/ 	.short	0x0101
        /*0472*/ 	.byte	0xff
	.zero		1


	//   ....[49]....
        /*0474*/ 	.word	0x00003310
        /*0478*/ 	.word	0x000000ff
        /*047c*/ 	.word	0x00000080
        /*0480*/ 	.short	0x0106
        /*0482*/ 	.byte	0x04
	.zero		1


	//   ....[50]....
        /*0484*/ 	.word	0x00003330
        /*0488*/ 	.word	0x000000ff
        /*048c*/ 	.word	0x00000080
        /*0490*/ 	.short	0x010a
        /*0492*/ 	.byte	0x04
	.zero		1


	//   ....[51]....
        /*0494*/ 	.word	0x000033c0
        /*0498*/ 	.word	0x000000ff
        /*049c*/ 	.word	0x00000080
        /*04a0*/ 	.short	0x0106
        /*04a2*/ 	.byte	0x07
	.zero		1


	//   ....[52]....
        /*04a4*/ 	.word	0x00003400
        /*04a8*/ 	.word	0x00000000
        /*04ac*/ 	.word	0x00000080
        /*04b0*/ 	.short	0x010a
        /*04b2*/ 	.byte	0xff
	.zero		1


	//   ....[53]....
        /*04b4*/ 	.word	0x00003660
        /*04b8*/ 	.word	0x000000ff
        /*04bc*/ 	.word	0x00000008
        /*04c0*/ 	.short	0x010a
        /*04c2*/ 	.byte	0x05
	.zero		1


	//   ....[54]....
        /*04c4*/ 	.word	0x00003680
        /*04c8*/ 	.word	0x000000ff
        /*04cc*/ 	.word	0x00000008
        /*04d0*/ 	.short	0x010a
        /*04d2*/ 	.byte	0x05
	.zero		1


	//   ....[55]....
        /*04d4*/ 	.word	0x00003820
        /*04d8*/ 	.word	0x000000ff
        /*04dc*/ 	.word	0x00000008
        /*04e0*/ 	.short	0x010a
        /*04e2*/ 	.byte	0x05
	.zero		1


	//   ....[56]....
        /*04e4*/ 	.word	0x00003840
        /*04e8*/ 	.word	0x000000ff
        /*04ec*/ 	.word	0x00000008
        /*04f0*/ 	.short	0x010a
        /*04f2*/ 	.byte	0x05
	.zero		1


	//   ....[57]....
        /*04f4*/ 	.word	0x00003910
        /*04f8*/ 	.word	0x000000ff
        /*04fc*/ 	.word	0x00000000
        /*0500*/ 	.short	0x0101
        /*0502*/ 	.byte	0x04
	.zero		1


	//   ....[58]....
        /*0504*/ 	.word	0x00003cd0
        /*0508*/ 	.word	0x00000003
        /*050c*/ 	.word	0x00000070
        /*0510*/ 	.short	0x010a
        /*0512*/ 	.byte	0xff
	.zero		1


	//   ....[59]....
        /*0514*/ 	.word	0x00003d90
        /*0518*/ 	.word	0x00000003
        /*051c*/ 	.word	0x00000000
        /*0520*/ 	.short	0x0101
        /*0522*/ 	.byte	0xff
	.zero		1


	//   ....[60]....
        /*0524*/ 	.word	0x00003e80
        /*0528*/ 	.word	0x000000ff
        /*052c*/ 	.word	0x00000000
        /*0530*/ 	.short	0x010a
        /*0532*/ 	.byte	0x04
	.zero		1


	//   ....[61]....
        /*0534*/ 	.word	0x00003e90
        /*0538*/ 	.word	0x000000ff
        /*053c*/ 	.word	0x000000b0
        /*0540*/ 	.short	0x010a
        /*0542*/ 	.byte	0x07
	.zero		1


	//   ....[62]....
        /*0544*/ 	.word	0x00003f50
        /*0548*/ 	.word	0x000000ff
        /*054c*/ 	.word	0x00000000
        /*0550*/ 	.short	0x010a
        /*0552*/ 	.byte	0x05
	.zero		1


	//   ....[63]....
        /*0554*/ 	.word	0x000040a0
        /*0558*/ 	.word	0x000000ff
        /*055c*/ 	.word	0x00000000
        /*0560*/ 	.short	0x010a
        /*0562*/ 	.byte	0x07
	.zero		1


	//   ....[64]....
        /*0564*/ 	.word	0x00004810
        /*0568*/ 	.word	0x000000ff
        /*056c*/ 	.word	0x00000000
        /*0570*/ 	.short	0x010a
        /*0572*/ 	.byte	0x04
	.zero		1


	//   ....[65]....
        /*0574*/ 	.word	0x000048b0
        /*0578*/ 	.word	0x000000ff
        /*057c*/ 	.word	0x00000000
        /*0580*/ 	.short	0x010a
        /*0582*/ 	.byte	0x05
	.zero		1


	//   ....[66]....
        /*0584*/ 	.word	0x00004940
        /*0588*/ 	.word	0x000000ff
        /*058c*/ 	.word	0x00000000
        /*0590*/ 	.short	0x010a
        /*0592*/ 	.byte	0x05
	.zero		1


	//   ....[67]....
        /*0594*/ 	.word	0x000049e0
        /*0598*/ 	.word	0x00000002
        /*059c*/ 	.word	0x00000000
        /*05a0*/ 	.short	0x010a
        /*05a2*/ 	.byte	0xff
	.zero		1


	//   ....[68]....
        /*05a4*/ 	.word	0x00004a20
        /*05a8*/ 	.word	0x00000002
        /*05ac*/ 	.word	0x00000000
        /*05b0*/ 	.short	0x010a
        /*05b2*/ 	.byte	0xff
	.zero		1


	//   ....[69]....
        /*05b4*/ 	.word	0x00004aa0
        /*05b8*/ 	.word	0x000000ff
        /*05bc*/ 	.word	0x00000000
        /*05c0*/ 	.short	0x0101
        /*05c2*/ 	.byte	0x04
	.zero		1


	//   ....[70]....
        /*05c4*/ 	.word	0x00004ae0
        /*05c8*/ 	.word	0x000000ff
        /*05cc*/ 	.word	0x000000f0
        /*05d0*/ 	.short	0x010a
        /*05d2*/ 	.byte	0x3e
	.zero		1


	//   ....[71]....
        /*05d4*/ 	.word	0x00004b40
        /*05d8*/ 	.word	0x000000ff
        /*05dc*/ 	.word	0x00000000
        /*05e0*/ 	.short	0x0101
        /*05e2*/ 	.byte	0x04
	.zero		1


	//   ....[72]....
        /*05e4*/ 	.word	0x00005010
        /*05e8*/ 	.word	0x00000008
        /*05ec*/ 	.word	0x00000070
        /*05f0*/ 	.short	0x010a
        /*05f2*/ 	.byte	0xff
	.zero		1


	//   ....[73]....
        /*05f4*/ 	.word	0x00005180
        /*05f8*/ 	.word	0x00000000
        /*05fc*/ 	.word	0x00000000
        /*0600*/ 	.short	0x0101
        /*0602*/ 	.byte	0xff
	.zero		1


	//   ....[74]....
        /*0604*/ 	.word	0x00005670
        /*0608*/ 	.word	0x000000ff
        /*060c*/ 	.word	0x00000068
        /*0610*/ 	.short	0x010a
        /*0612*/ 	.byte	0x15
	.zero		1


	//   ....[75]....
        /*0614*/ 	.word	0x00005800
        /*0618*/ 	.word	0x000000ff
        /*061c*/ 	.word	0x00000040
        /*0620*/ 	.short	0x010a
        /*0622*/ 	.byte	0x15
	.zero		1


	//   ....[76]....
        /*0624*/ 	.word	0x000059d0
        /*0628*/ 	.word	0x000000ff
        /*062c*/ 	.word	0x00000020
        /*0630*/ 	.short	0x010b
        /*0632*/ 	.byte	0x15
	.zero		1


	//   ....[77]....
        /*0634*/ 	.word	0x000059f0
        /*0638*/ 	.word	0x000000ff
        /*063c*/ 	.word	0x00000000
        /*0640*/ 	.short	0x0101
        /*0642*/ 	.byte	0x06
	.zero		1


	//   ....[78]....
        /*0644*/ 	.word	0x00005a00
        /*0648*/ 	.word	0x000000ff
        /*064c*/ 	.word	0x00000048
        /*0650*/ 	.short	0x010a
        /*0652*/ 	.byte	0x15
	.zero		1


	//   ....[79]....
        /*0654*/ 	.word	0x00005bd0
        /*0658*/ 	.word	0x000000ff
        /*065c*/ 	.word	0x00000028
        /*0660*/ 	.short	0x010b
        /*0662*/ 	.byte	0x15
	.zero		1


	//   ....[80]....
        /*0664*/ 	.word	0x00005be0
        /*0668*/ 	.word	0x000000ff
        /*066c*/ 	.word	0x00000000
        /*0670*/ 	.short	0x0101
        /*0672*/ 	.byte	0x07
	.zero		1


	//   ....[81]....
        /*0674*/ 	.word	0x00005bf0
        /*0678*/ 	.word	0x000000ff
        /*067c*/ 	.word	0x00000050
        /*0680*/ 	.short	0x010a
        /*0682*/ 	.byte	0x15
	.zero		1


	//   ....[82]....
        /*0684*/ 	.word	0x00005dc0
        /*0688*/ 	.word	0x000000ff
        /*068c*/ 	.word	0x00000030
        /*0690*/ 	.short	0x010b
        /*0692*/ 	.byte	0x15
	.zero		1


	//   ....[83]....
        /*0694*/ 	.word	0x00005dd0
        /*0698*/ 	.word	0x000000ff
        /*069c*/ 	.word	0x00000000
        /*06a0*/ 	.short	0x0101
        /*06a2*/ 	.byte	0x1d
	.zero		1


	//   ....[84]....
        /*06a4*/ 	.word	0x00005de0
        /*06a8*/ 	.word	0x000000ff
        /*06ac*/ 	.word	0x00000058
        /*06b0*/ 	.short	0x010a
        /*06b2*/ 	.byte	0x15
	.zero		1


	//   ....[85]....
        /*06b4*/ 	.word	0x00005fb0
        /*06b8*/ 	.word	0x000000ff
        /*06bc*/ 	.word	0x00000038
        /*06c0*/ 	.short	0x010b
        /*06c2*/ 	.byte	0x15
	.zero		1


	//   ....[86]....
        /*06c4*/ 	.word	0x00005fd0
        /*06c8*/ 	.word	0x000000ff
        /*06cc*/ 	.word	0x00000000
        /*06d0*/ 	.short	0x0101
        /*06d2*/ 	.byte	0x18
	.zero		1


	//   ....[87]....
        /*06d4*/ 	.word	0x00005fe0
        /*06d8*/ 	.word	0x000000ff
        /*06dc*/ 	.word	0x00000040
        /*06e0*/ 	.short	0x010a
        /*06e2*/ 	.byte	0x15
	.zero		1


	//   ....[88]....
        /*06e4*/ 	.word	0x000061b0
        /*06e8*/ 	.word	0x000000ff
        /*06ec*/ 	.word	0x00000020
        /*06f0*/ 	.short	0x010b
        /*06f2*/ 	.byte	0x15
	.zero		1


	//   ....[89]....
        /*06f4*/ 	.word	0x000061c0
        /*06f8*/ 	.word	0x000000ff
        /*06fc*/ 	.word	0x00000000
        /*0700*/ 	.short	0x0101
        /*0702*/ 	.byte	0x06
	.zero		1


	//   ....[90]....
        /*0704*/ 	.word	0x000061d0
        /*0708*/ 	.word	0x000000ff
        /*070c*/ 	.word	0x00000048
        /*0710*/ 	.short	0x010a
        /*0712*/ 	.byte	0x15
	.zero		1


	//   ....[91]....
        /*0714*/ 	.word	0x000063a0
        /*0718*/ 	.word	0x000000ff
        /*071c*/ 	.word	0x00000028
        /*0720*/ 	.short	0x010b
        /*0722*/ 	.byte	0x15
	.zero		1


	//   ....[92]....
        /*0724*/ 	.word	0x000063b0
        /*0728*/ 	.word	0x000000ff
        /*072c*/ 	.word	0x00000000
        /*0730*/ 	.short	0x0101
        /*0732*/ 	.byte	0x07
	.zero		1


	//   ....[93]....
        /*0734*/ 	.word	0x000063c0
        /*0738*/ 	.word	0x000000ff
        /*073c*/ 	.word	0x00000050
        /*0740*/ 	.short	0x010a
        /*0742*/ 	.byte	0x15
	.zero		1


	//   ....[94]....
        /*0744*/ 	.word	0x000065a0
        /*0748*/ 	.word	0x000000ff
        /*074c*/ 	.word	0x00000030
        /*0750*/ 	.short	0x010b
        /*0752*/ 	.byte	0x15
	.zero		1


	//   ....[95]....
        /*0754*/ 	.word	0x000065b0
        /*0758*/ 	.word	0x000000ff
        /*075c*/ 	.word	0x00000000
        /*0760*/ 	.short	0x0101
        /*0762*/ 	.byte	0x1d
	.zero		1


	//   ....[96]....
        /*0764*/ 	.word	0x000065c0
        /*0768*/ 	.word	0x000000ff
        /*076c*/ 	.word	0x00000058
        /*0770*/ 	.short	0x010a
        /*0772*/ 	.byte	0x15
	.zero		1


	//   ....[97]....
        /*0774*/ 	.word	0x00006810
        /*0778*/ 	.word	0x000000ff
        /*077c*/ 	.word	0x00000038
        /*0780*/ 	.short	0x010b
        /*0782*/ 	.byte	0x15
	.zero		1


	//   ....[98]....
        /*0784*/ 	.word	0x00006820
        /*0788*/ 	.word	0x000000ff
        /*078c*/ 	.word	0x00000000
        /*0790*/ 	.short	0x0101
        /*0792*/ 	.byte	0x18
	.zero		1


	//   ....[99]....
        /*0794*/ 	.word	0x00006840
        /*0798*/ 	.word	0x000000ff
        /*079c*/ 	.word	0x00000040
        /*07a0*/ 	.short	0x010a
        /*07a2*/ 	.byte	0x15
	.zero		1


	//   ....[100]....
        /*07a4*/ 	.word	0x00006860
        /*07a8*/ 	.word	0x000000ff
        /*07ac*/ 	.word	0x00000048
        /*07b0*/ 	.short	0x010a
        /*07b2*/ 	.byte	0x15
	.zero		1


	//   ....[101]....
        /*07b4*/ 	.word	0x00006880
        /*07b8*/ 	.word	0x000000ff
        /*07bc*/ 	.word	0x00000050
        /*07c0*/ 	.short	0x010a
        /*07c2*/ 	.byte	0x15
	.zero		1


	//   ....[102]....
        /*07c4*/ 	.word	0x000068d0
        /*07c8*/ 	.word	0x00000002
        /*07cc*/ 	.word	0x00000058
        /*07d0*/ 	.short	0x010a
        /*07d2*/ 	.byte	0xff
	.zero		1


	//   ....[103]....
        /*07d4*/ 	.word	0x00006c40
        /*07d8*/ 	.word	0x00000003
        /*07dc*/ 	.word	0x00000070
        /*07e0*/ 	.short	0x010a
        /*07e2*/ 	.byte	0xff
	.zero		1


	//   ....[104]....
        /*07e4*/ 	.word	0x00006dc0
        /*07e8*/ 	.word	0x00000000
        /*07ec*/ 	.word	0x00000000
        /*07f0*/ 	.short	0x0101
        /*07f2*/ 	.byte	0xff
	.zero		1


	//   ....[105]....
        /*07f4*/ 	.word	0x00007930
        /*07f8*/ 	.word	0x000000ff
        /*07fc*/ 	.word	0x00000020
        /*0800*/ 	.short	0x010a
        /*0802*/ 	.byte	0x2b
	.zero		1


	//   ....[106]....
        /*0804*/ 	.word	0x00007960
        /*0808*/ 	.word	0x00000047
        /*080c*/ 	.word	0x00000090
        /*0810*/ 	.short	0x010a
        /*0812*/ 	.byte	0xff
	.zero		1


	//   ....[107]....
        /*0814*/ 	.word	0x00007a50
        /*0818*/ 	.word	0x000000ff
        /*081c*/ 	.word	0x00000020
        /*0820*/ 	.short	0x010a
        /*0822*/ 	.byte	0x2b
	.zero		1


	//   ....[108]....
        /*0824*/ 	.word	0x00007b40
        /*0828*/ 	.word	0x00000047
        /*082c*/ 	.word	0x00000090
        /*0830*/ 	.short	0x010a
        /*0832*/ 	.byte	0xff
	.zero		1


	//   ....[109]....
        /*0834*/ 	.word	0x00008350
        /*0838*/ 	.word	0x00000000
        /*083c*/ 	.word	0x00000000
        /*0840*/ 	.short	0x0101
        /*0842*/ 	.byte	0xff
	.zero		1


	//   ....[110]....
        /*0844*/ 	.word	0x00008360
        /*0848*/ 	.word	0x00000002
        /*084c*/ 	.word	0x00000020
        /*0850*/ 	.short	0x010a
        /*0852*/ 	.byte	0xff
	.zero		1


	//   ....[111]....
        /*0854*/ 	.word	0x00008440
        /*0858*/ 	.word	0x00000002
        /*085c*/ 	.word	0x00000020
        /*0860*/ 	.short	0x010a
        /*0862*/ 	.byte	0xff
	.zero		1


	//   ....[112]....
        /*0864*/ 	.word	0x00008cf0
        /*0868*/ 	.word	0x00000015
        /*086c*/ 	.word	0x00000000
        /*0870*/ 	.short	0x0101
        /*0872*/ 	.byte	0xff
	.zero		1


	//   ....[113]....
        /*0874*/ 	.word	0x00008d10
        /*0878*/ 	.word	0x00000000
        /*087c*/ 	.word	0x00000020
        /*0880*/ 	.short	0x010a
        /*0882*/ 	.byte	0xff
	.zero		1


	//   ....[114]....
        /*0884*/ 	.word	0x00008de0
        /*0888*/ 	.word	0x00000000
        /*088c*/ 	.word	0x00000020
        /*0890*/ 	.short	0x010a
        /*0892*/ 	.byte	0xff
	.zero		1


	//   ....[115]....
        /*0894*/ 	.word	0x000096a0
        /*0898*/ 	.word	0x00000015
        /*089c*/ 	.word	0x00000000
        /*08a0*/ 	.short	0x0101
        /*08a2*/ 	.byte	0xff
	.zero		1


	//   ....[116]....
        /*08a4*/ 	.word	0x000096c0
        /*08a8*/ 	.word	0x00000000
        /*08ac*/ 	.word	0x00000020
        /*08b0*/ 	.short	0x010a
        /*08b2*/ 	.byte	0xff
	.zero		1


	//   ....[117]....
        /*08b4*/ 	.word	0x00009790
        /*08b8*/ 	.word	0x00000000
        /*08bc*/ 	.word	0x00000020
        /*08c0*/ 	.short	0x010a
        /*08c2*/ 	.byte	0xff
	.zero		1


	//   ....[118]....
        /*08c4*/ 	.word	0x0000a080
        /*08c8*/ 	.word	0x00000015
        /*08cc*/ 	.word	0x00000000
        /*08d0*/ 	.short	0x0101
        /*08d2*/ 	.byte	0xff
	.zero		1


	//   ....[119]....
        /*08d4*/ 	.word	0x0000a0a0
        /*08d8*/ 	.word	0x00000000
        /*08dc*/ 	.word	0x00000020
        /*08e0*/ 	.short	0x010a
        /*08e2*/ 	.byte	0xff
	.zero		1


	//   ....[120]....
        /*08e4*/ 	.word	0x0000a170
        /*08e8*/ 	.word	0x00000000
        /*08ec*/ 	.word	0x00000020
        /*08f0*/ 	.short	0x010a
        /*08f2*/ 	.byte	0xff
	.zero		1


	//   ....[121]....
        /*08f4*/ 	.word	0x0000aa90
        /*08f8*/ 	.word	0x00000015
        /*08fc*/ 	.word	0x00000000
        /*0900*/ 	.short	0x0101
        /*0902*/ 	.byte	0xff
	.zero		1


	//   ....[122]....
        /*0904*/ 	.word	0x0000aab0
        /*0908*/ 	.word	0x00000000
        /*090c*/ 	.word	0x00000020
        /*0910*/ 	.short	0x010a
        /*0912*/ 	.byte	0xff
	.zero		1


	//   ....[123]....
        /*0914*/ 	.word	0x0000ab80
        /*0918*/ 	.word	0x00000000
        /*091c*/ 	.word	0x00000020
        /*0920*/ 	.short	0x010a
        /*0922*/ 	.byte	0xff
	.zero		1


	//   ....[124]....
        /*0924*/ 	.word	0x0000b480
        /*0928*/ 	.word	0x00000015
        /*092c*/ 	.word	0x00000000
        /*0930*/ 	.short	0x0101
        /*0932*/ 	.byte	0xff
	.zero		1


	//   ....[125]....
        /*0934*/ 	.word	0x0000b4a0
        /*0938*/ 	.word	0x00000000
        /*093c*/ 	.word	0x00000020
        /*0940*/ 	.short	0x010a
        /*0942*/ 	.byte	0xff
	.zero		1


	//   ....[126]....
        /*0944*/ 	.word	0x0000b570
        /*0948*/ 	.word	0x00000000
        /*094c*/ 	.word	0x00000020
        /*0950*/ 	.short	0x010a
        /*0952*/ 	.byte	0xff
	.zero		1


	//   ....[127]....
        /*0954*/ 	.word	0x0000be70
        /*0958*/ 	.word	0x00000015
        /*095c*/ 	.word	0x00000000
        /*0960*/ 	.short	0x0101
        /*0962*/ 	.byte	0xff
	.zero		1


	//   ....[128]....
        /*0964*/ 	.word	0x0000be90
        /*0968*/ 	.word	0x00000000
        /*096c*/ 	.word	0x00000020
        /*0970*/ 	.short	0x010a
        /*0972*/ 	.byte	0xff
	.zero		1


	//   ....[129]....
        /*0974*/ 	.word	0x0000bf60
        /*0978*/ 	.word	0x00000000
        /*097c*/ 	.word	0x00000020
        /*0980*/ 	.short	0x010a
        /*0982*/ 	.byte	0xff
	.zero		1


	//   ....[130]....
        /*0984*/ 	.word	0x0000c270
        /*0988*/ 	.word	0x00000047
        /*098c*/ 	.word	0x00000000
        /*0990*/ 	.short	0x0101
        /*0992*/ 	.byte	0xff
	.zero		1


	//   ....[131]....
        /*0994*/ 	.word	0x0000c860
        /*0998*/ 	.word	0x00000000
        /*099c*/ 	.word	0x00000000
        /*09a0*/ 	.short	0x0101
        /*09a2*/ 	.byte	0xff
	.zero		1


	//   ....[132]....
        /*09a4*/ 	.word	0x0000cb00
        /*09a8*/ 	.word	0x000000ff
        /*09ac*/ 	.word	0x00000000
        /*09b0*/ 	.short	0x0101
        /*09b2*/ 	.byte	0x04
	.zero		1


	//   ....[133]....
        /*09b4*/ 	.word	0x0000cb20
        /*09b8*/ 	.word	0x00000000
        /*09bc*/ 	.word	0x000000e0
        /*09c0*/ 	.short	0x010a
        /*09c2*/ 	.byte	0xff
	.zero		1


	//   ....[134]....
        /*09c4*/ 	.word	0x0000cb80
        /*09c8*/ 	.word	0x00000000
        /*09cc*/ 	.word	0x00000010
        /*09d0*/ 	.short	0x010a
        /*09d2*/ 	.byte	0xff
	.zero		1


	//   ....[135]....
        /*09d4*/ 	.word	0x0000cbe0
        /*09d8*/ 	.word	0x00000000
        /*09dc*/ 	.word	0x00000010
        /*09e0*/ 	.short	0x010a
        /*09e2*/ 	.byte	0xff
	.zero		1


	//   ....[136]....
        /*09e4*/ 	.word	0x0000cc30
        /*09e8*/ 	.word	0x00000003
        /*09ec*/ 	.word	0x00000070
        /*09f0*/ 	.short	0x010a
        /*09f2*/ 	.byte	0xff
	.zero		1


	//   ....[137]....
        /*09f4*/ 	.word	0x0000cc90
        /*09f8*/ 	.word	0x00000000
        /*09fc*/ 	.word	0x00000000
        /*0a00*/ 	.short	0x010a
        /*0a02*/ 	.byte	0xff
	.zero		1


	//   ....[138]....
        /*0a04*/ 	.word	0x0000cce0
        /*0a08*/ 	.word	0x00000000
        /*0a0c*/ 	.word	0x000000d0
        /*0a10*/ 	.short	0x010a
        /*0a12*/ 	.byte	0xff
	.zero		1


	//   ....[139]....
        /*0a14*/ 	.word	0x0000cd40
        /*0a18*/ 	.word	0x00000000
        /*0a1c*/ 	.word	0x00000080
        /*0a20*/ 	.short	0x010a
        /*0a22*/ 	.byte	0xff
	.zero		1


	//   ....[140]....
        /*0a24*/ 	.word	0x0000cd90
        /*0a28*/ 	.word	0x00000000
        /*0a2c*/ 	.word	0x00000070
        /*0a30*/ 	.short	0x010a
        /*0a32*/ 	.byte	0xff
	.zero		1


	//   ....[141]....
        /*0a34*/ 	.word	0x0000cdf0
        /*0a38*/ 	.word	0x00000000
        /*0a3c*/ 	.word	0x00000080
        /*0a40*/ 	.short	0x010a
        /*0a42*/ 	.byte	0xff
	.zero		1


	//   ....[142]....
        /*0a44*/ 	.word	0x0000ce50
        /*0a48*/ 	.word	0x00000007
        /*0a4c*/ 	.word	0x00000008
        /*0a50*/ 	.short	0x010a
        /*0a52*/ 	.byte	0xff
	.zero		1


	//   ....[143]....
        /*0a54*/ 	.word	0x0000cf40
        /*0a58*/ 	.word	0x00000005
        /*0a5c*/ 	.word	0x00000008
        /*0a60*/ 	.short	0x010a
        /*0a62*/ 	.byte	0xff
	.zero		1


	//   ....[144]....
        /*0a64*/ 	.word	0x0000cf90
        /*0a68*/ 	.word	0x00000003
        /*0a6c*/ 	.word	0x00000070
        /*0a70*/ 	.short	0x010a
        /*0a72*/ 	.byte	0xff
	.zero		1


	//   ....[145]....
        /*0a74*/ 	.word	0x0000d000
        /*0a78*/ 	.word	0x00000003
        /*0a7c*/ 	.word	0x000000b0
        /*0a80*/ 	.short	0x010a
        /*0a82*/ 	.byte	0xff
	.zero		1


	//   ....[146]....
        /*0a84*/ 	.word	0x0000d060
        /*0a88*/ 	.word	0x00000003
        /*0a8c*/ 	.word	0x00000000
        /*0a90*/ 	.short	0x010a
        /*0a92*/ 	.byte	0xff
	.zero		1


	//   ....[147]....
        /*0a94*/ 	.word	0x0000d0c0
        /*0a98*/ 	.word	0x00000002
        /*0a9c*/ 	.word	0x00000000
        /*0aa0*/ 	.short	0x010a
        /*0aa2*/ 	.byte	0xff
	.zero		1


	//   ....[148]....
        /*0aa4*/ 	.word	0x0000d120
        /*0aa8*/ 	.word	0x00000002
        /*0aac*/ 	.word	0x00000000
        /*0ab0*/ 	.short	0x010a
        /*0ab2*/ 	.byte	0xff
	.zero		1


	//   ....[149]....
        /*0ab4*/ 	.word	0x0000d180
        /*0ab8*/ 	.word	0x00000002
        /*0abc*/ 	.word	0x00000000
        /*0ac0*/ 	.short	0x010a
        /*0ac2*/ 	.byte	0xff
	.zero		1


	//   ....[150]....
        /*0ac4*/ 	.word	0x0000d1e0
        /*0ac8*/ 	.word	0x00000002
        /*0acc*/ 	.word	0x000000f0
        /*0ad0*/ 	.short	0x010a
        /*0ad2*/ 	.byte	0xff
	.zero		1


	//   ....[151]....
        /*0ad4*/ 	.word	0x0000d230
        /*0ad8*/ 	.word	0x00000008
        /*0adc*/ 	.word	0x00000070
        /*0ae0*/ 	.short	0x010a
        /*0ae2*/ 	.byte	0xff
	.zero		1


	//   ....[152]....
        /*0ae4*/ 	.word	0x0000d290
        /*0ae8*/ 	.word	0x00000000
        /*0aec*/ 	.word	0x00000068
        /*0af0*/ 	.short	0x010a
        /*0af2*/ 	.byte	0xff
	.zero		1


	//   ....[153]....
        /*0af4*/ 	.word	0x0000d2f0
        /*0af8*/ 	.word	0x00000000
        /*0afc*/ 	.word	0x00000040
        /*0b00*/ 	.short	0x010a
        /*0b02*/ 	.byte	0xff
	.zero		1


	//   ....[154]....
        /*0b04*/ 	.word	0x0000d350
        /*0b08*/ 	.word	0x00000000
        /*0b0c*/ 	.word	0x00000048
        /*0b10*/ 	.short	0x010a
        /*0b12*/ 	.byte	0xff
	.zero		1


	//   ....[155]....
        /*0b14*/ 	.word	0x0000d3b0
        /*0b18*/ 	.word	0x00000000
        /*0b1c*/ 	.word	0x00000050
        /*0b20*/ 	.short	0x010a
        /*0b22*/ 	.byte	0xff
	.zero		1


	//   ....[156]....
        /*0b24*/ 	.word	0x0000d410
        /*0b28*/ 	.word	0x00000000
        /*0b2c*/ 	.word	0x00000058
        /*0b30*/ 	.short	0x010a
        /*0b32*/ 	.byte	0xff
	.zero		1


	//   ....[157]....
        /*0b34*/ 	.word	0x0000d470
        /*0b38*/ 	.word	0x00000000
        /*0b3c*/ 	.word	0x00000040
        /*0b40*/ 	.short	0x010a
        /*0b42*/ 	.byte	0xff
	.zero		1


	//   ....[158]....
        /*0b44*/ 	.word	0x0000d4d0
        /*0b48*/ 	.word	0x00000000
        /*0b4c*/ 	.word	0x00000048
        /*0b50*/ 	.short	0x010a
        /*0b52*/ 	.byte	0xff
	.zero		1


	//   ....[159]....
        /*0b54*/ 	.word	0x0000d530
        /*0b58*/ 	.word	0x00000000
        /*0b5c*/ 	.word	0x00000050
        /*0b60*/ 	.short	0x010a
        /*0b62*/ 	.byte	0xff
	.zero		1


	//   ....[160]....
        /*0b64*/ 	.word	0x0000d590
        /*0b68*/ 	.word	0x00000000
        /*0b6c*/ 	.word	0x00000058
        /*0b70*/ 	.short	0x010a
        /*0b72*/ 	.byte	0xff
	.zero		1


	//   ....[161]....
        /*0b74*/ 	.word	0x0000d5f0
        /*0b78*/ 	.word	0x00000000
        /*0b7c*/ 	.word	0x00000040
        /*0b80*/ 	.short	0x010a
        /*0b82*/ 	.byte	0xff
	.zero		1


	//   ....[162]....
        /*0b84*/ 	.word	0x0000d650
        /*0b88*/ 	.word	0x00000000
        /*0b8c*/ 	.word	0x00000048
        /*0b90*/ 	.short	0x010a
        /*0b92*/ 	.byte	0xff
	.zero		1


	//   ....[163]....
        /*0b94*/ 	.word	0x0000d6b0
        /*0b98*/ 	.word	0x00000002
        /*0b9c*/ 	.word	0x00000050
        /*0ba0*/ 	.short	0x010a
        /*0ba2*/ 	.byte	0xff
	.zero		1


	//   ....[164]....
        /*0ba4*/ 	.word	0x0000d700
        /*0ba8*/ 	.word	0x00000003
        /*0bac*/ 	.word	0x00000070
        /*0bb0*/ 	.short	0x010a
        /*0bb2*/ 	.byte	0xff
	.zero		1


	//   ....[165]....
        /*0bb4*/ 	.word	0x0000d760
        /*0bb8*/ 	.word	0x00000002
        /*0bbc*/ 	.word	0x00000020
        /*0bc0*/ 	.short	0x010a
        /*0bc2*/ 	.byte	0xff
	.zero		1


	//   ....[166]....
        /*0bc4*/ 	.word	0x0000d7b0
        /*0bc8*/ 	.word	0x00000047
        /*0bcc*/ 	.word	0x00000090
        /*0bd0*/ 	.short	0x010a
        /*0bd2*/ 	.byte	0xff
	.zero		1


	//   ....[167]....
        /*0bd4*/ 	.word	0x0000d800
        /*0bd8*/ 	.word	0x00000002
        /*0bdc*/ 	.word	0x00000020
        /*0be0*/ 	.short	0x010a
        /*0be2*/ 	.byte	0xff
	.zero		1


	//   ....[168]....
        /*0be4*/ 	.word	0x0000d850
        /*0be8*/ 	.word	0x00000000
        /*0bec*/ 	.word	0x00000020
        /*0bf0*/ 	.short	0x010a
        /*0bf2*/ 	.byte	0xff
	.zero		1


	//   ....[169]....
        /*0bf4*/ 	.word	0x0000d8a0
        /*0bf8*/ 	.word	0x00000000
        /*0bfc*/ 	.word	0x00000020
        /*0c00*/ 	.short	0x010a
        /*0c02*/ 	.byte	0xff
	.zero		1


	//   ....[170]....
        /*0c04*/ 	.word	0x0000d8f0
        /*0c08*/ 	.word	0x00000000
        /*0c0c*/ 	.word	0x00000020
        /*0c10*/ 	.short	0x010a
        /*0c12*/ 	.byte	0xff
	.zero		1


	//   ....[171]....
        /*0c14*/ 	.word	0x0000d940
        /*0c18*/ 	.word	0x00000000
        /*0c1c*/ 	.word	0x00000020
        /*0c20*/ 	.short	0x010a
        /*0c22*/ 	.byte	0xff
	.zero		1


	//   ....[172]....
        /*0c24*/ 	.word	0x0000d990
        /*0c28*/ 	.word	0x00000000
        /*0c2c*/ 	.word	0x00000020
        /*0c30*/ 	.short	0x010a
        /*0c32*/ 	.byte	0xff
	.zero		1


	//   ....[173]....
        /*0c34*/ 	.word	0x0000d9e0
        /*0c38*/ 	.word	0x00000000
        /*0c3c*/ 	.word	0x00000020
        /*0c40*/ 	.short	0x010a
        /*0c42*/ 	.byte	0xff
	.zero		1


	//----- nvinfo : EIATTR_NUM_MBARRIERS
	.align		4
.L_47:
        /*0c44*/ 	.byte	0x03, 0x38
        /*0c46*/ 	.short	0x001f


	//----- nvinfo : EIATTR_EXIT_INSTR_OFFSETS
	.align		4
        /*0c48*/ 	.byte	0x04, 0x1c
        /*0c4a*/ 	.short	(.L_49 - .L_48)


	//   ....[0]....
.L_48:
        /*0c4c*/ 	.word	0x00002ed0


	//   ....[1]....
        /*0c50*/ 	.word	0x000033d0


	//   ....[2]....
        /*0c54*/ 	.word	0x00003430


	//   ....[3]....
        /*0c58*/ 	.word	0x00004d80


	//   ....[4]....
        /*0c5c*/ 	.word	0x00006900


	//   ....[5]....
        /*0c60*/ 	.word	0x00006940


	//   ....[6]....
        /*0c64*/ 	.word	0x0000c9f0


	//   ....[7]....
        /*0c68*/ 	.word	0x0000ca70


	//   ....[8]....
        /*0c6c*/ 	.word	0x0000caa0


	//   ....[9]....
        /*0c70*/ 	.word	0x0000cb10


	//----- nvinfo : EIATTR_MAX_THREADS
	.align		4
.L_49:
        /*0c74*/ 	.byte	0x04, 0x05
        /*0c76*/ 	.short	(.L_51 - .L_50)
.L_50:
        /*0c78*/ 	.word	0x00000100
        /*0c7c*/ 	.word	0x00000001
        /*0c80*/ 	.word	0x00000001


	//----- nvinfo : EIATTR_CRS_STACK_SIZE
	.align		4
.L_51:
        /*0c84*/ 	.byte	0x04, 0x1e
        /*0c86*/ 	.short	(.L_53 - .L_52)
.L_52:
        /*0c88*/ 	.word	0x00000000


	//----- nvinfo : EIATTR_CBANK_PARAM_SIZE
	.align		4
.L_53:
        /*0c8c*/ 	.byte	0x03, 0x19
        /*0c8e*/ 	.short	0x0800


	//----- nvinfo : EIATTR_PARAM_CBANK
	.align		4
        /*0c90*/ 	.byte	0x04, 0x0a
        /*0c92*/ 	.short	(.L_55 - .L_54)
	.align		4
.L_54:
        /*0c94*/ 	.word	index@(.nv.constant0._ZN7cutlass13device_kernelINS_4gemm6kernel13GemmUniversalIN4cute5tupleIJiiiiEEENS1_10collective13CollectiveMmaINS1_35MainloopSm100TmaUmmaWarpSpecializedILi2ELi2ELi4ENS5_IJNS4_1CILi4EEENSA_ILi1EEESC_EEEEENS5_IJNSA_ILi128EEENSA_ILi256EEESF_EEENS_10tfloat32_tENS5_IJlSC_lEEESI_SJ_NS4_8TiledMMAINS4_8MMA_AtomIJNS4_23SM100_MMA_TF32_2x1SM_SSISI_SI_fLi128ELi256ELNS4_4UMMA5MajorE0ELSO_0ELNSN_7ScaleInE0ELSP_0EEEEEENS4_6LayoutINS5_IJSC_SC_SC_EEENS5_IJNSA_ILi0EEESU_SU_EEEEENS5_IJNS4_10UnderscoreESX_SX_EEEEENS4_18SM100_TMA_2SM_LOADENS4_14ComposedLayoutINS4_7SwizzleILi3ELi4ELi3EEENS4_18smem_ptr_flag_bitsILi32EEENSS_INS5_IJNSA_ILi8EEENSA_ILi32EEEEEENS5_IJS17_SC_EEEEEEEvNS4_8identityENS4_28SM100_TMA_2SM_LOAD_MULTICASTES1B_vS1C_EENS_8epilogue10collective18CollectiveEpilogueINS1F_23Sm100TmaWarpSpecializedILi4ELi2ELi16ELb1ELb0EEEJNS5_IJNSA_ILi64EEESG_SF_EEENS5_IJNSS_IS1K_SC_EENSS_INS5_IJNSA_ILi16EEENSA_ILi2EEEEEENS5_IJSC_SF_EEEEEEEESI_SJ_SI_SJ_NS1F_6fusion15FusionCallbacksIS1J_NS1T_17LinearCombinationISI_fSI_fLNS_15FloatRoundStyleE2EEES1L_S1S_JEEENS4_5SM1004TMEM4LOAD26SM100_TMEM_LOAD_32dp32b16xENS4_13SM90_TMA_LOADENS11_INS12_ILi2ELi4ELi3EEES15_NSS_INS5_IJS16_S1N_EEENS5_IJS1N_SC_EEEEEEENS4_39AutoVectorizingCopyWithAssumedAlignmentILi128EEENS4_14SM90_TMA_STOREES28_S2A_S2A_EEEvvEEEEvNT_6ParamsE)
        /*0c98*/ 	.short	0x0380
        /*0c9a*/ 	.short	0x0800


	//----- nvinfo : EIATTR_SW_WAR
	.align		4
.L_55:
        /*0c9c*/ 	.byte	0x04, 0x36
        /*0c9e*/ 	.short	(.L_57 - .L_56)
.L_56:
        /*0ca0*/ 	.word	0x00000008
.L_57:


//--------------------- .nv.callgraph             --------------------------
	.section	.nv.callgraph,"",@"SHT_CUDA_CALLGRAPH"
	.align	4
	.sectionentsize	8
	.align		4
        /*0000*/ 	.word	0x00000000
	.align		4
        /*0004*/ 	.word	0xffffffff
	.align		4
        /*0008*/ 	.word	index@(_ZN7cutlass13device_kernelINS_4gemm6kernel13GemmUniversalIN4cute5tupleIJiiiiEEENS1_10collective13CollectiveMmaINS1_35MainloopSm100TmaUmmaWarpSpecializedILi2ELi2ELi4ENS5_IJNS4_1CILi4EEENSA_ILi1EEESC_EEEEENS5_IJNSA_ILi128EEENSA_ILi256EEESF_EEENS_10tfloat32_tENS5_IJlSC_lEEESI_SJ_NS4_8TiledMMAINS4_8MMA_AtomIJNS4_23SM100_MMA_TF32_2x1SM_SSISI_SI_fLi128ELi256ELNS4_4UMMA5MajorE0ELSO_0ELNSN_7ScaleInE0ELSP_0EEEEEENS4_6LayoutINS5_IJSC_SC_SC_EEENS5_IJNSA_ILi0EEESU_SU_EEEEENS5_IJNS4_10UnderscoreESX_SX_EEEEENS4_18SM100_TMA_2SM_LOADENS4_14ComposedLayoutINS4_7SwizzleILi3ELi4ELi3EEENS4_18smem_ptr_flag_bitsILi32EEENSS_INS5_IJNSA_ILi8EEENSA_ILi32EEEEEENS5_IJS17_SC_EEEEEEEvNS4_8identityENS4_28SM100_TMA_2SM_LOAD_MULTICASTES1B_vS1C_EENS_8epilogue10collective18CollectiveEpilogueINS1F_23Sm100TmaWarpSpecializedILi4ELi2ELi16ELb1ELb0EEEJNS5_IJNSA_ILi64EEESG_SF_EEENS5_IJNSS_IS1K_SC_EENSS_INS5_IJNSA_ILi16EEENSA_ILi2EEEEEENS5_IJSC_SF_EEEEEEEESI_SJ_SI_SJ_NS1F_6fusion15FusionCallbacksIS1J_NS1T_17LinearCombinationISI_fSI_fLNS_15FloatRoundStyleE2EEES1L_S1S_JEEENS4_5SM1004TMEM4LOAD26SM100_TMEM_LOAD_32dp32b16xENS4_13SM90_TMA_LOADENS11_INS12_ILi2ELi4ELi3EEES15_NSS_INS5_IJS16_S1N_EEENS5_IJS1N_SC_EEEEEEENS4_39AutoVectorizingCopyWithAssumedAlignmentILi128EEENS4_14SM90_TMA_STOREES28_S2A_S2A_EEEvvEEEEvNT_6ParamsE)
	.align		4
        /*000c*/ 	.word	index@(__assertfail)
	.align		4
        /*0010*/ 	.word	0x00000000
	.align		4
        /*0014*/ 	.word	0xfffffffe
	.align		4
        /*0018*/ 	.word	0x00000000
	.align		4
        /*001c*/ 	.word	0xfffffffd
	.align		4
        /*0020*/ 	.word	0x00000000
	.align		4
        /*0024*/ 	.word	0xfffffffc


//--------------------- .nv.constant4             --------------------------
	.section	.nv.constant4,"a",@progbits
	.align	8
	.align		8
.nv.constant4:
        /*0000*/ 	.dword	__assertfail
	.align		8
        /*0008*/ 	.dword	__unnamed_1
	.align		8
        /*0010*/ 	.dword	__unnamed_2
	.align		8
        /*0018*/ 	.dword	_ZN40_INTERNAL_b96c6214_4_k_cu_32c4d434_380264cuda3std3__45__cpo5beginE
	.align		8
        /*0020*/ 	.dword	_ZN40_INTERNAL_b96c6214_4_k_cu_32c4d434_380264cuda3std3__45__cpo3endE
	.align		8
        /*0028*/ 	.dword	_ZN40_INTERNAL_b96c6214_4_k_cu_32c4d434_380264cuda3std3__45__cpo6cbeginE
	.align		8
        /*0030*/ 	.dword	_ZN40_INTERNAL_b96c6214_4_k_cu_32c4d434_380264cuda3std3__45__cpo4cendE
	.align		8
        /*0038*/ 	.dword	_ZN40_INTERNAL_b96c6214_4_k_cu_32c4d434_380264cuda3std3__442_GLOBAL__N__b96c6214_4_k_cu_32c4d434_380266ignoreE
	.align		8
        /*0040*/ 	.dword	_ZN40_INTERNAL_b96c6214_4_k_cu_32c4d434_380264cuda3std3__419piecewise_constructE
	.align		8
        /*0048*/ 	.dword	_ZN40_INTERNAL_b96c6214_4_k_cu_32c4d434_380264cuda3std3__48in_placeE
	.align		8
        /*0050*/ 	.dword	_ZN40_INTERNAL_b96c6214_4_k_cu_32c4d434_380264cuda3std6ranges3__45__cpo4swapE
	.align		8
        /*0058*/ 	.dword	_ZN40_INTERNAL_b96c6214_4_k_cu_32c4d434_380264cuda3std6ranges3__45__cpo9iter_moveE
	.align		8
        /*0060*/ 	.dword	_ZN40_INTERNAL_b96c6214_4_k_cu_32c4d434_380264cute7productE
	.align		8
        /*0068*/ 	.dword	_ZN40_INTERNAL_b96c6214_4_k_cu_32c4d434_380264cute1_E
	.align		8
        /*0070*/ 	.dword	$str$25
	.align		8
        /*0078*/ 	.dword	$str$26
	.align		8
        /*0080*/ 	.dword	$str$27
	.align		8
        /*0088*/ 	.dword	$str$28


//--------------------- .text._ZN7cutlass13device_kernelINS_4gemm6kernel13GemmUniversalIN4cute5tupleIJiiiiEEENS1_10collective13CollectiveMmaINS1_35MainloopSm100TmaUmmaWarpSpecializedILi2ELi2ELi4ENS5_IJNS4_1CILi4EEENSA_ILi1EEESC_EEEEENS5_IJNSA_ILi128EEENSA_ILi256EEESF_EEENS_10tfloat32_tENS5_IJlSC_lEEESI_SJ_NS4_8TiledMMAINS4_8MMA_AtomIJNS4_23SM100_MMA_TF32_2x1SM_SSISI_SI_fLi128ELi256ELNS4_4UMMA5MajorE0ELSO_0ELNSN_7ScaleInE0ELSP_0EEEEEENS4_6LayoutINS5_IJSC_SC_SC_EEENS5_IJNSA_ILi0EEESU_SU_EEEEENS5_IJNS4_10UnderscoreESX_SX_EEEEENS4_18SM100_TMA_2SM_LOADENS4_14ComposedLayoutINS4_7SwizzleILi3ELi4ELi3EEENS4_18smem_ptr_flag_bitsILi32EEENSS_INS5_IJNSA_ILi8EEENSA_ILi32EEEEEENS5_IJS17_SC_EEEEEEEvNS4_8identityENS4_28SM100_TMA_2SM_LOAD_MULTICASTES1B_vS1C_EENS_8epilogue10collective18CollectiveEpilogueINS1F_23Sm100TmaWarpSpecializedILi4ELi2ELi16ELb1ELb0EEEJNS5_IJNSA_ILi64EEESG_SF_EEENS5_IJNSS_IS1K_SC_EENSS_INS5_IJNSA_ILi16EEENSA_ILi2EEEEEENS5_IJSC_SF_EEEEEEEESI_SJ_SI_SJ_NS1F_6fusion15FusionCallbacksIS1J_NS1T_17LinearCombinationISI_fSI_fLNS_15FloatRoundStyleE2EEES1L_S1S_JEEENS4_5SM1004TMEM4LOAD26SM100_TMEM_LOAD_32dp32b16xENS4_13SM90_TMA_LOADENS11_INS12_ILi2ELi4ELi3EEES15_NSS_INS5_IJS16_S1N_EEENS5_IJS1N_SC_EEEEEEENS4_39AutoVectorizingCopyWithAssumedAlignmentILi128EEENS4_14SM90_TMA_STOREES28_S2A_S2A_EEEvvEEEEvNT_6ParamsE --------------------------
	.section	.text._ZN7cutlass13device_kernelINS_4gemm6kernel13GemmUniversalIN4cute5tupleIJiiiiEEENS1_10collective13CollectiveMmaINS1_35MainloopSm100TmaUmmaWarpSpecializedILi2ELi2ELi4ENS5_IJNS4_1CILi4EEENSA_ILi1EEESC_EEEEENS5_IJNSA_ILi128EEENSA_ILi256EEESF_EEENS_10tfloat32_tENS5_IJlSC_lEEESI_SJ_NS4_8TiledMMAINS4_8MMA_AtomIJNS4_23SM100_MMA_TF32_2x1SM_SSISI_SI_fLi128ELi256ELNS4_4UMMA5MajorE0ELSO_0ELNSN_7ScaleInE0ELSP_0EEEEEENS4_6LayoutINS5_IJSC_SC_SC_EEENS5_IJNSA_ILi0EEESU_SU_EEEEENS5_IJNS4_10UnderscoreESX_SX_EEEEENS4_18SM100_TMA_2SM_LOADENS4_14ComposedLayoutINS4_7SwizzleILi3ELi4ELi3EEENS4_18smem_ptr_flag_bitsILi32EEENSS_INS5_IJNSA_ILi8EEENSA_ILi32EEEEEENS5_IJS17_SC_EEEEEEEvNS4_8identityENS4_28SM100_TMA_2SM_LOAD_MULTICASTES1B_vS1C_EENS_8epilogue10collective18CollectiveEpilogueINS1F_23Sm100TmaWarpSpecializedILi4ELi2ELi16ELb1ELb0EEEJNS5_IJNSA_ILi64EEESG_SF_EEENS5_IJNSS_IS1K_SC_EENSS_INS5_IJNSA_ILi16EEENSA_ILi2EEEEEENS5_IJSC_SF_EEEEEEEESI_SJ_SI_SJ_NS1F_6fusion15FusionCallbacksIS1J_NS1T_17LinearCombinationISI_fSI_fLNS_15FloatRoundStyleE2EEES1L_S1S_JEEENS4_5SM1004TMEM4LOAD26SM100_TMEM_LOAD_32dp32b16xENS4_13SM90_TMA_LOADENS11_INS12_ILi2ELi4ELi3EEES15_NSS_INS5_IJS16_S1N_EEENS5_IJS1N_SC_EEEEEEENS4_39AutoVectorizingCopyWithAssumedAlignmentILi128EEENS4_14SM90_TMA_STOREES28_S2A_S2A_EEEvvEEEEvNT_6ParamsE,"ax",@progbits
	.align	128
.text._ZN7cutlass13device_kernelINS_4gemm6kernel13GemmUniversalIN4cute5tupleIJiiiiEEENS1_10collective13CollectiveMmaINS1_35MainloopSm100TmaUmmaWarpSpecializedILi2ELi2ELi4ENS5_IJNS4_1CILi4EEENSA_ILi1EEESC_EEEEENS5_IJNSA_ILi128EEENSA_ILi256EEESF_EEENS_10tfloat32_tENS5_IJlSC_lEEESI_SJ_NS4_8TiledMMAINS4_8MMA_AtomIJNS4_23SM100_MMA_TF32_2x1SM_SSISI_SI_fLi128ELi256ELNS4_4UMMA5MajorE0ELSO_0ELNSN_7ScaleInE0ELSP_0EEEEEENS4_6LayoutINS5_IJSC_SC_SC_EEENS5_IJNSA_ILi0EEESU_SU_EEEEENS5_IJNS4_10UnderscoreESX_SX_EEEEENS4_18SM100_TMA_2SM_LOADENS4_14ComposedLayoutINS4_7SwizzleILi3ELi4ELi3EEENS4_18smem_ptr_flag_bitsILi32EEENSS_INS5_IJNSA_ILi8EEENSA_ILi32EEEEEENS5_IJS17_SC_EEEEEEEvNS4_8identityENS4_28SM100_TMA_2SM_LOAD_MULTICASTES1B_vS1C_EENS_8epilogue10collective18CollectiveEpilogueINS1F_23Sm100TmaWarpSpecializedILi4ELi2ELi16ELb1ELb0EEEJNS5_IJNSA_ILi64EEESG_SF_EEENS5_IJNSS_IS1K_SC_EENSS_INS5_IJNSA_ILi16EEENSA_ILi2EEEEEENS5_IJSC_SF_EEEEEEEESI_SJ_SI_SJ_NS1F_6fusion15FusionCallbacksIS1J_NS1T_17LinearCombinationISI_fSI_fLNS_15FloatRoundStyleE2EEES1L_S1S_JEEENS4_5SM1004TMEM4LOAD26SM100_TMEM_LOAD_32dp32b16xENS4_13SM90_TMA_LOADENS11_INS12_ILi2ELi4ELi3EEES15_NSS_INS5_IJS16_S1N_EEENS5_IJS1N_SC_EEEEEEENS4_39AutoVectorizingCopyWithAssumedAlignmentILi128EEENS4_14SM90_TMA_STOREES28_S2A_S2A_EEEvvEEEEvNT_6ParamsE:
        .type           _ZN7cutlass13device_kernelINS_4gemm6kernel13GemmUniversalIN4cute5tupleIJiiiiEEENS1_10collective13CollectiveMmaINS1_35MainloopSm100TmaUmmaWarpSpecializedILi2ELi2ELi4ENS5_IJNS4_1CILi4EEENSA_ILi1EEESC_EEEEENS5_IJNSA_ILi128EEENSA_ILi256EEESF_EEENS_10tfloat32_tENS5_IJlSC_lEEESI_SJ_NS4_8TiledMMAINS4_8MMA_AtomIJNS4_23SM100_MMA_TF32_2x1SM_SSISI_SI_fLi128ELi256ELNS4_4UMMA5MajorE0ELSO_0ELNSN_7ScaleInE0ELSP_0EEEEEENS4_6LayoutINS5_IJSC_SC_SC_EEENS5_IJNSA_ILi0EEESU_SU_EEEEENS5_IJNS4_10UnderscoreESX_SX_EEEEENS4_18SM100_TMA_2SM_LOADENS4_14ComposedLayoutINS4_7SwizzleILi3ELi4ELi3EEENS4_18smem_ptr_flag_bitsILi32EEENSS_INS5_IJNSA_ILi8EEENSA_ILi32EEEEEENS5_IJS17_SC_EEEEEEEvNS4_8identityENS4_28SM100_TMA_2SM_LOAD_MULTICASTES1B_vS1C_EENS_8epilogue10collective18CollectiveEpilogueINS1F_23Sm100TmaWarpSpecializedILi4ELi2ELi16ELb1ELb0EEEJNS5_IJNSA_ILi64EEESG_SF_EEENS5_IJNSS_IS1K_SC_EENSS_INS5_IJNSA_ILi16EEENSA_ILi2EEEEEENS5_IJSC_SF_EEEEEEEESI_SJ_SI_SJ_NS1F_6fusion15FusionCallbacksIS1J_NS1T_17LinearCombinationISI_fSI_fLNS_15FloatRoundStyleE2EEES1L_S1S_JEEENS4_5SM1004TMEM4LOAD26SM100_TMEM_LOAD_32dp32b16xENS4_13SM90_TMA_LOADENS11_INS12_ILi2ELi4ELi3EEES15_NSS_INS5_IJS16_S1N_EEENS5_IJS1N_SC_EEEEEEENS4_39AutoVectorizingCopyWithAssumedAlignmentILi128EEENS4_14SM90_TMA_STOREES28_S2A_S2A_EEEvvEEEEvNT_6ParamsE,@function
        .size           _ZN7cutlass13device_kernelINS_4gemm6kernel13GemmUniversalIN4cute5tupleIJiiiiEEENS1_10collective13CollectiveMmaINS1_35MainloopSm100TmaUmmaWarpSpecializedILi2ELi2ELi4ENS5_IJNS4_1CILi4EEENSA_ILi1EEESC_EEEEENS5_IJNSA_ILi128EEENSA_ILi256EEESF_EEENS_10tfloat32_tENS5_IJlSC_lEEESI_SJ_NS4_8TiledMMAINS4_8MMA_AtomIJNS4_23SM100_MMA_TF32_2x1SM_SSISI_SI_fLi128ELi256ELNS4_4UMMA5MajorE0ELSO_0ELNSN_7ScaleInE0ELSP_0EEEEEENS4_6LayoutINS5_IJSC_SC_SC_EEENS5_IJNSA_ILi0EEESU_SU_EEEEENS5_IJNS4_10UnderscoreESX_SX_EEEEENS4_18SM100_TMA_2SM_LOADENS4_14ComposedLayoutINS4_7SwizzleILi3ELi4ELi3EEENS4_18smem_ptr_flag_bitsILi32EEENSS_INS5_IJNSA_ILi8EEENSA_ILi32EEEEEENS5_IJS17_SC_EEEEEEEvNS4_8identityENS4_28SM100_TMA_2SM_LOAD_MULTICASTES1B_vS1C_EENS_8epilogue10collective18CollectiveEpilogueINS1F_23Sm100TmaWarpSpecializedILi4ELi2ELi16ELb1ELb0EEEJNS5_IJNSA_ILi64EEESG_SF_EEENS5_IJNSS_IS1K_SC_EENSS_INS5_IJNSA_ILi16EEENSA_ILi2EEEEEENS5_IJSC_SF_EEEEEEEESI_SJ_SI_SJ_NS1F_6fusion15FusionCallbacksIS1J_NS1T_17LinearCombinationISI_fSI_fLNS_15FloatRoundStyleE2EEES1L_S1S_JEEENS4_5SM1004TMEM4LOAD26SM100_TMEM_LOAD_32dp32b16xENS4_13SM90_TMA_LOADENS11_INS12_ILi2ELi4ELi3EEES15_NSS_INS5_IJS16_S1N_EEENS5_IJS1N_SC_EEEEEEENS4_39AutoVectorizingCopyWithAssumedAlignmentILi128EEENS4_14SM90_TMA_STOREES28_S2A_S2A_EEEvvEEEEvNT_6ParamsE,(.L_x_239 - _ZN7cutlass13device_kernelINS_4gemm6kernel13GemmUniversalIN4cute5tupleIJiiiiEEENS1_10collective13CollectiveMmaINS1_35MainloopSm100TmaUmmaWarpSpecializedILi2ELi2ELi4ENS5_IJNS4_1CILi4EEENSA_ILi1EEESC_EEEEENS5_IJNSA_ILi128EEENSA_ILi256EEESF_EEENS_10tfloat32_tENS5_IJlSC_lEEESI_SJ_NS4_8TiledMMAINS4_8MMA_AtomIJNS4_23SM100_MMA_TF32_2x1SM_SSISI_SI_fLi128ELi256ELNS4_4UMMA5MajorE0ELSO_0ELNSN_7ScaleInE0ELSP_0EEEEEENS4_6LayoutINS5_IJSC_SC_SC_EEENS5_IJNSA_ILi0EEESU_SU_EEEEENS5_IJNS4_10UnderscoreESX_SX_EEEEENS4_18SM100_TMA_2SM_LOADENS4_14ComposedLayoutINS4_7SwizzleILi3ELi4ELi3EEENS4_18smem_ptr_flag_bitsILi32EEENSS_INS5_IJNSA_ILi8EEENSA_ILi32EEEEEENS5_IJS17_SC_EEEEEEEvNS4_8identityENS4_28SM100_TMA_2SM_LOAD_MULTICASTES1B_vS1C_EENS_8epilogue10collective18CollectiveEpilogueINS1F_23Sm100TmaWarpSpecializedILi4ELi2ELi16ELb1ELb0EEEJNS5_IJNSA_ILi64EEESG_SF_EEENS5_IJNSS_IS1K_SC_EENSS_INS5_IJNSA_ILi16EEENSA_ILi2EEEEEENS5_IJSC_SF_EEEEEEEESI_SJ_SI_SJ_NS1F_6fusion15FusionCallbacksIS1J_NS1T_17LinearCombinationISI_fSI_fLNS_15FloatRoundStyleE2EEES1L_S1S_JEEENS4_5SM1004TMEM4LOAD26SM100_TMEM_LOAD_32dp32b16xENS4_13SM90_TMA_LOADENS11_INS12_ILi2ELi4ELi3EEES15_NSS_INS5_IJS16_S1N_EEENS5_IJS1N_SC_EEEEEEENS4_39AutoVectorizingCopyWithAssumedAlignmentILi128EEENS4_14SM90_TMA_STOREES28_S2A_S2A_EEEvvEEEEvNT_6ParamsE)
        .other          _ZN7cutlass13device_kernelINS_4gemm6kernel13GemmUniversalIN4cute5tupleIJiiiiEEENS1_10collective13CollectiveMmaINS1_35MainloopSm100TmaUmmaWarpSpecializedILi2ELi2ELi4ENS5_IJNS4_1CILi4EEENSA_ILi1EEESC_EEEEENS5_IJNSA_ILi128EEENSA_ILi256EEESF_EEENS_10tfloat32_tENS5_IJlSC_lEEESI_SJ_NS4_8TiledMMAINS4_8MMA_AtomIJNS4_23SM100_MMA_TF32_2x1SM_SSISI_SI_fLi128ELi256ELNS4_4UMMA5MajorE0ELSO_0ELNSN_7ScaleInE0ELSP_0EEEEEENS4_6LayoutINS5_IJSC_SC_SC_EEENS5_IJNSA_ILi0EEESU_SU_EEEEENS5_IJNS4_10UnderscoreESX_SX_EEEEENS4_18SM100_TMA_2SM_LOADENS4_14ComposedLayoutINS4_7SwizzleILi3ELi4ELi3EEENS4_18smem_ptr_flag_bitsILi32EEENSS_INS5_IJNSA_ILi8EEENSA_ILi32EEEEEENS5_IJS17_SC_EEEEEEEvNS4_8identityENS4_28SM100_TMA_2SM_LOAD_MULTICASTES1B_vS1C_EENS_8epilogue10collective18CollectiveEpilogueINS1F_23Sm100TmaWarpSpecializedILi4ELi2ELi16ELb1ELb0EEEJNS5_IJNSA_ILi64EEESG_SF_EEENS5_IJNSS_IS1K_SC_EENSS_INS5_IJNSA_ILi16EEENSA_ILi2EEEEEENS5_IJSC_SF_EEEEEEEESI_SJ_SI_SJ_NS1F_6fusion15FusionCallbacksIS1J_NS1T_17LinearCombinationISI_fSI_fLNS_15FloatRoundStyleE2EEES1L_S1S_JEEENS4_5SM1004TMEM4LOAD26SM100_TMEM_LOAD_32dp32b16xENS4_13SM90_TMA_LOADENS11_INS12_ILi2ELi4ELi3EEES15_NSS_INS5_IJS16_S1N_EEENS5_IJS1N_SC_EEEEEEENS4_39AutoVectorizingCopyWithAssumedAlignmentILi128EEENS4_14SM90_TMA_STOREES28_S2A_S2A_EEEvvEEEEvNT_6ParamsE,@"STO_CUDA_ENTRY STV_DEFAULT"
_ZN7cutlass13device_kernelINS_4gemm6kernel13GemmUniversalIN4cute5tupleIJiiiiEEENS1_10collective13CollectiveMmaINS1_35MainloopSm100TmaUmmaWarpSpecializedILi2ELi2ELi4ENS5_IJNS4_1CILi4EEENSA_ILi1EEESC_EEEEENS5_IJNSA_ILi128EEENSA_ILi256EEESF_EEENS_10tfloat32_tENS5_IJlSC_lEEESI_SJ_NS4_8TiledMMAINS4_8MMA_AtomIJNS4_23SM100_MMA_TF32_2x1SM_SSISI_SI_fLi128ELi256ELNS4_4UMMA5MajorE0ELSO_0ELNSN_7ScaleInE0ELSP_0EEEEEENS4_6LayoutINS5_IJSC_SC_SC_EEENS5_IJNSA_ILi0EEESU_SU_EEEEENS5_IJNS4_10UnderscoreESX_SX_EEEEENS4_18SM100_TMA_2SM_LOADENS4_14ComposedLayoutINS4_7SwizzleILi3ELi4ELi3EEENS4_18smem_ptr_flag_bitsILi32EEENSS_INS5_IJNSA_ILi8EEENSA_ILi32EEEEEENS5_IJS17_SC_EEEEEEEvNS4_8identityENS4_28SM100_TMA_2SM_LOAD_MULTICASTES1B_vS1C_EENS_8epilogue10collective18CollectiveEpilogueINS1F_23Sm100TmaWarpSpecializedILi4ELi2ELi16ELb1ELb0EEEJNS5_IJNSA_ILi64EEESG_SF_EEENS5_IJNSS_IS1K_SC_EENSS_INS5_IJNSA_ILi16EEENSA_ILi2EEEEEENS5_IJSC_SF_EEEEEEEESI_SJ_SI_SJ_NS1F_6fusion15FusionCallbacksIS1J_NS1T_17LinearCombinationISI_fSI_fLNS_15FloatRoundStyleE2EEES1L_S1S_JEEENS4_5SM1004TMEM4LOAD26SM100_TMEM_LOAD_32dp32b16xENS4_13SM90_TMA_LOADENS11_INS12_ILi2ELi4ELi3EEES15_NSS_INS5_IJS16_S1N_EEENS5_IJS1N_SC_EEEEEEENS4_39AutoVectorizingCopyWithAssumedAlignmentILi128EEENS4_14SM90_TMA_STOREES28_S2A_S2A_EEEvvEEEEvNT_6ParamsE:
[----:B------:R-:W1:Y:S01]  /*0000*/  LDC R1, c[0x0][0x37c] ;  /* 0x0000df00ff017b82 */ /* 0x000e620000000800 */
[----:B------:R-:W2:Y:S01]  /*0010*/  S2R R66, SR_TID.X ;  /* 0x0000000000427919 */ /* 0x000ea20000002100 */
[----:B------:R-:W3:Y:S06]  /*0020*/  LDCU.64 UR8, c[0x0][0x890] ;  /* 0x00011200ff0877ac */ /* 0x000eec0008000a00 */
[----:B------:R-:W4:Y:S01]  /*0030*/  S2UR UR62, SR_CgaCtaId ;  /* 0x00000000003e79c3 */ /* 0x000f220000008800 */
[----:B------:R-:W-:Y:S02]  /*0040*/  PRMT R52, RZ, 0x7610, R52 ;  /* 0x00007610ff347816 */ /* 0x000fe40000000034 */
[----:B------:R-:W-:Y:S01]  /*0050*/  ELECT P1, URZ, PT ;  /* 0x0000000000ff782f */ /* 0x000fe20003820000 */
[----:B---3--:R-:W-:-:S04]  /*0060*/  UISETP.NE.U32.AND UP0, UPT, UR8, URZ, UPT ;  /* 0x000000ff0800728c */ /* 0x008fc8000bf05070 */
[----:B------:R-:W-:Y:S02]  /*0070*/  UISETP.NE.AND.EX UP0, UPT, UR9, URZ, UPT, UP0 ;  /* 0x000000ff0900728c */ /* 0x000fe4000bf05300 */
[----:B----4-:R-:W-:Y:S02]  /*0080*/  ULOP3.LUT UR5, UR62, 0x1, URZ, 0xc0, !UPT ;  /* 0x000000013e057892 */ /* 0x010fe4000f8ec0ff */
[----:B------:R-:W-:Y:S01]  /*0090*/  ULOP3.LUT UR4, UR62, 0x1, URZ, 0x3c, !UPT ;  /* 0x000000013e047892 */ /* 0x000fe2000f8e3cff */
[----:B--2---:R-:W-:-:S03]  /*00a0*/  SHF.R.U32.HI R53, RZ, 0x5, R66 ;  /* 0x00000005ff357819 */ /* 0x004fc60000011642 */
[----:B------:R-:W-:Y:S02]  /*00b0*/  IMAD.U32 R2, RZ, RZ, UR5 ;  /* 0x00000005ff027e24 */ /* 0x000fe4000f8e00ff */
[----:B------:R-:W2:Y:S02]  /*00c0*/  SHFL.IDX PT, R0, R53, RZ, 0x1f ;  /* 0x00001fff35007589 */ /* 0x000ea400000e0000 */
[----:B--2---:R-:W-:Y:S01]  /*00d0*/  R2UR UR20, R0 ;  /* 0x00000000001472ca */ /* 0x004fe200000e0000 */
[----:B------:R-:W-:Y:S01]  /*00e0*/  IMAD.U32 R0, RZ, RZ, UR4 ;  /* 0x00000004ff007e24 */ /* 0x000fe2000f8e00ff */
[----:B-1----:R-:W-:-:S13]  /*00f0*/  BRA.U UP0, `(.L_x_0) ;  /* 0x0000000100307547 */ /* 0x002fda000b800000 */
[----:B------:R-:W1:Y:S02]  /*0100*/  LDCU.64 UR4, c[0x0][0x888] ;  /* 0x00011100ff0477ac */ /* 0x000e640008000a00 */
[----:B-1----:R-:W-:-:S04]  /*0110*/  UISETP.NE.U32.AND UP0, UPT, UR4, URZ, UPT ;  /* 0x000000ff0400728c */ /* 0x002fc8000bf05070 */
[----:B------:R-:W-:-:S09]  /*0120*/  UISETP.NE.AND.EX UP0, UPT, UR5, URZ, UPT, UP0 ;  /* 0x000000ff0500728c */ /* 0x000fd2000bf05300 */
[----:B------:R-:W-:Y:S05]  /*0130*/  BRA.U !UP0, `(.L_x_1) ;  /* 0x0000000108147547 */ /* 0x000fea000b800000 */
[----:B------:R-:W1:Y:S01]  /*0140*/  LDC.64 R4, c[0x0][0x888] ;  /* 0x00022200ff047b82 */ /* 0x000e620000000a00 */
[----:B------:R-:W1:Y:S02]  /*0150*/  LDCU.64 UR4, c[0x0][0x358] ;  /* 0x00006b00ff0477ac */ /* 0x000e640008000a00 */
[----:B-1----:R1:W5:Y:S01]  /*0160*/  LDG.E R27, desc[UR4][R4.64] ;  /* 0x00000004041b7981 */ /* 0x002362000c1e1900 */
[----:B------:R-:W-:Y:S01]  /*0170*/  HFMA2 R52, -RZ, RZ, 0, 5.9604644775390625e-08 ;  /* 0x00000001ff347431 */ /* 0x000fe200000001ff */
[----:B------:R-:W-:Y:S05]  /*0180*/  BRA `(.L_x_0) ;  /* 0x00000000000c7947 */ /* 0x000fea0003800000 */
.L_x_1:
[----:B------:R-:W1:Y:S01]  /*0190*/  LDCU UR4, c[0x0][0x880] ;  /* 0x00011000ff0477ac */ /* 0x000e620008000800 */
[----:B------:R-:W-:Y:S01]  /*01a0*/  HFMA2 R52, -RZ, RZ, 0, 5.9604644775390625e-08 ;  /* 0x00000001ff347431 */ /* 0x000fe200000001ff */
[----:B-1----:R-:W-:-:S07]  /*01b0*/  MOV R27, UR4 ;  /* 0x00000004001b7c02 */ /* 0x002fce0008000f00 */
.L_x_0:
[----:B------:R-:W2:Y:S02]  /*01c0*/  LDCU.64 UR4, c[0x0][0x8b0] ;  /* 0x00011600ff0477ac */ /* 0x000ea40008000a00 */
[----:B--2---:R-:W-:-:S04]  /*01d0*/  UISETP.NE.U32.AND UP0, UPT, UR4, URZ, UPT ;  /* 0x000000ff0400728c */ /* 0x004fc8000bf05070 */
[----:B------:R-:W-:-:S09]  /*01e0*/  UISETP.NE.AND.EX UP0, UPT, UR5, URZ, UPT, UP0 ;  /* 0x000000ff0500728c */ /* 0x000fd2000bf05300 */
[----:B------:R-:W-:Y:S05]  /*01f0*/  BRA.U UP0, `(.L_x_2) ;  /* 0x0000000100287547 */ /* 0x000fea000b800000 */
[----:B------:R-:W2:Y:S02]  /*0200*/  LDCU.64 UR4, c[0x0][0x8a8] ;  /* 0x00011500ff0477ac */ /* 0x000ea40008000a00 */
[----:B--2---:R-:W-:-:S04]  /*0210*/  UISETP.NE.U32.AND UP0, UPT, UR4, URZ, UPT ;  /* 0x000000ff0400728c */ /* 0x004fc8000bf05070 */
[----:B------:R-:W-:-:S09]  /*0220*/  UISETP.NE.AND.EX UP0, UPT, UR5, URZ, UPT, UP0 ;  /* 0x000000ff0500728c */ /* 0x000fd2000bf05300 */
[----:B------:R-:W-:Y:S05]  /*0230*/  BRA.U !UP0, `(.L_x_3) ;  /* 0x0000000108107547 */ /* 0x000fea000b800000 */
[----:B------:R-:W2:Y:S01]  /*0240*/  LDC.64 R24, c[0x0][0x8a8] ;  /* 0x00022a00ff187b82 */ /* 0x000ea20000000a00 */
[----:B------:R-:W2:Y:S02]  /*0250*/  LDCU.64 UR4, c[0x0][0x358] ;  /* 0x00006b00ff0477ac */ /* 0x000ea40008000a00 */
[----:B--2---:R2:W5:Y:S01]  /*0260*/  LDG.E R24, desc[UR4][R24.64] ;  /* 0x0000000418187981 */ /* 0x004562000c1e1900 */
[----:B------:R-:W-:Y:S05]  /*0270*/  BRA `(.L_x_2) ;  /* 0x0000000000087947 */ /* 0x000fea0003800000 */
.L_x_3:
[----:B------:R-:W2:Y:S02]  /*0280*/  LDCU UR4, c[0x0][0x8a0] ;  /* 0x00011400ff0477ac */ /* 0x000ea40008000800 */
[----:B--2---:R-:W-:Y:S02]  /*0290*/  MOV R24, UR4 ;  /* 0x0000000400187c02 */ /* 0x004fe40008000f00 */
.L_x_2:
[----:B------:R-:W-:Y:S01]  /*02a0*/  IMAD.U32 R3, RZ, RZ, UR20 ;  /* 0x00000014ff037e24 */ /* 0x000fe2000f8e00ff */
[----:B------:R-:W-:Y:S04]  /*02b0*/  BSSY.RECONVERGENT B0, `(.L_x_4) ;  /* 0x000000c000007945 */ /* 0x000fe80003800200 */
[C---:B------:R-:W-:Y:S02]  /*02c0*/  ISETP.NE.OR P2, PT, R3.reuse, 0x1, !P1 ;  /* 0x000000010300780c */ /* 0x040fe40004f45670 */
[----:B------:R-:W-:-:S11]  /*02d0*/  ISETP.NE.OR P0, PT, R3, 0x3, !P1 ;  /* 0x000000030300780c */ /* 0x000fd60004f05670 */
[----:B------:R-:W-:Y:S05]  /*02e0*/  @P2 BRA `(.L_x_5) ;  /* 0x0000000000202947 */ /* 0x000fea0003800000 */
[----:B------:R-:W3:Y:S02]  /*02f0*/  LDCU.64 UR4, c[0x0][0x348] ;  /* 0x00006900ff0477ac */ /* 0x000ee40008000a00 */
[----:B---3--:R-:W-:Y:S02]  /*0300*/  UIADD3 UR6, UP1, UPT, UR4, 0x80, URZ ;  /* 0x0000008004067890 */ /* 0x008fe4000ff3e0ff */
[----:B------:R-:W-:Y:S02]  /*0310*/  UIADD3 UR4, UP0, UPT, UR4, 0x180, URZ ;  /* 0x0000018004047890 */ /* 0x000fe4000ff1e0ff */
[----:B------:R-:W-:Y:S02]  /*0320*/  UIADD3.X UR7, UPT, UPT, URZ, UR5, URZ, UP1, !UPT ;  /* 0x00000005ff077290 */ /* 0x000fe40008ffe4ff */
[----:B------:R-:W-:-:S07]  /*0330*/  UIADD3.X UR5, UPT, UPT, URZ, UR5, URZ, UP0, !UPT ;  /* 0x00000005ff057290 */ /* 0x000fce00087fe4ff */
[----:B------:R3:W-:Y:S02]  /*0340*/  UTMACCTL.PF [UR6] ;  /* 0x00000000060079b9 */ /* 0x0007e40008040000 */
[----:B------:R3:W-:Y:S02]  /*0350*/  UTMACCTL.PF [UR4] ;  /* 0x00000000040079b9 */ /* 0x0007e40008040000 */
[----:B---3--:R-:W-:Y:S01]  /*0360*/  NOP ;  /* 0x0000000000007918 */ /* 0x008fe20000000000 */
.L_x_5:
[----:B------:R-:W-:Y:S05]  /*0370*/  BSYNC.RECONVERGENT B0 ;  /* 0x0000000000007941 */ /* 0x000fea0003800200 */
.L_x_4:
[----:B------:R-:W-:Y:S04]  /*0380*/  BSSY.RECONVERGENT B0, `(.L_x_6) ;  /* 0x000000a000007945 */ /* 0x000fe80003800200 */
        /* <DEDUP_REMOVED lines=9> */
.L_x_7:
[----:B------:R-:W-:Y:S05]  /*0420*/  BSYNC.RECONVERGENT B0 ;  /* 0x0000000000007941 */ /* 0x000fea0003800200 */
.L_x_6:
[----:B------:R-:W3:Y:S01]  /*0430*/  LDCU.64 UR4, c[0x0][0x888] ;  /* 0x00011100ff0477ac */ /* 0x000ee20008000a00 */
[----:B------:R-:W-:Y:S02]  /*0440*/  UISETP.EQ.U32.AND UP1, UPT, UR8, URZ, UPT ;  /* 0x000000ff0800728c */ /* 0x000fe4000bf22070 */
[----:B------:R-:W-:Y:S02]  /*0450*/  UPLOP3.LUT UP4, UPT, UPT, UPT, UPT, 0x80, 0x8 ;  /* 0x000000000008789c */ /* 0x000fe40003f8f070 */
[----:B---3--:R-:W-:-:S04]  /*0460*/  UISETP.NE.U32.AND UP0, UPT, UR4, URZ, UPT ;  /* 0x000000ff0400728c */ /* 0x008fc8000bf05070 */
[----:B------:R-:W-:-:S04]  /*0470*/  UISETP.NE.AND.EX UP2, UPT, UR5, URZ, UPT, UP0 ;  /* 0x000000ff0500728c */ /* 0x000fc8000bf45300 */
[----:B------:R-:W-:-:S04]  /*0480*/  UISETP.EQ.OR.EX UP3, UPT, UR9, URZ, !UP2, UP1 ;  /* 0x000000ff0900728c */ /* 0x000fc8000d762710 */
[----:B------:R-:W-:-:S06]  /*0490*/  UP2UR UR4, UPR, URZ, 0x8 ;  /* 0x00000008ff047883 */ /* 0x000fcc0008000000 */
[----:B------:R-:W-:Y:S01]  /*04a0*/  MOV R56, UR4 ;  /* 0x0000000400387c02 */ /* 0x000fe20008000f00 */
[----:B------:R-:W-:Y:S06]  /*04b0*/  BRA.U !UP3, `(.L_x_8) ;  /* 0x000000010b207547 */ /* 0x000fec000b800000 */
[----:B------:R-:W-:Y:S01]  /*04c0*/  UISETP.NE.U32.AND UP1, UPT, UR8, URZ, UPT ;  /* 0x000000ff0800728c */ /* 0x000fe2000bf25070 */
[----:B-----5:R-:W-:Y:S01]  /*04d0*/  FSETP.NEU.AND P0, PT, R27, RZ, PT ;  /* 0x000000ff1b00720b */ /* 0x020fe20003f0d000 */
[----:B------:R-:W-:Y:S02]  /*04e0*/  USEL UR4, URZ, 0xffffffff, UP2 ;  /* 0xffffffffff047887 */ /* 0x000fe40009000000 */
[----:B------:R-:W-:-:S10]  /*04f0*/  UISETP.NE.AND.EX UP1, UPT, UR9, URZ, UPT, UP1 ;  /* 0x000000ff0900728c */ /* 0x000fd4000bf25310 */
[----:B------:R-:W-:Y:S01]  /*0500*/  VOTEU.ANY UP0, P0 ;  /* 0x0000000000ff7886 */ /* 0x000fe20000000100 */
[----:B------:R-:W-:-:S04]  /*0510*/  @!UP1 USEL UR4, URZ, 0xffffffff, UP0 ;  /* 0xffffffffff049887 */ /* 0x000fc80008000000 */
[----:B------:R-:W-:-:S04]  /*0520*/  ULOP3.LUT UR4, UR4, 0x1, URZ, 0xc0, !UPT ;  /* 0x0000000104047892 */ /* 0x000fc8000f8ec0ff */
[----:B------:R-:W-:-:S11]  /*0530*/  UISETP.NE.U32.AND UP4, UPT, UR4, 0x1, UPT ;  /* 0x000000010400788c */ /* 0x000fd6000bf85070 */
.L_x_8:
[----:B------:R-:W3:Y:S01]  /*0540*/  SHFL.IDX PT, R3, R53, RZ, 0x1f ;  /* 0x00001fff35037589 */ /* 0x000ee200000e0000 */
[----:B------:R-:W-:Y:S01]  /*0550*/  R2UR UR4, R2 ;  /* 0x00000000020472ca */ /* 0x000fe200000e0000 */
[----:B------:R-:W-:-:S04]  /*0560*/  UISETP.NE.AND UP0, UPT, UR20, 0x2, UPT ;  /* 0x000000021400788c */ /* 0x000fc8000bf05270 */
[----:B------:R-:W-:-:S08]  /*0570*/  USEL UR53, URZ, 0x1, UP0 ;  /* 0x00000001ff357887 */ /* 0x000fd00008000000 */
[----:B------:R-:W-:-:S06]  /*0580*/  UISETP.EQ.AND UP1, UPT, UR4, URZ, !UP0 ;  /* 0x000000ff0400728c */ /* 0x000fcc000c722270 */
[----:B------:R-:W-:Y:S02]  /*0590*/  PLOP3.LUT P4, PT, P1, PT, UP1, 0x80, 0x8 ;  /* 0x000000000008781c */ /* 0x000fe40000f8f018 */
[----:B---3--:R-:W-:-:S13]  /*05a0*/  ISETP.NE.AND P0, PT, R3, RZ, PT ;  /* 0x000000ff0300720c */ /* 0x008fda0003f05270 */
[----:B------:R-:W-:Y:S05]  /*05b0*/  @P0 BRA `(.L_x_9) ;  /* 0x0000000000440947 */ /* 0x000fea0003800000 */
[----:B------:R-:W-:Y:S01]  /*05c0*/  UMOV UR4, 0x400 ;  /* 0x0000040000047882 */ /* 0x000fe20000000000 */
[----:B------:R-:W-:Y:S01]  /*05d0*/  UMOV UR8, 0x1 ;  /* 0x0000000100087882 */ /* 0x000fe20000000000 */
[----:B------:R-:W-:Y:S01]  /*05e0*/  UMOV UR6, 0x2 ;  /* 0x0000000200067882 */ /* 0x000fe20000000000 */
[----:B------:R-:W-:Y:S02]  /*05f0*/  ULEA UR4, UR62, UR4, 0x18 ;  /* 0x000000043e047291 */ /* 0x000fe4000f8ec0ff */
[----:B------:R-:W-:-:S04]  /*0600*/  UIADD3 UR8, UPT, UPT, -UR8, 0x100000, URZ ;  /* 0x0010000008087890 */ /* 0x000fc8000fffe1ff */
[----:B------:R-:W-:Y:S02]  /*0610*/  USHF.L.U32 UR9, UR8, 0xb, URZ ;  /* 0x0000000b08097899 */ /* 0x000fe400080006ff */
[----:B------:R-:W-:Y:S02]  /*0620*/  USHF.L.U32 UR8, UR8, 0x1, URZ ;  /* 0x0000000108087899 */ /* 0x000fe400080006ff */
[----:B------:R-:W-:-:S04]  /*0630*/  UIADD3 UR6, UPT, UPT, -UR6, 0x100000, URZ ;  /* 0x0010000006067890 */ /* 0x000fc8000fffe1ff */
[----:B------:R-:W-:Y:S02]  /*0640*/  USHF.L.U32 UR7, UR6, 0xb, URZ ;  /* 0x0000000b06077899 */ /* 0x000fe400080006ff */
[----:B------:R-:W-:Y:S01]  /*0650*/  USHF.L.U32 UR6, UR6, 0x1, URZ ;  /* 0x0000000106067899 */ /* 0x000fe200080006ff */
[----:B------:R-:W-:Y:S01]  /*0660*/  ELECT P0, URZ, PT ;  /* 0x0000000000ff782f */ /* 0x000fe20003800000 */
[----:B------:R-:W3:Y:S02]  /*0670*/  FENCE.VIEW.ASYNC.S ;  /* 0x00000000000073c6 */ /* 0x000ee40000000000 */
[----:B---3--:R3:W4:Y:S08]  /*0680*/  SYNCS.EXCH.64 URZ, [UR4], UR8 ;  /* 0x0000000804ff75b2 */ /* 0x0087300008000100 */
[----:B------:R3:W1:Y:S01]  /*0690*/  SYNCS.EXCH.64 URZ, [UR4+0x10], UR6 ;  /* 0x0000100604ff75b2 */ /* 0x0006620008000100 */
[----:B------:R3:W1:Y:S01]  /*06a0*/  SYNCS.EXCH.64 URZ, [UR4+0x8], UR8 ;  /* 0x0000080804ff75b2 */ /* 0x0006620008000100 */
[----:B------:R3:W1:Y:S01]  /*06b0*/  SYNCS.EXCH.64 URZ, [UR4+0x18], UR6 ;  /* 0x0000180604ff75b2 */ /* 0x0006620008000100 */
[----:B------:R-:W-:Y:S01]  /*06c0*/  NOP ;  /* 0x0000000000007918 */ /* 0x000fe20000000000 */
.L_x_9:
[----:B------:R-:W2:Y:S01]  /*06d0*/  SHFL.IDX PT, R3, R53, RZ, 0x1f ;  /* 0x00001fff35037589 */ /* 0x000ea200000e0000 */
[----:B------:R-:W-:Y:S01]  /*06e0*/  NOP ;  /* 0x0000000000007918 */ /* 0x000fe20000000000 */
[----:B--2---:R-:W-:-:S13]  /*06f0*/  ISETP.NE.AND P0, PT, R3, 0x1, PT ;  /* 0x000000010300780c */ /* 0x004fda0003f05270 */
[----:B------:R-:W-:Y:S05]  /*0700*/  @P0 BRA `(.L_x_10) ;  /* 0x0000000000540947 */ /* 0x000fea0003800000 */
[----:B---3--:R-:W-:Y:S01]  /*0710*/  UMOV UR4, 0x400 ;  /* 0x0000040000047882 */ /* 0x008fe20000000000 */
        /* <DEDUP_REMOVED lines=10> */
[----:B------:R-:W2:Y:S02]  /*07c0*/  FENCE.VIEW.ASYNC.S ;  /* 0x00000000000073c6 */ /* 0x000ea40000000000 */
[----:B--2---:R2:W3:Y:S08]  /*07d0*/  SYNCS.EXCH.64 URZ, [UR4+0x20], UR8 ;  /* 0x0000200804ff75b2 */ /* 0x0044f00008000100 */
[----:B------:R2:W1:Y:S01]  /*07e0*/  SYNCS.EXCH.64 URZ, [UR4+0x40], UR6 ;  /* 0x0000400604ff75b2 */ /* 0x0004620008000100 */
[----:B------:R2:W1:Y:S01]  /*07f0*/  SYNCS.EXCH.64 URZ, [UR4+0x28], UR8 ;  /* 0x0000280804ff75b2 */ /* 0x0004620008000100 */
[----:B------:R2:W1:Y:S01]  /*0800*/  SYNCS.EXCH.64 URZ, [UR4+0x48], UR6 ;  /* 0x0000480604ff75b2 */ /* 0x0004620008000100 */
[----:B------:R2:W1:Y:S01]  /*0810*/  SYNCS.EXCH.64 URZ, [UR4+0x30], UR8 ;  /* 0x0000300804ff75b2 */ /* 0x0004620008000100 */
[----:B------:R2:W1:Y:S01]  /*0820*/  SYNCS.EXCH.64 URZ, [UR4+0x50], UR6 ;  /* 0x0000500604ff75b2 */ /* 0x0004620008000100 */
[----:B------:R2:W1:Y:S01]  /*0830*/  SYNCS.EXCH.64 URZ, [UR4+0x38], UR8 ;  /* 0x0000380804ff75b2 */ /* 0x0004620008000100 */
[----:B------:R2:W1:Y:S01]  /*0840*/  SYNCS.EXCH.64 URZ, [UR4+0x58], UR6 ;  /* 0x0000580604ff75b2 */ /* 0x0004620008000100 */
[----:B------:R-:W-:Y:S01]  /*0850*/  NOP ;  /* 0x0000000000007918 */ /* 0x000fe20000000000 */
.L_x_10:
[----:B------:R-:W4:Y:S01]  /*0860*/  SHFL.IDX PT, R3, R53, RZ, 0x1f ;  /* 0x00001fff35037589 */ /* 0x000f2200000e0000 */
[----:B------:R-:W-:Y:S01]  /*0870*/  NOP ;  /* 0x0000000000007918 */ /* 0x000fe20000000000 */
[----:B----4-:R-:W-:-:S13]  /*0880*/  ISETP.NE.AND P0, PT, R3, 0x3, PT ;  /* 0x000000030300780c */ /* 0x010fda0003f05270 */
[----:B------:R-:W-:Y:S05]  /*0890*/  @P0 BRA `(.L_x_11) ;  /* 0x00000000002c0947 */ /* 0x000fea0003800000 */
[----:B--23--:R-:W-:Y:S01]  /*08a0*/  UMOV UR6, 0x400 ;  /* 0x0000040000067882 */ /* 0x00cfe20000000000 */
[----:B------:R-:W-:Y:S01]  /*08b0*/  UMOV UR4, 0x20 ;  /* 0x0000002000047882 */ /* 0x000fe20000000000 */
[----:B------:R-:W-:Y:S02]  /*08c0*/  ULEA UR6, UR62, UR6, 0x18 ;  /* 0x000000063e067291 */ /* 0x000fe4000f8ec0ff */
[----:B------:R-:W-:-:S04]  /*08d0*/  UIADD3 UR4, UPT, UPT, -UR4, 0x100000, URZ ;  /* 0x0010000004047890 */ /* 0x000fc8000fffe1ff */
[----:B------:R-:W-:Y:S02]  /*08e0*/  USHF.L.U32 UR5, UR4, 0xb, URZ ;  /* 0x0000000b04057899 */ /* 0x000fe400080006ff */
[----:B------:R-:W-:Y:S01]  /*08f0*/  USHF.L.U32 UR4, UR4, 0x1, URZ ;  /* 0x0000000104047899 */ /* 0x000fe200080006ff */
[----:B------:R-:W-:Y:S01]  /*0900*/  ELECT P0, URZ, PT ;  /* 0x0000000000ff782f */ /* 0x000fe20003800000 */
[----:B------:R-:W2:Y:S10]  /*0910*/  FENCE.VIEW.ASYNC.S ;  /* 0x00000000000073c6 */ /* 0x000eb40000000000 */
[----:B--2---:R4:W2:Y:S01]  /*0920*/  SYNCS.EXCH.64 URZ, [UR6+0x60], UR4 ;  /* 0x0000600406ff75b2 */ /* 0x0048a20008000100 */
[----:B------:R4:W3:Y:S02]  /*0930*/  SYNCS.EXCH.64 URZ, [UR6+0x68], UR4 ;  /* 0x0000680406ff75b2 */ /* 0x0008e40008000100 */
[----:B----4-:R-:W-:Y:S01]  /*0940*/  NOP ;  /* 0x0000000000007918 */ /* 0x010fe20000000000 */
.L_x_11:
[----:B------:R-:W4:Y:S01]  /*0950*/  SHFL.IDX PT, R3, R53, RZ, 0x1f ;  /* 0x00001fff35037589 */ /* 0x000f2200000e0000 */
[----:B------:R-:W-:Y:S01]  /*0960*/  NOP ;  /* 0x0000000000007918 */ /* 0x000fe20000000000 */
[----:B----4-:R-:W-:-:S13]  /*0970*/  ISETP.NE.AND P0, PT, R3, 0x4, PT ;  /* 0x000000040300780c */ /* 0x010fda0003f05270 */
[----:B------:R-:W-:Y:S05]  /*0980*/  @P0 BRA `(.L_x_12) ;  /* 0x0000000000480947 */ /* 0x000fea0003800000 */
[----:B--23--:R-:W-:Y:S01]  /*0990*/  UMOV UR4, 0x3a0 ;  /* 0x000003a000047882 */ /* 0x00cfe20000000000 */
[----:B------:R-:W-:Y:S01]  /*09a0*/  UMOV UR6, 0x400 ;  /* 0x0000040000067882 */ /* 0x000fe20000000000 */
[----:B------:R-:W-:Y:S01]  /*09b0*/  USEL UR4, UR4, 0x320, UP4 ;  /* 0x0000032004047887 */ /* 0x000fe2000a000000 */
        /* <DEDUP_REMOVED lines=10> */
[----:B--2---:R4:W2:Y:S08]  /*0a60*/  SYNCS.EXCH.64 URZ, [UR6+0x70], UR8 ;  /* 0x0000700806ff75b2 */ /* 0x0048b00008000100 */
[----:B------:R4:W3:Y:S01]  /*0a70*/  SYNCS.EXCH.64 URZ, [UR6+0x80], UR4 ;  /* 0x0000800406ff75b2 */ /* 0x0008e20008000100 */
[----:B------:R4:W1:Y:S01]  /*0a80*/  SYNCS.EXCH.64 URZ, [UR6+0x78], UR8 ;  /* 0x0000780806ff75b2 */ /* 0x0008620008000100 */
[----:B------:R4:W1:Y:S02]  /*0a90*/  SYNCS.EXCH.64 URZ, [UR6+0x88], UR4 ;  /* 0x0000880406ff75b2 */ /* 0x0008640008000100 */
[----:B----4-:R-:W-:Y:S01]  /*0aa0*/  NOP ;  /* 0x0000000000007918 */ /* 0x010fe20000000000 */
.L_x_12:
[----:B------:R-:W4:Y:S01]  /*0ab0*/  SHFL.IDX PT, R3, R53, RZ, 0x1f ;  /* 0x00001fff35037589 */ /* 0x000f2200000e0000 */
[----:B------:R-:W-:Y:S01]  /*0ac0*/  NOP ;  /* 0x0000000000007918 */ /* 0x000fe20000000000 */
[----:B----4-:R-:W-:-:S13]  /*0ad0*/  ISETP.NE.AND P0, PT, R3, 0x5, PT ;  /* 0x000000050300780c */ /* 0x010fda0003f05270 */
[----:B------:R-:W-:Y:S05]  /*0ae0*/  @P0 BRA `(.L_x_13) ;  /* 0x0000000000540947 */ /* 0x000fea0003800000 */
[----:B--23--:R-:W-:Y:S01]  /*0af0*/  UMOV UR4, 0x400 ;  /* 0x0000040000047882 */ /* 0x00cfe20000000000 */
        /* <DEDUP_REMOVED lines=14> */
[----:B------:R4:W1:Y:S01]  /*0be0*/  SYNCS.EXCH.64 URZ, [UR4+0xb8], UR8 ;  /* 0x0000b80804ff75b2 */ /* 0x0008620008000100 */
[----:B------:R4:W1:Y:S01]  /*0bf0*/  SYNCS.EXCH.64 URZ, [UR4+0xa0], UR6 ;  /* 0x0000a00604ff75b2 */ /* 0x0008620008000100 */
[----:B------:R4:W1:Y:S01]  /*0c00*/  SYNCS.EXCH.64 URZ, [UR4+0xc0], UR8 ;  /* 0x0000c00804ff75b2 */ /* 0x0008620008000100 */
[----:B------:R4:W1:Y:S01]  /*0c10*/  SYNCS.EXCH.64 URZ, [UR4+0xa8], UR6 ;  /* 0x0000a80604ff75b2 */ /* 0x0008620008000100 */
[----:B------:R4:W1:Y:S02]  /*0c20*/  SYNCS.EXCH.64 URZ, [UR4+0xc8], UR8 ;  /* 0x0000c80804ff75b2 */ /* 0x0008640008000100 */
[----:B----4-:R-:W-:Y:S01]  /*0c30*/  NOP ;  /* 0x0000000000007918 */ /* 0x010fe20000000000 */
.L_x_13:
[----:B------:R-:W4:Y:S01]  /*0c40*/  SHFL.IDX PT, R3, R53, RZ, 0x1f ;  /* 0x00001fff35037589 */ /* 0x000f2200000e0000 */
[----:B------:R-:W-:Y:S01]  /*0c50*/  ISETP.NE.OR P1, PT, RZ, UR20, !P1 ;  /* 0x00000014ff007c0c */ /* 0x000fe2000cf25670 */
        /* <DEDUP_REMOVED lines=12> */
[----:B------:R4:W3:Y:S01]  /*0d20*/  SYNCS.EXCH.64 URZ, [UR4+0xe0], UR6 ;  /* 0x0000e00604ff75b2 */ /* 0x0008e20008000100 */
[----:B------:R4:W1:Y:S01]  /*0d30*/  SYNCS.EXCH.64 URZ, [UR4+0xd8], UR6 ;  /* 0x0000d80604ff75b2 */ /* 0x0008620008000100 */
[----:B------:R4:W1:Y:S02]  /*0d40*/  SYNCS.EXCH.64 URZ, [UR4+0xe8], UR6 ;  /* 0x0000e80604ff75b2 */ /* 0x0008640008000100 */
[----:B----4-:R-:W-:Y:S01]  /*0d50*/  NOP ;  /* 0x0000000000007918 */ /* 0x010fe20000000000 */
.L_x_14:
[----:B------:R-:W-:Y:S01]  /*0d60*/  VOTEU.ALL UP0, P1 ;  /* 0x0000000000ff7886 */ /* 0x000fe20000800000 */
[----:B--23--:R-:W-:Y:S01]  /*0d70*/  UMOV UR4, 0x20 ;  /* 0x0000002000047882 */ /* 0x00cfe20000000000 */
[----:B------:R-:W2:Y:S01]  /*0d80*/  LDCU UR7, c[0x0][0x36c] ;  /* 0x00006d80ff0777ac */ /* 0x000ea20008000800 */
[----:B------:R-:W-:Y:S01]  /*0d90*/  NOP ;  /* 0x0000000000007918 */ /* 0x000fe20000000000 */
[----:B-1----:R-:W-:Y:S01]  /*0da0*/  LOP3.LUT R5, R66, 0x1f, RZ, 0xc0, !PT ;  /* 0x0000001f42057812 */ /* 0x002fe200078ec0ff */
[----:B------:R-:W-:Y:S01]  /*0db0*/  @!UP0 UMOV UR6, 0x400 ;  /* 0x0000040000068882 */ /* 0x000fe20000000000 */
[----:B------:R-:W-:-:S04]  /*0dc0*/  @!UP0 UIADD3 UR4, UPT, UPT, -UR4, 0x100000, URZ ;  /* 0x0010000004048890 */ /* 0x000fc8000fffe1ff */
[----:B------:R-:W-:Y:S02]  /*0dd0*/  @!UP0 USHF.L.U32 UR5, UR4, 0xb, URZ ;  /* 0x0000000b04058899 */ /* 0x000fe400080006ff */
[----:B------:R-:W-:Y:S02]  /*0de0*/  @!UP0 USHF.L.U32 UR4, UR4, 0x1, URZ ;  /* 0x0000000104048899 */ /* 0x000fe400080006ff */
[----:B------:R-:W-:Y:S01]  /*0df0*/  @!UP0 ULEA UR6, UR62, UR6, 0x18 ;  /* 0x000000063e068291 */ /* 0x000fe2000f8ec0ff */
[----:B------:R-:W-:Y:S01]  /*0e00*/  VOTEU.ALL UP0, P1 ;  /* 0x0000000000ff7886 */ /* 0x000fe20000800000 */
[----:B------:R-:W-:Y:S02]  /*0e10*/  UISETP.NE.AND UP5, UPT, UR20, URZ, UPT ;  /* 0x000000ff1400728c */ /* 0x000fe4000bfa5270 */
[----:B--2---:R-:W-:Y:S01]  /*0e20*/  UISETP.EQ.U32.AND UP6, UPT, UR7, 0x1, UPT ;  /* 0x000000010700788c */ /* 0x004fe2000bfc2070 */
[----:B------:R-:W1:Y:S07]  /*0e30*/  FENCE.VIEW.ASYNC.S ;  /* 0x00000000000073c6 */ /* 0x000e6e0000000000 */
[----:B-1----:R1:W2:Y:S01]  /*0e40*/  @!UP0 SYNCS.EXCH.64 URZ, [UR6+0xf0], UR4 ;  /* 0x0000f00406ff85b2 */ /* 0x0022a20008000100 */
[----:B------:R-:W-:Y:S05]  /*0e50*/  BRA.U !UP6, `(.L_x_15) ;  /* 0x000000010e087547 */ /* 0x000fea000b800000 */
[----:B--2---:R-:W-:Y:S01]  /*0e60*/  UCGABAR_ARV ;  /* 0x00000000000079c7 */ /* 0x004fe20008000000 */
[----:B------:R-:W-:Y:S05]  /*0e70*/  BRA `(.L_x_16) ;  /* 0x0000000000047947 */ /* 0x000fea0003800000 */
.L_x_15:
[----:B--2---:R-:W-:Y:S01]  /*0e80*/  NOP ;  /* 0x0000000000007918 */ /* 0x004fe20000000000 */
.L_x_16:
[----:B------:R-:W2:Y:S01]  /*0e90*/  S2UR UR22, SR_CTAID.X ;  /* 0x00000000001679c3 */ /* 0x000ea20000002500 */
[----:B------:R-:W-:-:S05]  /*0ea0*/  CS2R.32 R55, SR_CgaSize ;  /* 0x0000000000377805 */ /* 0x000fca0000008a00 */
[----:B------:R-:W-:-:S05]  /*0eb0*/  IMAD R55, R55, -0xa0, RZ ;  /* 0xffffff6037377824 */ /* 0x000fca00078e02ff */
[----:B-1----:R-:W-:-:S14]  /*0ec0*/  R2UR UR5, R55 ;  /* 0x00000000370572ca */ /* 0x002fdc00000e0000 */
[----:B------:R-:W1:Y:S01]  /*0ed0*/  LDCU UR5, c[0x0][UR5+0x2b0] ;  /* 0x00005600050577ac */ /* 0x000e620008000800 */
[----:B------:R-:W-:Y:S02]  /*0ee0*/  R2UR UR9, R2 ;  /* 0x00000000020972ca */ /* 0x000fe400000e0000 */
[----:B------:R-:W-:-:S05]  /*0ef0*/  CS2R.32 R55, SR_CgaSize ;  /* 0x0000000000377805 */ /* 0x000fca0000008a00 */
[----:B------:R-:W-:-:S05]  /*0f00*/  IMAD R55, R55, -0xa0, RZ ;  /* 0xffffff6037377824 */ /* 0x000fca00078e02ff */
[----:B------:R-:W-:-:S14]  /*0f10*/  R2UR UR4, R55 ;  /* 0x00000000370472ca */ /* 0x000fdc00000e0000 */
[----:B------:R-:W3:Y:S01]  /*0f20*/  LDCU UR4, c[0x0][UR4+0x2b4] ;  /* 0x00005680040477ac */ /* 0x000ee20008000800 */
[----:B------:R-:W4:Y:S01]  /*0f30*/  S2UR UR27, SR_CTAID.Y ;  /* 0x00000000001b79c3 */ /* 0x000f220000002600 */
[----:B------:R-:W-:-:S05]  /*0f40*/  CS2R.32 R55, SR_CgaSize ;  /* 0x0000000000377805 */ /* 0x000fca0000008a00 */
[----:B------:R-:W-:-:S05]  /*0f50*/  IMAD R55, R55, -0xa0, RZ ;  /* 0xffffff6037377824 */ /* 0x000fca00078e02ff */
[----:B------:R-:W-:-:S14]  /*0f60*/  R2UR UR7, R55 ;  /* 0x00000000370772ca */ /* 0x000fdc00000e0000 */
[----:B------:R-:W3:Y:S01]  /*0f70*/  LDCU UR7, c[0x0][UR7+0x2a0] ;  /* 0x00005400070777ac */ /* 0x000ee20008000800 */
[----:B------:R-:W-:-:S05]  /*0f80*/  CS2R.32 R55, SR_CgaSize ;  /* 0x0000000000377805 */ /* 0x000fca0000008a00 */
[----:B------:R-:W-:-:S05]  /*0f90*/  IMAD R55, R55, -0xa0, RZ ;  /* 0xffffff6037377824 */ /* 0x000fca00078e02ff */
[----:B------:R-:W-:-:S14]  /*0fa0*/  R2UR UR8, R55 ;  /* 0x00000000370872ca */ /* 0x000fdc00000e0000 */
[----:B------:R-:W3:Y:S01]  /*0fb0*/  LDCU UR8, c[0x0][UR8+0x2a4] ;  /* 0x00005480080877ac */ /* 0x000ee20008000800 */
[----:B------:R-:W-:Y:S01]  /*0fc0*/  UISETP.GT.U32.AND UP0, UPT, UR9, 0xffff, UPT ;  /* 0x0000ffff0900788c */ /* 0x000fe2000bf04070 */
[----:B------:R-:W3:Y:S01]  /*0fd0*/  LDCU UR21, c[0x0][0xb24] ;  /* 0x00016480ff1577ac */ /* 0x000ee20008000800 */
[----:B------:R-:W3:Y:S01]  /*0fe0*/  LDCU UR39, c[0x0][0xb24] ;  /* 0x00016480ff2777ac */ /* 0x000ee20008000800 */
[----:B--2---:R-:W-:Y:S01]  /*0ff0*/  I2FP.F32.U32 R4, UR22 ;  /* 0x0000001600047c45 */ /* 0x004fe20008201000 */
[----:B------:R-:W2:Y:S04]  /*1000*/  LDCU UR25, c[0x0][0xb30] ;  /* 0x00016600ff1977ac */ /* 0x000ea80008000800 */
[----:B-1----:R-:W-:Y:S01]  /*1010*/  FMUL R4, R4, UR5 ;  /* 0x0000000504047c20 */ /* 0x002fe20008400000 */
[----:B------:R-:W-:Y:S01]  /*1020*/  USEL UR5, UR9, 0xffff, !UP0 ;  /* 0x0000ffff09057887 */ /* 0x000fe2000c000000 */
[----:B----4-:R-:W-:Y:S01]  /*1030*/  I2FP.F32.U32 R3, UR27 ;  /* 0x0000001b00037c45 */ /* 0x010fe20008201000 */
[----:B------:R-:W-:-:S03]  /*1040*/  USHF.L.U32 UR31, UR62, 0xa, URZ ;  /* 0x0000000a3e1f7899 */ /* 0x000fc600080006ff */
[----:B------:R-:W1:Y:S01]  /*1050*/  F2I.U32.TRUNC.NTZ R4, R4 ;  /* 0x0000000400047305 */ /* 0x000e62000020f000 */
[----:B------:R-:W-:Y:S01]  /*1060*/  ULOP3.LUT UR30, UR5, 0xffff, URZ, 0xc0, !UPT ;  /* 0x0000ffff051e7892 */ /* 0x000fe2000f8ec0ff */
[----:B---3--:R-:W-:-:S06]  /*1070*/  FMUL R3, R3, UR4 ;  /* 0x0000000403037c20 */ /* 0x008fcc0008400000 */
[----:B------:R-:W3:Y:S01]  /*1080*/  F2I.U32.TRUNC.NTZ R3, R3 ;  /* 0x0000000300037305 */ /* 0x000ee2000020f000 */
[----:B-1----:R-:W-:Y:S02]  /*1090*/  R2UR UR4, R4 ;  /* 0x00000000040472ca */ /* 0x002fe400000e0000 */
[----:B------:R-:W-:Y:S02]  /*10a0*/  PRMT R4, RZ, 0x7610, R4 ;  /* 0x00007610ff047816 */ /* 0x000fe40000000004 */
[----:B---3--:R-:W-:Y:S02]  /*10b0*/  R2UR UR6, R3 ;  /* 0x00000000030672ca */ /* 0x008fe400000e0000 */
[----:B------:R-:W-:-:S07]  /*10c0*/  PRMT R3, RZ, 0x7610, R3 ;  /* 0x00007610ff037816 */ /* 0x000fce0000000003 */
[----:B------:R-:W-:-:S04]  /*10d0*/  UIADD3 UR5, UPT, UPT, -UR4, URZ, URZ ;  /* 0x000000ff04057290 */ /* 0x000fc8000fffe1ff */
[----:B------:R-:W-:Y:S02]  /*10e0*/  UIMAD UR5, UR7, UR5, UR22 ;  /* 0x00000005070572a4 */ /* 0x000fe4000f8e0216 */
[----:B------:R-:W-:-:S04]  /*10f0*/  UIADD3 UR4, UPT, UPT, -UR6, URZ, URZ ;  /* 0x000000ff06047290 */ /* 0x000fc8000fffe1ff */
[----:B------:R-:W-:Y:S01]  /*1100*/  IMAD.U32 R55, RZ, RZ, UR5 ;  /* 0x00000005ff377e24 */ /* 0x000fe2000f8e00ff */
[----:B------:R-:W-:-:S06]  /*1110*/  UIMAD UR4, UR8, UR4, UR27 ;  /* 0x00000004080472a4 */ /* 0x000fcc000f8e021b */
[----:B------:R-:W-:Y:S01]  /*1120*/  IMAD.U32 R54, RZ, RZ, UR4 ;  /* 0x00000004ff367e24 */ /* 0x000fe2000f8e00ff */
[----:B--2---:R-:W-:Y:S06]  /*1130*/  BRA.U UP5, `(.L_x_17) ;  /* 0x0000000105447547 */ /* 0x004fec000b800000 */
[----:B------:R-:W-:Y:S02]  /*1140*/  R2UR UR4, R54 ;  /* 0x00000000360472ca */ /* 0x000fe400000e0000 */
[----:B------:R-:W-:-:S11]  /*1150*/  R2UR UR7, R55 ;  /* 0x00000000370772ca */ /* 0x000fd600000e0000 */
[----:B------:R-:W-:Y:S02]  /*1160*/  UISETP.NE.AND UP0, UPT, UR4, URZ, UPT ;  /* 0x000000ff0400728c */ /* 0x000fe4000bf05270 */
[----:B------:R-:W-:Y:S02]  /*1170*/  ULOP3.LUT UR4, UR7, 0x2, URZ, 0x3c, !UPT ;  /* 0x0000000207047892 */ /* 0x000fe4000f8e3cff */
[----:B------:R-:W-:Y:S02]  /*1180*/  UISETP.GT.U32.AND UP1, UPT, UR7, 0x1, UP0 ;  /* 0x000000010700788c */ /* 0x000fe40008724070 */
[----:B------:R-:W-:Y:S02]  /*1190*/  UISETP.GT.U32.AND UP0, UPT, UR4, 0x1, UP0 ;  /* 0x000000010400788c */ /* 0x000fe40008704070 */
[----:B------:R-:W-:Y:S02]  /*11a0*/  USEL UR5, URZ, 0x2, UP1 ;  /* 0x00000002ff057887 */ /* 0x000fe40008800000 */
[----:B------:R-:W-:-:S02]  /*11b0*/  USEL UR6, URZ, 0x1, UP1 ;  /* 0x00000001ff067887 */ /* 0x000fc40008800000 */
[----:B------:R-:W-:Y:S02]  /*11c0*/  USEL UR4, URZ, 0x4, UP0 ;  /* 0x00000004ff047887 */ /* 0x000fe40008000000 */
[----:B------:R-:W-:Y:S02]  /*11d0*/  ULOP3.LUT UR7, UR7, 0xfffffffe, URZ, 0xc0, !UPT ;  /* 0xfffffffe07077892 */ /* 0x000fe4000f8ec0ff */
[----:B------:R-:W-:Y:S02]  /*11e0*/  USEL UR8, URZ, 0x8, UP0 ;  /* 0x00000008ff087887 */ /* 0x000fe40008000000 */
[----:B------:R-:W-:-:S03]  /*11f0*/  UIADD3 UR4, UPT, UPT, UR4, UR5, UR6 ;  /* 0x0000000504047290 */ /* 0x000fc6000fffe006 */
[----:B------:R-:W-:Y:S01]  /*1200*/  UMOV UR5, 0x3 ;  /* 0x0000000300057882 */ /* 0x000fe20000000000 */
[----:B------:R-:W-:Y:S02]  /*1210*/  UIADD3 UR4, UPT, UPT, UR4, UR8, URZ ;  /* 0x0000000804047290 */ /* 0x000fe4000fffe0ff */
[----:B------:R-:W-:-:S04]  /*1220*/  USHF.L.U32 UR5, UR5, UR7, URZ ;  /* 0x0000000705057299 */ /* 0x000fc800080006ff */
[----:B------:R-:W-:Y:S02]  /*1230*/  IMAD.U32 R4, RZ, RZ, UR4 ;  /* 0x00000004ff047e24 */ /* 0x000fe4000f8e00ff */
[----:B------:R-:W-:-:S07]  /*1240*/  IMAD.U32 R3, RZ, RZ, UR5 ;  /* 0x00000005ff037e24 */ /* 0x000fce000f8e00ff */
.L_x_17:
[----:B------:R-:W1:Y:S01]  /*1250*/  S2UR UR60, SR_CTAID.Z ;  /* 0x00000000003c79c3 */ /* 0x000e620000002700 */
[----:B------:R-:W-:Y:S01]  /*1260*/  UISETP.GE.AND UP0, UPT, UR21, 0x1, UPT ;  /* 0x000000011500788c */ /* 0x000fe2000bf06270 */
[----:B------:R-:W-:Y:S01]  /*1270*/  UMOV UR28, 0x5 ;  /* 0x00000005001c7882 */ /* 0x000fe20000000000 */
[----:B------:R-:W-:-:S07]  /*1280*/  UMOV UR26, UR22 ;  /* 0x00000016001a7c82 */ /* 0x000fce0008000000 */
[----:B------:R-:W-:Y:S05]  /*1290*/  BRA.U !UP0, `(.L_x_18) ;  /* 0x0000000108d47547 */ /* 0x000fea000b800000 */
[----:B------:R-:W2:Y:S01]  /*12a0*/  LDCU.128 UR16, c[0x0][0xb10] ;  /* 0x00016200ff1077ac */ /* 0x000ea20008000c00 */
[----:B------:R-:W3:Y:S01]  /*12b0*/  LDCU UR6, c[0x0][0x370] ;  /* 0x00006e00ff0677ac */ /* 0x000ee20008000800 */
[----:B------:R-:W4:Y:S01]  /*12c0*/  LDCU UR7, c[0x0][0x374] ;  /* 0x00006e80ff0777ac */ /* 0x000f220008000800 */
[----:B------:R-:W1:Y:S01]  /*12d0*/  LDCU UR23, c[0x0][0xb0c] ;  /* 0x00016180ff1777ac */ /* 0x000e620008000800 */
[----:B------:R-:W1:Y:S01]  /*12e0*/  LDCU UR24, c[0x0][0xb20] ;  /* 0x00016400ff1877ac */ /* 0x000e620008000800 */
[----:B------:R-:W1:Y:S01]  /*12f0*/  LDCU.64 UR8, c[0x0][0xb28] ;  /* 0x00016500ff0877ac */ /* 0x000e620008000a00 */
[----:B--2---:R-:W-:Y:S02]  /*1300*/  UISETP.NE.AND UP3, UPT, UR18, 0x1, UPT ;  /* 0x000000011200788c */ /* 0x004fe4000bf65270 */
[----:B----4-:R-:W-:Y:S02]  /*1310*/  UIMAD.WIDE.U32 UR10, UR7, UR19, URZ ;  /* 0x00000013070a72a5 */ /* 0x010fe4000f8e00ff */
[----:B---3--:R-:W-:-:S02]  /*1320*/  UIMAD.WIDE.U32 UR12, UR6, UR16, URZ ;  /* 0x00000010060c72a5 */ /* 0x008fc4000f8e00ff */
[----:B-1----:R-:W-:Y:S02]  /*1330*/  UISETP.NE.AND UP0, UPT, UR23, 0x1, UPT ;  /* 0x000000011700788c */ /* 0x002fe4000bf05270 */
[----:B------:R-:W-:Y:S01]  /*1340*/  UIMAD.WIDE.U32 UR4, UR22, UR16, URZ ;  /* 0x00000010160472a5 */ /* 0x000fe2000f8e00ff */
[----:B------:R-:W-:Y:S02]  /*1350*/  UMOV UR10, UR11 ;  /* 0x0000000b000a7c82 */ /* 0x000fe40008000000 */
[----:B------:R-:W-:Y:S01]  /*1360*/  UMOV UR12, UR13 ;  /* 0x0000000d000c7c82 */ /* 0x000fe20008000000 */
[----:B------:R-:W-:Y:S02]  /*1370*/  @UP3 USHF.R.U32.HI UR7, URZ, UR24, UR10 ;  /* 0x00000018ff073299 */ /* 0x000fe4000801160a */
[----:B------:R-:W-:Y:S01]  /*1380*/  UISETP.NE.AND UP1, UPT, UR21, 0x1, UPT ;  /* 0x000000011500788c */ /* 0x000fe2000bf25270 */
[----:B------:R-:W-:Y:S02]  /*1390*/  UMOV UR4, UR5 ;  /* 0x0000000500047c82 */ /* 0x000fe40008000000 */
[----:B------:R-:W-:-:S02]  /*13a0*/  @UP0 USHF.R.U32.HI UR6, URZ, UR17, UR12 ;  /* 0x00000011ff060299 */ /* 0x000fc4000801160c */
[----:B------:R-:W-:Y:S02]  /*13b0*/  USHF.R.U32.HI UR4, URZ, UR17, UR4 ;  /* 0x00000011ff047299 */ /* 0x000fe40008011604 */
[----:B------:R-:W-:Y:S02]  /*13c0*/  UIMAD.WIDE.U32 UR12, UR27, UR19, URZ ;  /* 0x000000131b0c72a5 */ /* 0x000fe4000f8e00ff */
[----:B------:R-:W-:Y:S02]  /*13d0*/  UIMAD.WIDE.U32 UR10, UR7, UR8, URZ ;  /* 0x00000008070a72a5 */ /* 0x000fe4000f8e00ff */
[----:B------:R-:W-:Y:S02]  /*13e0*/  UIMAD.WIDE.U32 UR14, UR6, UR8, URZ ;  /* 0x00000008060e72a5 */ /* 0x000fe4000f8e00ff */
[----:B------:R-:W-:-:S03]  /*13f0*/  USEL UR5, UR22, UR4, !UP0 ;  /* 0x0000000416057287 */ /* 0x000fc6000c000000 */
[----:B------:R-:W-:Y:S01]  /*1400*/  UMOV UR4, UR13 ;  /* 0x0000000d00047c82 */ /* 0x000fe20008000000 */
[----:B------:R-:W-:Y:S01]  /*1410*/  UMOV UR10, UR11 ;  /* 0x0000000b000a7c82 */ /* 0x000fe20008000000 */
[----:B------:R-:W-:Y:S02]  /*1420*/  USHF.R.U32.HI UR4, URZ, UR24, UR4 ;  /* 0x00000018ff047299 */ /* 0x000fe40008011604 */
[----:B------:R-:W-:Y:S01]  /*1430*/  @UP1 USHF.R.U32.HI UR7, URZ, UR9, UR10 ;  /* 0x00000009ff071299 */ /* 0x000fe2000801160a */
[----:B------:R-:W-:Y:S01]  /*1440*/  UMOV UR14, UR15 ;  /* 0x0000000f000e7c82 */ /* 0x000fe20008000000 */
[----:B------:R-:W-:Y:S02]  /*1450*/  USEL UR4, UR27, UR4, !UP3 ;  /* 0x000000041b047287 */ /* 0x000fe4000d800000 */
[----:B------:R-:W-:Y:S02]  /*1460*/  @UP1 USHF.R.U32.HI UR6, URZ, UR9, UR14 ;  /* 0x00000009ff061299 */ /* 0x000fe4000801160e */
[----:B------:R-:W-:-:S02]  /*1470*/  UIMAD UR7, UR7, UR21, URZ ;  /* 0x00000015070772a4 */ /* 0x000fc4000f8e02ff */
[----:B------:R-:W-:Y:S02]  /*1480*/  UIMAD UR12, UR6, UR21, URZ ;  /* 0x00000015060c72a4 */ /* 0x000fe4000f8e02ff */
[----:B------:R-:W-:Y:S02]  /*1490*/  UISETP.GE.AND UP0, UPT, UR4, UR7, UPT ;  /* 0x000000070400728c */ /* 0x000fe4000bf06270 */
[----:B------:R-:W-:Y:S02]  /*14a0*/  UIMAD.WIDE.U32 UR10, UR4, UR8, URZ ;  /* 0x00000008040a72a5 */ /* 0x000fe4000f8e00ff */
[----:B------:R-:W-:Y:S02]  /*14b0*/  UISETP.GE.OR UP0, UPT, UR5, UR12, UP0 ;  /* 0x0000000c0500728c */ /* 0x000fe40008706670 */
[----:B------:R-:W-:Y:S02]  /*14c0*/  UIMAD.WIDE.U32 UR12, UR5, UR8, URZ ;  /* 0x00000008050c72a5 */ /* 0x000fe4000f8e00ff */
[----:B------:R-:W-:Y:S01]  /*14d0*/  UIADD3 UR10, UPT, UPT, -UR4, URZ, URZ ;  /* 0x000000ff040a7290 */ /* 0x000fe2000fffe1ff */
[----:B------:R-:W-:Y:S01]  /*14e0*/  UMOV UR8, UR11 ;  /* 0x0000000b00087c82 */ /* 0x000fe20008000000 */
[----:B------:R-:W-:-:S02]  /*14f0*/  UIADD3 UR26, UPT, UPT, -UR5, URZ, URZ ;  /* 0x000000ff051a7290 */ /* 0x000fc4000fffe1ff */
[----:B------:R-:W-:-:S03]  /*1500*/  USHF.R.U32.HI UR8, URZ, UR9, UR8 ;  /* 0x00000009ff087299 */ /* 0x000fc60008011608 */
[----:B------:R-:W-:Y:S01]  /*1510*/  @!UP0 UMOV UR7, UR13 ;  /* 0x0000000d00078c82 */ /* 0x000fe20008000000 */
[----:B------:R-:W-:Y:S02]  /*1520*/  UIMAD UR27, UR18, UR10, UR27 ;  /* 0x0000000a121b72a4 */ /* 0x000fe4000f8e021b */
[----:B------:R-:W-:Y:S02]  /*1530*/  USEL UR8, UR4, UR8, !UP1 ;  /* 0x0000000804087287 */ /* 0x000fe4000c800000 */
[----:B------:R-:W-:Y:S02]  /*1540*/  @!UP0 USHF.R.U32.HI UR7, URZ, UR9, UR7 ;  /* 0x00000009ff078299 */ /* 0x000fe40008011607 */
[----:B------:R-:W-:Y:S02]  /*1550*/  UIADD3 UR9, UPT, UPT, -UR8, URZ, URZ ;  /* 0x000000ff08097290 */ /* 0x000fe4000fffe1ff */
[----:B------:R-:W-:Y:S02]  /*1560*/  @!UP0 USEL UR7, UR5, UR7, !UP1 ;  /* 0x0000000705078287 */ /* 0x000fe4000c800000 */
[----:B------:R-:W-:-:S02]  /*1570*/  UIMAD UR9, UR21, UR9, UR4 ;  /* 0x00000009150972a4 */ /* 0x000fc4000f8e0204 */
[----:B------:R-:W-:Y:S02]  /*1580*/  @!UP0 UIADD3 UR8, UPT, UPT, UR8, -UR7, URZ ;  /* 0x8000000708088290 */ /* 0x000fe4000fffe0ff */
[----:B------:R-:W-:Y:S02]  /*1590*/  @!UP0 UIMAD UR6, UR9, UR6, UR7 ;  /* 0x00000006090682a4 */ /* 0x000fe4000f8e0207 */
[----:B------:R-:W-:Y:S02]  /*15a0*/  @!UP0 UIMAD UR4, UR8, UR21, UR5 ;  /* 0x00000015080482a4 */ /* 0x000fe4000f8e0205 */
[----:B------:R-:W-:Y:S02]  /*15b0*/  UIMAD UR26, UR23, UR26, UR22 ;  /* 0x0000001a171a72a4 */ /* 0x000fe4000f8e0216 */
[----:B------:R-:W-:Y:S01]  /*15c0*/  UIMAD UR27, UR4, UR18, UR27 ;  /* 0x00000012041b72a4 */ /* 0x000fe2000f8e021b */
[----:B------:R-:W-:Y:S02]  /*15d0*/  @!UP0 UMOV UR5, UR6 ;  /* 0x0000000600058c82 */ /* 0x000fe40008000000 */
[----:B------:R-:W-:-:S12]  /*15e0*/  UIMAD UR26, UR5, UR23, UR26 ;  /* 0x00000017051a72a4 */ /* 0x000fd8000f8e021a */
.L_x_18:
[----:B------:R-:W-:Y:S02]  /*15f0*/  UISETP.NE.AND UP1, UPT, UR25, 0x1, UPT ;  /* 0x000000011900788c */ /* 0x000fe4000bf25270 */
[----:B------:R-:W-:Y:S02]  /*1600*/  UISETP.NE.AND UP0, UPT, UR20, 0x2, UPT ;  /* 0x000000021400788c */ /* 0x000fe4000bf05270 */
[----:B------:R-:W-:Y:S02]  /*1610*/  ULOP3.LUT UR31, UR31, 0x800, URZ, 0xc0, !UPT ;  /* 0x000008001f1f7892 */ /* 0x000fe4000f8ec0ff */
[----:B------:R-:W-:-:S03]  /*1620*/  USHF.L.U32 UR30, UR28, UR30, URZ ;  /* 0x0000001e1c1e7299 */ /* 0x000fc600080006ff */
[----:B------:R-:W-:Y:S09]  /*1630*/  BRA.U UP1, `(.L_x_19) ;  /* 0x0000000101407547 */ /* 0x000ff2000b800000 */
[----:B------:R-:W2:Y:S01]  /*1640*/  LDCU.128 UR8, c[0x0][0xb10] ;  /* 0x00016200ff0877ac */ /* 0x000ea20008000c00 */
[----:B------:R-:W3:Y:S01]  /*1650*/  LDCU UR12, c[0x0][0xb0c] ;  /* 0x00016180ff0c77ac */ /* 0x000ee20008000800 */
[----:B------:R-:W4:Y:S01]  /*1660*/  LDCU UR13, c[0x0][0xb20] ;  /* 0x00016400ff0d77ac */ /* 0x000f220008000800 */
[----:B--2---:R-:W-:Y:S02]  /*1670*/  UIMAD.WIDE.U32 UR4, UR26, UR8, URZ ;  /* 0x000000081a0472a5 */ /* 0x004fe4000f8e00ff */
[----:B------:R-:W-:Y:S02]  /*1680*/  UIMAD.WIDE.U32 UR6, UR27, UR11, URZ ;  /* 0x0000000b1b0672a5 */ /* 0x000fe4000f8e00ff */
[----:B---3--:R-:W-:Y:S02]  /*1690*/  UISETP.NE.AND UP1, UPT, UR12, 0x1, UPT ;  /* 0x000000010c00788c */ /* 0x008fe4000bf25270 */
[----:B------:R-:W-:-:S03]  /*16a0*/  USHF.R.U32.HI UR5, URZ, UR9, UR5 ;  /* 0x00000009ff057299 */ /* 0x000fc60008011605 */
[----:B------:R-:W-:Y:S01]  /*16b0*/  UMOV UR4, UR7 ;  /* 0x0000000700047c82 */ /* 0x000fe20008000000 */
[----:B------:R-:W-:Y:S02]  /*16c0*/  USEL UR5, UR26, UR5, !UP1 ;  /* 0x000000051a057287 */ /* 0x000fe4000c800000 */
[----:B------:R-:W-:Y:S02]  /*16d0*/  UISETP.NE.AND UP1, UPT, UR10, 0x1, UPT ;  /* 0x000000010a00788c */ /* 0x000fe4000bf25270 */
[----:B----4-:R-:W-:-:S04]  /*16e0*/  USHF.R.U32.HI UR4, URZ, UR13, UR4 ;  /* 0x0000000dff047299 */ /* 0x010fc80008011604 */
[----:B------:R-:W-:-:S04]  /*16f0*/  USEL UR4, UR27, UR4, !UP1 ;  /* 0x000000041b047287 */ /* 0x000fc8000c800000 */
[----:B------:R-:W-:Y:S02]  /*1700*/  UIADD3 UR6, UPT, UPT, -UR4, UR5, URZ ;  /* 0x0000000504067290 */ /* 0x000fe4000fffe1ff */
[----:B------:R-:W-:Y:S02]  /*1710*/  UIADD3 UR4, UPT, UPT, UR4, -UR5, URZ ;  /* 0x8000000504047290 */ /* 0x000fe4000fffe0ff */
[----:B------:R-:W-:Y:S02]  /*1720*/  UIMAD UR27, UR6, UR10, UR27 ;  /* 0x0000000a061b72a4 */ /* 0x000fe4000f8e021b */
[----:B------:R-:W-:-:S12]  /*1730*/  UIMAD UR26, UR4, UR12, UR26 ;  /* 0x0000000c041a72a4 */ /* 0x000fd8000f8e021a */
.L_x_19:
[----:B------:R-:W-:Y:S05]  /*1740*/  BRA.U !UP6, `(.L_x_20) ;  /* 0x000000010e0c7547 */ /* 0x000fea000b800000 */
[----:B------:R-:W-:Y:S01]  /*1750*/  UCGABAR_WAIT ;  /* 0x0000000000007dc7 */ /* 0x000fe20008000000 */
[----:B------:R-:W-:Y:S01]  /*1760*/  CCTL.IVALL ;  /* 0x00000000ff00798f */ /* 0x000fe20002000000 */
[----:B------:R-:W-:Y:S05]  /*1770*/  BRA `(.L_x_21) ;  /* 0x0000000000047947 */ /* 0x000fea0003800000 */
.L_x_20:
[----:B------:R-:W-:Y:S06]  /*1780*/  BAR.SYNC.DEFER_BLOCKING 0x0 ;  /* 0x0000000000007b1d */ /* 0x000fec0000010000 */
.L_x_21:
[----:B------:R-:W-:Y:S05]  /*1790*/  BRA.U UP0, `(.L_x_22) ;  /* 0x0000001500d47547 */ /* 0x000fea000b800000 */
[----:B------:R-:W2:Y:S01]  /*17a0*/  LDCU UR5, c[0x0][0x38c] ;  /* 0x00007180ff0577ac */ /* 0x000ea20008000800 */
[----:B------:R-:W-:Y:S01]  /*17b0*/  PLOP3.LUT P2, PT, PT, PT, UP4, 0x80, 0x8 ;  /* 0x000000000008781c */ /* 0x000fe20003f4f048 */
[----:B------:R-:W-:Y:S01]  /*17c0*/  IMAD.MOV.U32 R12, RZ, RZ, 0x1 ;  /* 0x00000001ff0c7424 */ /* 0x000fe200078e00ff */
[----:B------:R-:W-:Y:S01]  /*17d0*/  ISETP.NE.AND P3, PT, R5, RZ, P4 ;  /* 0x000000ff0500720c */ /* 0x000fe20002765270 */
[----:B------:R-:W-:Y:S01]  /*17e0*/  UISETP.NE.AND UP1, UPT, UR20, URZ, UPT ;  /* 0x000000ff1400728c */ /* 0x000fe2000bf25270 */
[----:B------:R-:W-:Y:S02]  /*17f0*/  PLOP3.LUT P2, PT, P2, PT, PT, 0x8, 0x80 ;  /* 0x000000000080781c */ /* 0x000fe4000174e170 */
[----:B------:R-:W-:Y:S01]  /*1800*/  CS2R R10, SRZ ;  /* 0x00000000000a7805 */ /* 0x000fe2000001ff00 */
[----:B------:R-:W-:Y:S01]  /*1810*/  IMAD.MOV.U32 R9, RZ, RZ, RZ ;  /* 0x000000ffff097224 */ /* 0x000fe200078e00ff */
[----:B------:R-:W3:Y:S01]  /*1820*/  LDCU UR64, c[0x0][0x370] ;  /* 0x00006e00ff4077ac */ /* 0x000ee20008000800 */
[----:B------:R-:W-:Y:S01]  /*1830*/  IMAD.MOV.U32 R8, RZ, RZ, 0x1 ;  /* 0x00000001ff087424 */ /* 0x000fe200078e00ff */
[----:B------:R-:W4:Y:S01]  /*1840*/  LDCU.64 UR54, c[0x0][0x348] ;  /* 0x00006900ff3677ac */ /* 0x000f220008000a00 */
[----:B------:R-:W-:-:S02]  /*1850*/  USHF.L.U32 UR71, UR22, 0x6, URZ ;  /* 0x0000000616477899 */ /* 0x000fc400080006ff */
[----:B--2---:R-:W-:Y:S02]  /*1860*/  UIADD3 UR6, UPT, UPT, UR5, 0x7f, URZ ;  /* 0x0000007f05067890 */ /* 0x004fe4000fffe0ff */
[----:B------:R-:W-:Y:S02]  /*1870*/  UIADD3 UR70, UPT, UPT, UR5, 0xfe, URZ ;  /* 0x000000fe05467890 */ /* 0x000fe4000fffe0ff */
[----:B------:R-:W-:Y:S01]  /*1880*/  USHF.R.S32.HI UR4, URZ, 0x1f, UR6 ;  /* 0x0000001fff047899 */ /* 0x000fe20008011406 */
[----:B------:R-:W2:Y:S03]  /*1890*/  LDCU UR63, c[0x0][0x374] ;  /* 0x00006e80ff3f77ac */ /* 0x000ea60008000800 */
[----:B------:R-:W-:Y:S02]  /*18a0*/  ULEA.HI UR4, UR4, UR6, URZ, 0x7 ;  /* 0x0000000604047291 */ /* 0x000fe4000f8f38ff */
[----:B------:R-:W-:-:S02]  /*18b0*/  USHF.L.U32 UR6, UR22, 0x7, URZ ;  /* 0x0000000716067899 */ /* 0x000fc400080006ff */
[----:B------:R-:W-:Y:S02]  /*18c0*/  USHF.R.S32.HI UR66, URZ, 0x7, UR4 ;  /* 0x00000007ff427899 */ /* 0x000fe40008011404 */
[----:B------:R-:W-:Y:S02]  /*18d0*/  UIADD3 UR4, UPT, UPT, UR5, -0x1, URZ ;  /* 0xffffffff05047890 */ /* 0x000fe4000fffe0ff */
[----:B------:R-:W-:Y:S02]  /*18e0*/  UISETP.LT.U32.AND UP0, UPT, UR66, 0x2, UPT ;  /* 0x000000024200788c */ /* 0x000fe4000bf01070 */
[----:B------:R-:W-:Y:S02]  /*18f0*/  UISETP.GE.U32.AND UP2, UPT, UR4, -0xff, UPT ;  /* 0xffffff010400788c */ /* 0x000fe4000bf46070 */
[----:B------:R-:W-:Y:S02]  /*1900*/  USEL UR65, UR66, 0x2, UP0 ;  /* 0x0000000242417887 */ /* 0x000fe40008000000 */
[----:B------:R-:W-:-:S02]  /*1910*/  ULOP3.LUT UR5, UR6, 0x80, URZ, 0xc0, !UPT ;  /* 0x0000008006057892 */ /* 0x000fc4000f8ec0ff */
[----:B------:R-:W-:Y:S02]  /*1920*/  UIADD3 UR4, UPT, UPT, UR65, -0x1, URZ ;  /* 0xffffffff41047890 */ /* 0x000fe4000fffe0ff */
[----:B------:R-:W-:Y:S02]  /*1930*/  USEL UR38, UR53, 0x2, UP1 ;  /* 0x0000000235267887 */ /* 0x000fe40008800000 */
[----:B------:R-:W-:Y:S02]  /*1940*/  ULEA.HI UR68, UR31, UR5, URZ, 0x1b ;  /* 0x000000051f447291 */ /* 0x000fe4000f8fd8ff */
[----:B------:R-:W-:Y:S02]  /*1950*/  @UP2 UIADD3 UR4, UPT, UPT, UR65, URZ, URZ ;  /* 0x000000ff41042290 */ /* 0x000fe4000fffe0ff */
[----:B------:R-:W-:Y:S02]  /*1960*/  UIADD3 UR69, UPT, UPT, UR66, -UR65, URZ ;  /* 0x8000004142457290 */ /* 0x000fe4000fffe0ff */
[----:B------:R-:W-:-:S02]  /*1970*/  UIADD3 UR45, UPT, UPT, UR4, 0x1, URZ ;  /* 0x00000001042d7890 */ /* 0x000fc4000fffe0ff */
[----:B------:R-:W-:Y:S01]  /*1980*/  UIADD3 UR67, UPT, UPT, -UR4, URZ, URZ ;  /* 0x000000ff04437290 */ /* 0x000fe2000fffe1ff */
[----:B--234-:R-:W-:-:S11]  /*1990*/  UMOV UR29, URZ ;  /* 0x000000ff001d7c82 */ /* 0x01cfd60008000000 */
.L_x_46:
[----:B------:R-:W-:Y:S01]  /*19a0*/  UISETP.NE.AND UP0, UPT, UR62, URZ, UPT ;  /* 0x000000ff3e00728c */ /* 0x000fe2000bf05270 */
[----:B------:R-:W2:Y:S08]  /*19b0*/  S2UR UR62, SR_CgaCtaId ;  /* 0x00000000003e79c3 */ /* 0x000eb00000008800 */
[----:B---3--:R-:W-:Y:S05]  /*19c0*/  BRA.U UP0, `(.L_x_23) ;  /* 0x0000000100347547 */ /* 0x008fea000b800000 */
[----:B------:R-:W3:Y:S01]  /*19d0*/  S2R R0, SR_CgaCtaId ;  /* 0x0000000000007919 */ /* 0x000ee20000008800 */
[----:B------:R-:W-:-:S04]  /*19e0*/  MOV R2, 0x400 ;  /* 0x0000040000027802 */ /* 0x000fc80000000f00 */
[----:B---3--:R-:W-:Y:S02]  /*19f0*/  LEA R0, R0, R2, 0x18 ;  /* 0x0000000200007211 */ /* 0x008fe400078ec0ff */
[----:B------:R-:W-:-:S03]  /*1a00*/  SHF.L.U32 R2, R8, 0x1f, RZ ;  /* 0x0000001f08027819 */ /* 0x000fc600000006ff */
[----:B------:R-:W-:-:S04]  /*1a10*/  IMAD R0, R9, 0x8, R0 ;  /* 0x0000000809007824 */ /* 0x000fc800078e0200 */
[----:B------:R-:W3:Y:S02]  /*1a20*/  SYNCS.PHASECHK.TRANS64.TRYWAIT P0, [R0+URZ+0xe0], R2 ;  /* 0x0000e002000075a7 */ /* 0x000ee400080011ff */
[----:B---3--:R-:W-:Y:S05]  /*1a30*/  @!P0 BRA `(.L_x_24) ;  /* 0x000000b000388947 */ /* 0x008fea0003800000 */
.L_x_187:
[----:B------:R-:W-:Y:S01]  /*1a40*/  VIADD R9, R9, 0x1 ;  /* 0x0000000109097836 */ /* 0x000fe20000000000 */
[----:B------:R3:W-:Y:S04]  /*1a50*/  SYNCS.ARRIVE.TRANS64.A1T0 RZ, [R0+URZ+0xd0], RZ ;  /* 0x0000d0ff00ff79a7 */ /* 0x0007e800081000ff */
[----:B------:R-:W-:-:S04]  /*1a60*/  ISETP.NE.AND P0, PT, R9, 0x2, PT ;  /* 0x000000020900780c */ /* 0x000fc80003f05270 */
[----:B------:R-:W-:Y:S02]  /*1a70*/  SEL R9, R9, RZ, P0 ;  /* 0x000000ff09097207 */ /* 0x000fe40000000000 */
[----:B---3--:R-:W-:-:S04]  /*1a80*/  SEL R0, RZ, 0x1, P0 ;  /* 0x00000001ff007807 */ /* 0x008fc80000000000 */
[----:B------:R-:W-:-:S07]  /*1a90*/  LOP3.LUT R8, R8, R0, RZ, 0x3c, !PT ;  /* 0x0000000008087212 */ /* 0x000fce00078e3cff */
.L_x_23:
[----:B------:R-:W-:Y:S01]  /*1aa0*/  UMOV UR22, 0x400 ;  /* 0x0000040000167882 */ /* 0x000fe20000000000 */
[----:B------:R-:W-:Y:S01]  /*1ab0*/  SHF.L.U32 R0, R12, 0x1f, RZ ;  /* 0x0000001f0c007819 */ /* 0x000fe200000006ff */
[----:B--2---:R-:W-:Y:S02]  /*1ac0*/  ULEA UR22, UR62, UR22, 0x18 ;  /* 0x000000163e167291 */ /* 0x004fe4000f8ec0ff */
[----:B------:R-:W-:Y:S02]  /*1ad0*/  UISETP.GE.U32.AND UP0, UPT, UR70, 0xff, UPT ;  /* 0x000000ff4600788c */ /* 0x000fe4000bf06070 */
[----:B------:R-:W-:Y:S02]  /*1ae0*/  ULEA UR4, UR29, UR22, 0x3 ;  /* 0x000000161d047291 */ /* 0x000fe4000f8e18ff */
[----:B------:R-:W-:Y:S01]  /*1af0*/  ULEA UR27, UR27, UR68, 0x8 ;  /* 0x000000441b1b7291 */ /* 0x000fe2000f8e40ff */
[----:B------:R-:W-:-:S06]  /*1b00*/  UMOV UR21, URZ ;  /* 0x000000ff00157c82 */ /* 0x000fcc0008000000 */
[----:B------:R2:W3:Y:S01]  /*1b10*/  SYNCS.PHASECHK.TRANS64.TRYWAIT P1, [UR4+0x10], R0 ;  /* 0x00001000ff0075a7 */ /* 0x0004e20008021104 */
[----:B------:R-:W-:-:S04]  /*1b20*/  ULEA.HI UR4, UR26, UR26, URZ, 0x1 ;  /* 0x0000001a1a047291 */ /* 0x000fc8000f8f08ff */
[----:B------:R-:W-:-:S04]  /*1b30*/  USHF.L.U32 UR4, UR4, 0x6, URZ ;  /* 0x0000000604047899 */ /* 0x000fc800080006ff */
[----:B------:R-:W-:-:S04]  /*1b40*/  ULOP3.LUT UR59, UR4, 0xffffff80, URZ, 0xc0, !UPT ;  /* 0xffffff80043b7892 */ /* 0x000fc8000f8ec0ff */
[----:B------:R-:W-:Y:S01]  /*1b50*/  ULOP3.LUT UR59, UR59, 0x40, UR71, 0xf8, !UPT ;  /* 0x000000403b3b7892 */ /* 0x000fe2000f8ef847 */
[----:B------:R-:W-:Y:S11]  /*1b60*/  BRA.U !UP0, `(.L_x_25) ;  /* 0x0000000508607547 */ /* 0x000ff6000b800000 */
[----:B------:R-:W-:Y:S01]  /*1b70*/  UMOV UR23, UR67 ;  /* 0x0000004300177c82 */ /* 0x000fe20008000000 */
[----:B------:R-:W-:Y:S01]  /*1b80*/  UMOV UR6, UR29 ;  /* 0x0000001d00067c82 */ /* 0x000fe20008000000 */
[----:B------:R-:W-:-:S05]  /*1b90*/  UMOV UR42, 0x40 ;  /* 0x00000040002a7882 */ /* 0x000fca0000000000 */
.L_x_33:
[----:B------:R-:W-:Y:S01]  /*1ba0*/  ULEA UR7, UR6, UR22, 0x3 ;  /* 0x0000001606077291 */ /* 0x000fe2000f8e18ff */
[----:B---3--:R-:W-:Y:S01]  /*1bb0*/  @P4 MOV R2, 0x30000 ;  /* 0x0003000000024802 */ /* 0x008fe20000000f00 */
[----:B-123--:R-:W-:Y:S10]  /*1bc0*/  @P1 BRA `(.L_x_26) ;  /* 0x00000000000c1947 */ /* 0x00eff40003800000 */
[----:B------:R-:W-:-:S04]  /*1bd0*/  SHF.L.U32 R3, R12, 0x1f, RZ ;  /* 0x0000001f0c037819 */ /* 0x000fc800000006ff */
[----:B------:R-:W3:Y:S02]  /*1be0*/  SYNCS.PHASECHK.TRANS64.TRYWAIT P0, [UR7+0x10], R3 ;  /* 0x00001003ff0075a7 */ /* 0x000ee40008001107 */
[----:B---3--:R-:W-:Y:S05]  /*1bf0*/  @!P0 BRA `(.L_x_27) ;  /* 0x000000ac00dc8947 */ /* 0x008fea0003800000 */
.L_x_26:
[----:B------:R3:W-:Y:S01]  /*1c00*/  @P4 SYNCS.ARRIVE.TRANS64 RZ, [UR7], R2 ;  /* 0x00000002ffff49a7 */ /* 0x0007e20008000007 */
[----:B------:R-:W-:Y:S02]  /*1c10*/  ULOP3.LUT UR4, UR38, 0x2, URZ, 0xfc, !UPT ;  /* 0x0000000226047892 */ /* 0x000fe4000f8efcff */
[----:B------:R-:W-:Y:S02]  /*1c20*/  UIADD3 UR23, UPT, UPT, UR23, 0x1, URZ ;  /* 0x0000000117177890 */ /* 0x000fe4000fffe0ff */
[----:B------:R-:W-:Y:S02]  /*1c30*/  UISETP.NE.AND UP0, UPT, UR4, 0x2, UPT ;  /* 0x000000020400788c */ /* 0x000fe4000bf05270 */
[----:B------:R-:W-:-:S07]  /*1c40*/  UISETP.NE.AND UP2, UPT, UR23, 0x1, UPT ;  /* 0x000000011700788c */ /* 0x000fce000bf45270 */
[----:B------:R-:W-:Y:S05]  /*1c50*/  BRA.U UP0, `(.L_x_28) ;  /* 0x0000000100047547 */ /* 0x000fea000b800000 */
[----:B-1----:R-:W-:Y:S05]  /*1c60*/  BPT.TRAP 0x1 ;  /* 0x000000040000795c */ /* 0x002fea0000300000 */
.L_x_28:
[----:B------:R-:W-:Y:S04]  /*1c70*/  BSSY.RECONVERGENT B0, `(.L_x_29) ;  /* 0x0000003000007945 */ /* 0x000fe80003800200 */
[----:B------:R-:W-:Y:S05]  /*1c80*/  @!P3 BRA `(.L_x_30) ;  /* 0x000000000004b947 */ /* 0x000fea0003800000 */
[----:B-1----:R-:W-:Y:S05]  /*1c90*/  BPT.TRAP 0x1 ;  /* 0x000000040000795c */ /* 0x002fea0000300000 */
.L_x_30:
[----:B-1----:R-:W-:Y:S05]  /*1ca0*/  BSYNC.RECONVERGENT B0 ;  /* 0x0000000000007941 */ /* 0x002fea0003800200 */
.L_x_29:
[----:B------:R-:W-:Y:S01]  /*1cb0*/  UIADD3 UR4, UPT, UPT, UR6, 0x1, URZ ;  /* 0x0000000106047890 */ /* 0x000fe2000fffe0ff */
[----:B------:R-:W-:Y:S01]  /*1cc0*/  BSSY.RECONVERGENT B0, `(.L_x_31) ;  /* 0x000003e000007945 */ /* 0x000fe20003800200 */
[----:B------:R-:W-:Y:S02]  /*1cd0*/  ELECT P0, URZ, PT ;  /* 0x0000000000ff782f */ /* 0x000fe40003800000 */
[----:B------:R-:W-:-:S04]  /*1ce0*/  UISETP.NE.AND UP0, UPT, UR4, 0x2, UPT ;  /* 0x000000020400788c */ /* 0x000fc8000bf05270 */
[----:B------:R-:W-:Y:S02]  /*1cf0*/  USEL UR5, URZ, 0x1, UP0 ;  /* 0x00000001ff057887 */ /* 0x000fe40008000000 */
[----:B------:R-:W-:-:S04]  /*1d00*/  USEL UR29, UR4, URZ, UP0 ;  /* 0x000000ff041d7287 */ /* 0x000fc80008000000 */
[----:B------:R-:W-:Y:S01]  /*1d10*/  ULEA UR4, UR29, UR22, 0x3 ;  /* 0x000000161d047291 */ /* 0x000fe2000f8e18ff */
[----:B------:R-:W-:-:S04]  /*1d20*/  LOP3.LUT R12, R12, UR5, RZ, 0x3c, !PT ;  /* 0x000000050c0c7c12 */ /* 0x000fc8000f8e3cff */
[----:B--2---:R-:W-:-:S04]  /*1d30*/  SHF.L.U32 R0, R12, 0x1f, RZ ;  /* 0x0000001f0c007819 */ /* 0x004fc800000006ff */
[----:B------:R1:W2:Y:S01]  /*1d40*/  SYNCS.PHASECHK.TRANS64.TRYWAIT P1, [UR4+0x10], R0 ;  /* 0x00001000ff0075a7 */ /* 0x0002a20008021104 */
[----:B------:R-:W-:Y:S05]  /*1d50*/  @!P0 BRA `(.L_x_32) ;  /* 0x0000000000d08947 */ /* 0x000fea0003800000 */
[----:B------:R-:W-:Y:S02]  /*1d60*/  ULEA UR32, UR6, UR22, 0xf ;  /* 0x0000001606207291 */ /* 0x000fe4000f8e78ff */
[----:B------:R-:W-:Y:S02]  /*1d70*/  UIADD3 UR4, UP1, UPT, UR54, 0x80, URZ ;  /* 0x0000008036047890 */ /* 0x000fe4000ff3e0ff */
[----:B------:R-:W-:Y:S02]  /*1d80*/  ULEA UR13, UR6, UR31, 0xe ;  /* 0x0000001f060d7291 */ /* 0x000fe4000f8e70ff */
[----:B------:R-:W-:Y:S02]  /*1d90*/  UIADD3 UR14, UP0, UPT, UR54, 0x180, URZ ;  /* 0x00000180360e7890 */ /* 0x000fe4000ff1e0ff */
[----:B------:R-:W-:Y:S02]  /*1da0*/  UIADD3 UR58, UPT, UPT, UR42, -0x40, URZ ;  /* 0xffffffc02a3a7890 */ /* 0x000fe4000fffe0ff */
[----:B------:R-:W-:-:S02]  /*1db0*/  ULOP3.LUT UR57, UR7, 0xfefffff8, URZ, 0xc0, !UPT ;  /* 0xfefffff807397892 */ /* 0x000fc4000f8ec0ff */
[----:B------:R-:W-:Y:S02]  /*1dc0*/  UIADD3.X UR5, UPT, UPT, URZ, UR55, URZ, UP1, !UPT ;  /* 0x00000037ff057290 */ /* 0x000fe40008ffe4ff */
[----:B------:R-:W-:Y:S02]  /*1dd0*/  ULEA UR13, UR13, UR22, 0x2 ;  /* 0x000000160d0d7291 */ /* 0x000fe4000f8e10ff */
[----:B------:R-:W-:Y:S02]  /*1de0*/  UIADD3 UR56, UPT, UPT, UR32, 0x8400, URZ ;  /* 0x0000840020387890 */ /* 0x000fe4000fffe0ff */
[----:B------:R-:W-:Y:S02]  /*1df0*/  UIADD3 UR50, UPT, UPT, UR42, -0x20, URZ ;  /* 0xffffffe02a327890 */ /* 0x000fe4000fffe0ff */
[----:B------:R-:W-:Y:S02]  /*1e00*/  UIADD3 UR48, UPT, UPT, UR32, 0xa400, URZ ;  /* 0x0000a40020307890 */ /* 0x000fe4000fffe0ff */
[----:B------:R-:W-:-:S02]  /*1e10*/  UIADD3 UR40, UPT, UPT, UR32, 0xc400, URZ ;  /* 0x0000c40020287890 */ /* 0x000fc4000fffe0ff */
[----:B------:R-:W-:Y:S02]  /*1e20*/  UIADD3 UR34, UPT, UPT, UR42, 0x20, URZ ;  /* 0x000000202a227890 */ /* 0x000fe4000fffe0ff */
[----:B------:R-:W-:Y:S02]  /*1e30*/  UIADD3 UR32, UPT, UPT, UR32, 0xe400, URZ ;  /* 0x0000e40020207890 */ /* 0x000fe4000fffe0ff */
[----:B------:R-:W-:Y:S02]  /*1e40*/  UIADD3.X UR15, UPT, UPT, URZ, UR55, URZ, UP0, !UPT ;  /* 0x00000037ff0f7290 */ /* 0x000fe400087fe4ff */
[----:B------:R-:W-:Y:S02]  /*1e50*/  UPRMT UR21, URZ, 0x5410, UR30 ;  /* 0x00005410ff157896 */ /* 0x000fe4000800001e */
[----:B------:R-:W-:Y:S02]  /*1e60*/  UIADD3 UR24, UPT, UPT, UR13, 0x18400, URZ ;  /* 0x000184000d187890 */ /* 0x000fe4000fffe0ff */
[----:B------:R-:W-:Y:S01]  /*1e70*/  UIADD3 UR8, UPT, UPT, UR13, 0x1c400, URZ ;  /* 0x0001c4000d087890 */ /* 0x000fe2000fffe0ff */
[----:B------:R-:W-:Y:S01]  /*1e80*/  UMOV UR46, 0x0 ;  /* 0x00000000002e7882 */ /* 0x000fe20000000000 */
[----:B------:R-:W-:Y:S01]  /*1e90*/  UMOV UR47, 0x10000000 ;  /* 0x10000000002f7882 */ /* 0x000fe20000000000 */
[----:B------:R-:W-:Y:S01]  /*1ea0*/  UMOV UR51, UR59 ;  /* 0x0000003b00337c82 */ /* 0x000fe20008000000 */
[----:B------:R-:W-:Y:S01]  /*1eb0*/  UMOV UR52, UR60 ;  /* 0x0000003c00347c82 */ /* 0x000fe20008000000 */
[----:B------:R-:W-:Y:S01]  /*1ec0*/  UMOV UR49, UR57 ;  /* 0x0000003900317c82 */ /* 0x000fe20008000000 */
[----:B------:R-:W-:Y:S01]  /*1ed0*/  UMOV UR43, UR59 ;  /* 0x0000003b002b7c82 */ /* 0x000fe20008000000 */
[----:B------:R-:W-:Y:S01]  /*1ee0*/  UMOV UR44, UR60 ;  /* 0x0000003c002c7c82 */ /* 0x000fe20008000000 */
[----:B------:R-:W-:Y:S01]  /*1ef0*/  UMOV UR41, UR57 ;  /* 0x0000003900297c82 */ /* 0x000fe20008000000 */
[----:B------:R-:W-:Y:S01]  /*1f00*/  UTMALDG.3D.2CTA [UR56], [UR4], desc[UR46] ;  /* 0x00002e38040075b4 */ /* 0x000fe20008211000 */
[----:B------:R-:W-:Y:S01]  /*1f10*/  UMOV UR35, UR59 ;  /* 0x0000003b00237c82 */ /* 0x000fe20008000000 */
        /* <DEDUP_REMOVED lines=10> */
[----:B------:R-:W-:Y:S01]  /*1fc0*/  UIADD3 UR16, UPT, UPT, UR13, 0x20400, URZ ;  /* 0x000204000d107890 */ /* 0x000fe2000fffe0ff */
[----:B------:R-:W-:Y:S01]  /*1fd0*/  UMOV UR18, UR42 ;  /* 0x0000002a00127c82 */ /* 0x000fe20008000000 */
[----:B------:R-:W-:Y:S01]  /*1fe0*/  UMOV UR19, UR27 ;  /* 0x0000001b00137c82 */ /* 0x000fe20008000000 */
[----:B------:R-:W-:Y:S01]  /*1ff0*/  UTMALDG.3D.2CTA [UR40], [UR4], desc[UR46] ;  /* 0x00002e28040075b4 */ /* 0x000fe20008211000 */
[----:B------:R-:W-:Y:S01]  /*2000*/  UMOV UR20, UR60 ;  /* 0x0000003c00147c82 */ /* 0x000fe20008000000 */
[----:B------:R-:W-:Y:S01]  /*2010*/  UMOV UR17, UR57 ;  /* 0x0000003900117c82 */ /* 0x000fe20008000000 */
[----:B------:R-:W-:Y:S01]  /*2020*/  UTMALDG.3D.2CTA [UR32], [UR4], desc[UR46] ;  /* 0x00002e20040075b4 */ /* 0x000fe20008211000 */
[----:B------:R-:W-:Y:S01]  /*2030*/  UTMALDG.3D.MULTICAST.2CTA [UR24], [UR14], UR21, desc[UR46] ;  /* 0x00002e180e0073b4 */ /* 0x000fe20008211815 */
[----:B------:R4:W-:Y:S01]  /*2040*/  UTMALDG.3D.MULTICAST.2CTA [UR8], [UR14], UR21, desc[UR46] ;  /* 0x00002e080e0073b4 */ /* 0x0009e20008211815 */
[----:B------:R1:W-:Y:S01]  /*2050*/  UTMALDG.3D.MULTICAST.2CTA [UR16], [UR14], UR21, desc[UR46] ;  /* 0x00002e100e0073b4 */ /* 0x0003e20008211815 */
[----:B----4-:R-:W-:Y:S01]  /*2060*/  UIADD3 UR8, UPT, UPT, UR13, 0x24400, URZ ;  /* 0x000244000d087890 */ /* 0x010fe2000fffe0ff */
[----:B------:R-:W-:-:S08]  /*2070*/  UMOV UR10, UR34 ;  /* 0x00000022000a7c82 */ /* 0x000fd00008000000 */
[----:B------:R1:W-:Y:S02]  /*2080*/  UTMALDG.3D.MULTICAST.2CTA [UR8], [UR14], UR21, desc[UR46] ;  /* 0x00002e080e0073b4 */ /* 0x0003e40008211815 */
[----:B-1----:R-:W-:Y:S01]  /*2090*/  NOP ;  /* 0x0000000000007918 */ /* 0x002fe20000000000 */
.L_x_32:
[----:B------:R-:W-:Y:S05]  /*20a0*/  BSYNC.RECONVERGENT B0 ;  /* 0x0000000000007941 */ /* 0x000fea0003800200 */
.L_x_31:
[----:B------:R-:W-:Y:S01]  /*20b0*/  UIADD3 UR42, UPT, UPT, UR42, 0x80, URZ ;  /* 0x000000802a2a7890 */ /* 0x000fe2000fffe0ff */
[----:B------:R-:W-:Y:S01]  /*20c0*/  UMOV UR6, UR29 ;  /* 0x0000001d00067c82 */ /* 0x000fe20008000000 */
[----:B------:R-:W-:Y:S01]  /*20d0*/  UMOV UR21, UR45 ;  /* 0x0000002d00157c82 */ /* 0x000fe20008000000 */
[----:B------:R-:W-:Y:S09]  /*20e0*/  BRA.U UP2, `(.L_x_33) ;  /* 0xfffffff902ac7547 */ /* 0x000ff2000b83ffff */
.L_x_25:
[----:B------:R-:W-:Y:S01]  /*20f0*/  ULEA UR4, UR29, UR22, 0x3 ;  /* 0x000000161d047291 */ /* 0x000fe2000f8e18ff */
[----:B-12---:R-:W-:Y:S01]  /*2100*/  SHF.L.U32 R0, R12, 0x1f, RZ ;  /* 0x0000001f0c007819 */ /* 0x006fe200000006ff */
[----:B------:R-:W-:Y:S01]  /*2110*/  @!P2 SYNCS.ARRIVE.TRANS64.A1T0 RZ, [UR22+0x68], RZ ;  /* 0x000068ffffffa9a7 */ /* 0x000fe20008100016 */
[----:B------:R-:W-:-:S06]  /*2120*/  UISETP.GT.AND UP0, UPT, UR66, UR65, UPT ;  /* 0x000000414200728c */ /* 0x000fcc000bf04270 */
[----:B---3--:R1:W2:Y:S03]  /*2130*/  SYNCS.PHASECHK.TRANS64.TRYWAIT P1, [UR4+0x10], R0 ;  /* 0x00001000ff0075a7 */ /* 0x0082a60008021104 */
[----:B------:R-:W-:Y:S05]  /*2140*/  BRA.U !UP0, `(.L_x_34) ;  /* 0x0000000508587547 */ /* 0x000fea000b800000 */
[----:B------:R-:W-:Y:S01]  /*2150*/  UIADD3 UR37, UPT, UPT, UR69, UR21, URZ ;  /* 0x0000001545257290 */ /* 0x000fe2000fffe0ff */
[----:B------:R-:W-:-:S11]  /*2160*/  UMOV UR6, UR29 ;  /* 0x0000001d00067c82 */ /* 0x000fd60008000000 */
.L_x_42:
[----:B------:R-:W-:Y:S01]  /*2170*/  ULEA UR7, UR6, UR22, 0x3 ;  /* 0x0000001606077291 */ /* 0x000fe2000f8e18ff */
[----:B--2---:R-:W-:Y:S01]  /*2180*/  @P4 MOV R2, 0x30000 ;  /* 0x0003000000024802 */ /* 0x004fe20000000f00 */
[----:B--23--:R-:W-:Y:S10]  /*2190*/  @P1 BRA `(.L_x_35) ;  /* 0x00000000000c1947 */ /* 0x00cff40003800000 */
[----:B------:R-:W-:-:S04]  /*21a0*/  SHF.L.U32 R3, R12, 0x1f, RZ ;  /* 0x0000001f0c037819 */ /* 0x000fc800000006ff */
[----:B------:R-:W2:Y:S02]  /*21b0*/  SYNCS.PHASECHK.TRANS64.TRYWAIT P0, [UR7+0x10], R3 ;  /* 0x00001003ff0075a7 */ /* 0x000ea40008001107 */
[----:B--2---:R-:W-:Y:S05]  /*21c0*/  @!P0 BRA `(.L_x_36) ;  /* 0x000000a800808947 */ /* 0x004fea0003800000 */
.L_x_35:
[----:B------:R2:W-:Y:S01]  /*21d0*/  @P4 SYNCS.ARRIVE.TRANS64 RZ, [UR7], R2 ;  /* 0x00000002ffff49a7 */ /* 0x0005e20008000007 */
[----:B------:R-:W-:-:S04]  /*21e0*/  ULOP3.LUT UR4, UR38, 0x2, URZ, 0xfc, !UPT ;  /* 0x0000000226047892 */ /* 0x000fc8000f8efcff */
[----:B------:R-:W-:-:S09]  /*21f0*/  UISETP.NE.AND UP0, UPT, UR4, 0x2, UPT ;  /* 0x000000020400788c */ /* 0x000fd2000bf05270 */
[----:B------:R-:W-:Y:S05]  /*2200*/  BRA.U UP0, `(.L_x_37) ;  /* 0x0000000100047547 */ /* 0x000fea000b800000 */
[----:B------:R-:W-:Y:S05]  /*2210*/  BPT.TRAP 0x1 ;  /* 0x000000040000795c */ /* 0x000fea0000300000 */
.L_x_37:
[----:B------:R-:W-:Y:S04]  /*2220*/  BSSY.RECONVERGENT B0, `(.L_x_38) ;  /* 0x0000003000007945 */ /* 0x000fe80003800200 */
[----:B------:R-:W-:Y:S05]  /*2230*/  @!P3 BRA `(.L_x_39) ;  /* 0x000000000004b947 */ /* 0x000fea0003800000 */
[----:B------:R-:W-:Y:S05]  /*2240*/  BPT.TRAP 0x1 ;  /* 0x000000040000795c */ /* 0x000fea0000300000 */
.L_x_39:
[----:B------:R-:W-:Y:S05]  /*2250*/  BSYNC.RECONVERGENT B0 ;  /* 0x0000000000007941 */ /* 0x000fea0003800200 */
.L_x_38:
        /* <DEDUP_REMOVED lines=8> */
[----:B-1----:R-:W-:-:S04]  /*22e0*/  SHF.L.U32 R0, R12, 0x1f, RZ ;  /* 0x0000001f0c007819 */ /* 0x002fc800000006ff */
[----:B------:R1:W3:Y:S01]  /*22f0*/  SYNCS.PHASECHK.TRANS64.TRYWAIT P1, [UR4+0x10], R0 ;  /* 0x00001000ff0075a7 */ /* 0x0002e20008021104 */
[----:B------:R-:W-:Y:S05]  /*2300*/  @!P0 BRA `(.L_x_41) ;  /* 0x0000000000d48947 */ /* 0x000fea0003800000 */
[----:B------:R-:W-:Y:S02]  /*2310*/  ULEA UR32, UR6, UR22, 0xf ;  /* 0x0000001606207291 */ /* 0x000fe4000f8e78ff */
[----:B------:R-:W-:Y:S02]  /*2320*/  UIADD3 UR4, UP1, UPT, UR54, 0x80, URZ ;  /* 0x0000008036047890 */ /* 0x000fe4000ff3e0ff */
[----:B------:R-:W-:Y:S02]  /*2330*/  ULEA UR13, UR6, UR31, 0xe ;  /* 0x0000001f060d7291 */ /* 0x000fe4000f8e70ff */
[----:B------:R-:W-:Y:S02]  /*2340*/  USHF.L.U32 UR58, UR21, 0x7, URZ ;  /* 0x00000007153a7899 */ /* 0x000fe400080006ff */
[----:B------:R-:W-:Y:S02]  /*2350*/  UIADD3 UR14, UP0, UPT, UR54, 0x180, URZ ;  /* 0x00000180360e7890 */ /* 0x000fe4000ff1e0ff */
[----:B------:R-:W-:-:S02]  /*2360*/  ULOP3.LUT UR57, UR7, 0xfefffff8, URZ, 0xc0, !UPT ;  /* 0xfefffff807397892 */ /* 0x000fc4000f8ec0ff */
[----:B------:R-:W-:Y:S02]  /*2370*/  UIADD3.X UR5, UPT, UPT, URZ, UR55, URZ, UP1, !UPT ;  /* 0x00000037ff057290 */ /* 0x000fe40008ffe4ff */
[----:B------:R-:W-:Y:S02]  /*2380*/  ULEA UR13, UR13, UR22, 0x2 ;  /* 0x000000160d0d7291 */ /* 0x000fe4000f8e10ff */
[----:B------:R-:W-:Y:S02]  /*2390*/  UIADD3 UR56, UPT, UPT, UR32, 0x8400, URZ ;  /* 0x0000840020387890 */ /* 0x000fe4000fffe0ff */
[----:B------:R-:W-:Y:S02]  /*23a0*/  UIADD3 UR50, UPT, UPT, UR58, 0x20, URZ ;  /* 0x000000203a327890 */ /* 0x000fe4000fffe0ff */
[----:B------:R-:W-:Y:S02]  /*23b0*/  UIADD3 UR48, UPT, UPT, UR32, 0xa400, URZ ;  /* 0x0000a40020307890 */ /* 0x000fe4000fffe0ff */
[----:B------:R-:W-:-:S02]  /*23c0*/  UIADD3 UR42, UPT, UPT, UR58, 0x40, URZ ;  /* 0x000000403a2a7890 */ /* 0x000fc4000fffe0ff */
[----:B------:R-:W-:Y:S02]  /*23d0*/  UIADD3 UR40, UPT, UPT, UR32, 0xc400, URZ ;  /* 0x0000c40020287890 */ /* 0x000fe4000fffe0ff */
[----:B------:R-:W-:Y:S02]  /*23e0*/  UIADD3 UR34, UPT, UPT, UR58, 0x60, URZ ;  /* 0x000000603a227890 */ /* 0x000fe4000fffe0ff */
[----:B------:R-:W-:Y:S02]  /*23f0*/  UIADD3 UR32, UPT, UPT, UR32, 0xe400, URZ ;  /* 0x0000e40020207890 */ /* 0x000fe4000fffe0ff */
[----:B------:R-:W-:Y:S02]  /*2400*/  UIADD3.X UR15, UPT, UPT, URZ, UR55, URZ, UP0, !UPT ;  /* 0x00000037ff0f7290 */ /* 0x000fe400087fe4ff */
[----:B------:R-:W-:Y:S02]  /*2410*/  UPRMT UR23, URZ, 0x5410, UR30 ;  /* 0x00005410ff177896 */ /* 0x000fe4000800001e */
[----:B------:R-:W-:-:S02]  /*2420*/  UIADD3 UR24, UPT, UPT, UR13, 0x18400, URZ ;  /* 0x000184000d187890 */ /* 0x000fc4000fffe0ff */
        /* <DEDUP_REMOVED lines=35> */
.L_x_41:
[----:B------:R-:W-:Y:S05]  /*2660*/  BSYNC.RECONVERGENT B0 ;  /* 0x0000000000007941 */ /* 0x000fea0003800200 */
.L_x_40:
[----:B------:R-:W-:Y:S01]  /*2670*/  UIADD3 UR21, UPT, UPT, UR21, 0x1, URZ ;  /* 0x0000000115157890 */ /* 0x000fe2000fffe0ff */
[----:B------:R-:W-:-:S03]  /*2680*/  UMOV UR6, UR29 ;  /* 0x0000001d00067c82 */ /* 0x000fc60008000000 */
[----:B------:R-:W-:-:S09]  /*2690*/  UISETP.NE.AND UP0, UPT, UR21, UR37, UPT ;  /* 0x000000251500728c */ /* 0x000fd2000bf05270 */
[----:B------:R-:W-:Y:S05]  /*26a0*/  BRA.U UP0, `(.L_x_42) ;  /* 0xfffffff900b07547 */ /* 0x000fea000b83ffff */
.L_x_34:
[C---:B------:R-:W-:Y:S01]  /*26b0*/  LEA R3, R11.reuse, UR22, 0x3 ;  /* 0x000000160b037c11 */ /* 0x040fe2000f8e18ff */
[----:B------:R-:W-:Y:S01]  /*26c0*/  NOP ;  /* 0x0000000000007918 */ /* 0x000fe20000000000 */
[----:B-1----:R-:W-:Y:S02]  /*26d0*/  SHF.L.U32 R0, R10, 0x1f, RZ ;  /* 0x0000001f0a007819 */ /* 0x002fe400000006ff */
[----:B------:R-:W-:Y:S02]  /*26e0*/  LEA R4, R11, UR22, 0x4 ;  /* 0x000000160b047c11 */ /* 0x000fe4000f8e20ff */
[----:B------:R-:W1:Y:S02]  /*26f0*/  SYNCS.PHASECHK.TRANS64.TRYWAIT P0, [R3+URZ+0x70], R0 ;  /* 0x00007000030075a7 */ /* 0x000e6400080011ff */
[----:B-1----:R-:W-:Y:S05]  /*2700*/  @!P0 BRA `(.L_x_43) ;  /* 0x000000a400488947 */ /* 0x002fea0003800000 */
.L_x_190:
[----:B------:R-:W4:Y:S01]  /*2710*/  LDS.128 R4, [R4+0x100] ;  /* 0x0001000004047984 */ /* 0x000f220000000c00 */
[----:B------:R-:W-:Y:S01]  /*2720*/  UISETP.GE.AND UP0, UPT, UR39, 0x1, UPT ;  /* 0x000000012700788c */ /* 0x000fe2000bf06270 */
[----:B------:R-:W-:Y:S01]  /*2730*/  @!PT LDS RZ, [RZ] ;  /* 0x00000000fffff984 */ /* 0x000fe20000000800 */
[----:B------:R-:W-:Y:S01]  /*2740*/  @!PT LDS RZ, [RZ] ;  /* 0x00000000fffff984 */ /* 0x000fe20000000800 */
[----:B------:R-:W-:Y:S01]  /*2750*/  @!PT LDS RZ, [RZ] ;  /* 0x00000000fffff984 */ /* 0x000fe20000000800 */
[----:B------:R-:W-:Y:S01]  /*2760*/  @!PT LDS RZ, [RZ] ;  /* 0x00000000fffff984 */ /* 0x000fe20000000800 */
[----:B------:R1:W-:Y:S06]  /*2770*/  MEMBAR.ALL.CTA ;  /* 0x0000000000007992 */ /* 0x0003ec0000008000 */
[----:B-1----:R-:W1:Y:S01]  /*2780*/  FENCE.VIEW.ASYNC.S ;  /* 0x00000000000073c6 */ /* 0x002e620000000000 */
[----:B----4-:R-:W-:-:S13]  /*2790*/  LOP3.LUT P0, RZ, R6, 0x1, RZ, 0xc0, !PT ;  /* 0x0000000106ff7812 */ /* 0x010fda000780c0ff */
[----:B-1----:R-:W-:Y:S01]  /*27a0*/  VOTEU.ANY UP1, P0 ;  /* 0x0000000000ff7886 */ /* 0x002fe20000020100 */
[----:B------:R-:W-:-:S13]  /*27b0*/  PLOP3.LUT P0, PT, PT, PT, UP1, 0x80, 0x8 ;  /* 0x000000000008781c */ /* 0x000fda0003f0f018 */
[----:B------:R-:W-:Y:S02]  /*27c0*/  @P0 LOP3.LUT R0, R5, 0xffff, RZ, 0xc0, !PT ;  /* 0x0000ffff05000812 */ /* 0x000fe400078ec0ff */
[----:B--2---:R-:W-:Y:S02]  /*27d0*/  @P0 MOV R2, R4 ;  /* 0x0000000400020202 */ /* 0x004fe40000000f00 */
[----:B------:R-:W-:Y:S01]  /*27e0*/  @P0 R2UR UR5, R0 ;  /* 0x00000000000502ca */ /* 0x000fe200000e0000 */
[----:B------:R-:W-:Y:S01]  /*27f0*/  VIADD R0, R3, 0x80 ;  /* 0x0000008003007836 */ /* 0x000fe20000000000 */
[----:B------:R-:W-:Y:S02]  /*2800*/  @P0 SHF.R.U32.HI R4, RZ, 0x10, R5 ;  /* 0x00000010ff040819 */ /* 0x000fe40000011605 */
[----:B------:R-:W-:Y:S02]  /*2810*/  @P0 R2UR UR6, R2 ;  /* 0x00000000020602ca */ /* 0x000fe400000e0000 */
[----:B------:R-:W-:-:S02]  /*2820*/  PRMT R0, RZ, 0x654, R0 ;  /* 0x00000654ff007816 */ /* 0x000fc40000000000 */
[----:B------:R-:W-:Y:S02]  /*2830*/  @P0 R2UR UR4, R4 ;  /* 0x00000000040402ca */ /* 0x000fe400000e0000 */
[----:B------:R1:W-:Y:S03]  /*2840*/  SYNCS.ARRIVE.TRANS64.RED.A1T0 RZ, [R0+URZ], RZ ;  /* 0x000000ff00ff79a7 */ /* 0x0003e600081004ff */
[----:B------:R-:W-:-:S04]  /*2850*/  @UP1 UMOV UR53, UR5 ;  /* 0x0000000500351c82 */ /* 0x000fc80008000000 */
[----:B------:R-:W-:-:S04]  /*2860*/  @UP1 UMOV UR61, UR6 ;  /* 0x00000006003d1c82 */ /* 0x000fc80008000000 */
[----:B------:R-:W-:Y:S01]  /*2870*/  @UP1 UMOV UR60, UR4 ;  /* 0x00000004003c1c82 */ /* 0x000fe20008000000 */
[----:B------:R-:W-:Y:S05]  /*2880*/  BRA.U !UP0, `(.L_x_44) ;  /* 0x0000000108d47547 */ /* 0x000fea000b800000 */
[----:B------:R-:W2:Y:S01]  /*2890*/  LDCU.128 UR12, c[0x0][0xb10] ;  /* 0x00016200ff0c77ac */ /* 0x000ea20008000c00 */
[----:B------:R-:W4:Y:S01]  /*28a0*/  LDCU UR21, c[0x0][0xb20] ;  /* 0x00016400ff1577ac */ /* 0x000f220008000800 */
[----:B------:R-:W3:Y:S01]  /*28b0*/  LDCU UR20, c[0x0][0xb0c] ;  /* 0x00016180ff1477ac */ /* 0x000ee20008000800 */
[----:B------:R-:W1:Y:S01]  /*28c0*/  LDCU.64 UR8, c[0x0][0xb28] ;  /* 0x00016500ff0877ac */ /* 0x000e620008000a00 */
[----:B------:R-:W-:Y:S02]  /*28d0*/  UISETP.NE.AND UP3, UPT, UR39, 0x1, UPT ;  /* 0x000000012700788c */ /* 0x000fe4000bf65270 */
[----:B--2---:R-:W-:Y:S02]  /*28e0*/  UIMAD.WIDE.U32 UR6, UR63, UR15, URZ ;  /* 0x0000000f3f0672a5 */ /* 0x004fe4000f8e00ff */
[----:B------:R-:W-:Y:S02]  /*28f0*/  UIMAD.WIDE.U32 UR4, UR64, UR12, URZ ;  /* 0x0000000c400472a5 */ /* 0x000fe4000f8e00ff */
[----:B------:R-:W-:-:S02]  /*2900*/  UISETP.NE.AND UP0, UPT, UR14, 0x1, UPT ;  /* 0x000000010e00788c */ /* 0x000fc4000bf05270 */
[----:B------:R-:W-:Y:S01]  /*2910*/  UIMAD.WIDE.U32 UR18, UR53, UR15, URZ ;  /* 0x0000000f351272a5 */ /* 0x000fe2000f8e00ff */
[----:B------:R-:W-:Y:S02]  /*2920*/  UMOV UR6, UR7 ;  /* 0x0000000700067c82 */ /* 0x000fe40008000000 */
[----:B------:R-:W-:Y:S01]  /*2930*/  UMOV UR4, UR5 ;  /* 0x0000000500047c82 */ /* 0x000fe20008000000 */
[----:B----4-:R-:W-:Y:S02]  /*2940*/  USHF.R.U32.HI UR6, URZ, UR21, UR6 ;  /* 0x00000015ff067299 */ /* 0x010fe40008011606 */
[----:B---3--:R-:W-:Y:S02]  /*2950*/  UISETP.NE.AND UP2, UPT, UR20, 0x1, UPT ;  /* 0x000000011400788c */ /* 0x008fe4000bf45270 */
[----:B------:R-:W-:Y:S02]  /*2960*/  USHF.R.U32.HI UR4, URZ, UR13, UR4 ;  /* 0x0000000dff047299 */ /* 0x000fe40008011604 */
[----:B------:R-:W-:-:S02]  /*2970*/  USEL UR5, UR63, UR6, !UP0 ;  /* 0x000000063f057287 */ /* 0x000fc4000c000000 */
[----:B------:R-:W-:Y:S02]  /*2980*/  USEL UR6, UR64, UR4, !UP2 ;  /* 0x0000000440067287 */ /* 0x000fe4000d000000 */
[----:B-1----:R-:W-:Y:S01]  /*2990*/  UIMAD.WIDE.U32 UR10, UR5, UR8, URZ ;  /* 0x00000008050a72a5 */ /* 0x002fe2000f8e00ff */
[----:B------:R-:W-:Y:S01]  /*29a0*/  UMOV UR4, UR19 ;  /* 0x0000001300047c82 */ /* 0x000fe20008000000 */
[----:B------:R-:W-:Y:S02]  /*29b0*/  UIMAD.WIDE.U32 UR16, UR61, UR12, URZ ;  /* 0x0000000c3d1072a5 */ /* 0x000fe4000f8e00ff */
[----:B------:R-:W-:-:S03]  /*29c0*/  UIMAD.WIDE.U32 UR18, UR6, UR8, URZ ;  /* 0x00000008061272a5 */ /* 0x000fc6000f8e00ff */
[----:B------:R-:W-:Y:S01]  /*29d0*/  UMOV UR10, UR11 ;  /* 0x0000000b000a7c82 */ /* 0x000fe20008000000 */
[----:B------:R-:W-:Y:S02]  /*29e0*/  USHF.R.U32.HI UR4, URZ, UR21, UR4 ;  /* 0x00000015ff047299 */ /* 0x000fe40008011604 */
[----:B------:R-:W-:Y:S01]  /*29f0*/  @UP3 USHF.R.U32.HI UR5, URZ, UR9, UR10 ;  /* 0x00000009ff053299 */ /* 0x000fe2000801160a */
[----:B------:R-:W-:Y:S01]  /*2a00*/  UMOV UR16, UR17 ;  /* 0x0000001100107c82 */ /* 0x000fe20008000000 */
[----:B------:R-:W-:Y:S01]  /*2a10*/  UMOV UR18, UR19 ;  /* 0x0000001300127c82 */ /* 0x000fe20008000000 */
[----:B------:R-:W-:Y:S02]  /*2a20*/  USHF.R.U32.HI UR13, URZ, UR13, UR16 ;  /* 0x0000000dff0d7299 */ /* 0x000fe40008011610 */
[----:B------:R-:W-:Y:S02]  /*2a30*/  USEL UR4, UR53, UR4, !UP0 ;  /* 0x0000000435047287 */ /* 0x000fe4000c000000 */
[----:B------:R-:W-:-:S02]  /*2a40*/  @UP3 USHF.R.U32.HI UR6, URZ, UR9, UR18 ;  /* 0x00000009ff063299 */ /* 0x000fc40008011612 */
[----:B------:R-:W-:Y:S02]  /*2a50*/  UIMAD UR7, UR39, UR5, URZ ;  /* 0x00000005270772a4 */ /* 0x000fe4000f8e02ff */
[----:B------:R-:W-:Y:S02]  /*2a60*/  USEL UR5, UR61, UR13, !UP2 ;  /* 0x0000000d3d057287 */ /* 0x000fe4000d000000 */
[----:B------:R-:W-:Y:S02]  /*2a70*/  UIMAD UR10, UR39, UR6, URZ ;  /* 0x00000006270a72a4 */ /* 0x000fe4000f8e02ff */
[----:B------:R-:W-:Y:S02]  /*2a80*/  UISETP.GE.AND UP0, UPT, UR4, UR7, UPT ;  /* 0x000000070400728c */ /* 0x000fe4000bf06270 */
[----:B------:R-:W-:Y:S02]  /*2a90*/  UIMAD.WIDE.U32 UR12, UR4, UR8, URZ ;  /* 0x00000008040c72a5 */ /* 0x000fe4000f8e00ff */
[----:B------:R-:W-:-:S02]  /*2aa0*/  UISETP.GE.OR UP0, UPT, UR5, UR10, UP0 ;  /* 0x0000000a0500728c */ /* 0x000fc40008706670 */
[----:B------:R-:W-:Y:S02]  /*2ab0*/  UIMAD.WIDE.U32 UR10, UR5, UR8, URZ ;  /* 0x00000008050a72a5 */ /* 0x000fe4000f8e00ff */
[----:B------:R-:W-:Y:S01]  /*2ac0*/  UIADD3 UR12, UPT, UPT, -UR4, URZ, URZ ;  /* 0x000000ff040c7290 */ /* 0x000fe2000fffe1ff */
[----:B------:R-:W-:Y:S01]  /*2ad0*/  UMOV UR8, UR13 ;  /* 0x0000000d00087c82 */ /* 0x000fe20008000000 */
[----:B------:R-:W-:Y:S02]  /*2ae0*/  UIADD3 UR10, UPT, UPT, -UR5, URZ, URZ ;  /* 0x000000ff050a7290 */ /* 0x000fe4000fffe1ff */
        /* <DEDUP_REMOVED lines=15> */
.L_x_44:
[----:B------:R-:W2:Y:S02]  /*2be0*/  LDCU UR4, c[0x0][0xb30] ;  /* 0x00016600ff0477ac */ /* 0x000ea40008000800 */
[----:B--2---:R-:W-:-:S09]  /*2bf0*/  UISETP.NE.AND UP0, UPT, UR4, 0x1, UPT ;  /* 0x000000010400788c */ /* 0x004fd2000bf05270 */
[----:B------:R-:W-:Y:S05]  /*2c00*/  BRA.U UP0, `(.L_x_45) ;  /* 0x0000000100447547 */ /* 0x000fea000b800000 */
[----:B------:R-:W2:Y:S01]  /*2c10*/  LDCU.128 UR8, c[0x0][0xb10] ;  /* 0x00016200ff0877ac */ /* 0x000ea20008000c00 */
[----:B------:R-:W4:Y:S01]  /*2c20*/  LDCU UR12, c[0x0][0xb0c] ;  /* 0x00016180ff0c77ac */ /* 0x000f220008000800 */
[----:B------:R-:W1:Y:S01]  /*2c30*/  LDCU UR13, c[0x0][0xb20] ;  /* 0x00016400ff0d77ac */ /* 0x000e620008000800 */
[----:B--2---:R-:W-:Y:S02]  /*2c40*/  UIMAD.WIDE.U32 UR6, UR61, UR8, URZ ;  /* 0x000000083d0672a5 */ /* 0x004fe4000f8e00ff */
[----:B------:R-:W-:Y:S02]  /*2c50*/  UIMAD.WIDE.U32 UR4, UR53, UR11, URZ ;  /* 0x0000000b350472a5 */ /* 0x000fe4000f8e00ff */
[----:B----4-:R-:W-:Y:S02]  /*2c60*/  UISETP.NE.AND UP2, UPT, UR12, 0x1, UPT ;  /* 0x000000010c00788c */ /* 0x010fe4000bf45270 */
[----:B------:R-:W-:Y:S01]  /*2c70*/  UISETP.NE.AND UP0, UPT, UR10, 0x1, UPT ;  /* 0x000000010a00788c */ /* 0x000fe2000bf05270 */
[----:B------:R-:W-:-:S02]  /*2c80*/  UMOV UR6, UR7 ;  /* 0x0000000700067c82 */ /* 0x000fc40008000000 */
[----:B------:R-:W-:Y:S01]  /*2c90*/  UMOV UR4, UR5 ;  /* 0x0000000500047c82 */ /* 0x000fe20008000000 */
[----:B------:R-:W-:Y:S02]  /*2ca0*/  USHF.R.U32.HI UR6, URZ, UR9, UR6 ;  /* 0x00000009ff067299 */ /* 0x000fe40008011606 */
[----:B-1----:R-:W-:Y:S02]  /*2cb0*/  USHF.R.U32.HI UR4, URZ, UR13, UR4 ;  /* 0x0000000dff047299 */ /* 0x002fe40008011604 */
[----:B------:R-:W-:Y:S02]  /*2cc0*/  USEL UR5, UR61, UR6, !UP2 ;  /* 0x000000063d057287 */ /* 0x000fe4000d000000 */
[----:B------:R-:W-:-:S04]  /*2cd0*/  USEL UR4, UR53, UR4, !UP0 ;  /* 0x0000000435047287 */ /* 0x000fc8000c000000 */
[----:B------:R-:W-:Y:S02]  /*2ce0*/  UIADD3 UR6, UPT, UPT, UR5, -UR4, URZ ;  /* 0x8000000405067290 */ /* 0x000fe4000fffe0ff */
[----:B------:R-:W-:Y:S02]  /*2cf0*/  UIADD3 UR4, UPT, UPT, -UR5, UR4, URZ ;  /* 0x0000000405047290 */ /* 0x000fe4000fffe1ff */
[----:B------:R-:W-:Y:S02]  /*2d00*/  UIMAD UR53, UR6, UR10, UR53 ;  /* 0x0000000a063572a4 */ /* 0x000fe4000f8e0235 */
[----:B------:R-:W-:-:S12]  /*2d10*/  UIMAD UR61, UR4, UR12, UR61 ;  /* 0x0000000c043d72a4 */ /* 0x000fd8000f8e023d */
.L_x_45:
[----:B------:R-:W-:Y:S01]  /*2d20*/  VIADD R11, R11, 0x1 ;  /* 0x000000010b0b7836 */ /* 0x000fe20000000000 */
[----:B------:R-:W-:Y:S02]  /*2d30*/  R2UR UR5, R55 ;  /* 0x00000000370572ca */ /* 0x000fe400000e0000 */
[----:B------:R-:W-:Y:S02]  /*2d40*/  R2UR UR4, R54 ;  /* 0x00000000360472ca */ /* 0x000fe400000e0000 */
[C---:B------:R-:W-:Y:S02]  /*2d50*/  ISETP.NE.AND P0, PT, R11.reuse, 0x2, PT ;  /* 0x000000020b00780c */ /* 0x040fe40003f05270 */
[----:B------:R-:W-:Y:S02]  /*2d60*/  PLOP3.LUT P2, PT, PT, PT, PT, 0x80, 0x8 ;  /* 0x000000000008781c */ /* 0x000fe40003f4f070 */
[----:B-1----:R-:W-:Y:S02]  /*2d70*/  SEL R0, RZ, 0x1, P0 ;  /* 0x00000001ff007807 */ /* 0x002fe40000000000 */
[----:B------:R-:W-:-:S02]  /*2d80*/  SEL R11, R11, RZ, P0 ;  /* 0x000000ff0b0b7207 */ /* 0x000fc40000000000 */
[----:B------:R-:W-:Y:S01]  /*2d90*/  LOP3.LUT R10, R10, R0, RZ, 0x3c, !PT ;  /* 0x000000000a0a7212 */ /* 0x000fe200078e3cff */
[----:B------:R-:W-:Y:S02]  /*2da0*/  UIADD3 UR26, UPT, UPT, UR61, UR5, URZ ;  /* 0x000000053d1a7290 */ /* 0x000fe4000fffe0ff */
[----:B------:R-:W-:Y:S01]  /*2db0*/  UIADD3 UR27, UPT, UPT, UR53, UR4, URZ ;  /* 0x00000004351b7290 */ /* 0x000fe2000fffe0ff */
[----:B------:R-:W-:Y:S11]  /*2dc0*/  BRA.U UP1, `(.L_x_46) ;  /* 0xffffffe901f47547 */ /* 0x000ff6000b83ffff */
[----:B------:R-:W-:Y:S01]  /*2dd0*/  UIADD3 UR22, UPT, UPT, UR22, 0x10, URZ ;  /* 0x0000001016167890 */ /* 0x000fe2000fffe0ff */
[----:B------:R-:W-:-:S03]  /*2de0*/  SHF.L.U32 R2, R12, 0x1f, RZ ;  /* 0x0000001f0c027819 */ /* 0x000fc600000006ff */
[----:B------:R-:W-:-:S09]  /*2df0*/  ULEA UR4, UR29, UR22, 0x3 ;  /* 0x000000161d047291 */ /* 0x000fd2000f8e18ff */
[----:B------:R-:W1:Y:S02]  /*2e00*/  SYNCS.PHASECHK.TRANS64.TRYWAIT P0, [UR4], R2 ;  /* 0x00000002ff0075a7 */ /* 0x000e640008001104 */
[----:B-1----:R-:W-:Y:S05]  /*2e10*/  @!P0 BRA `(.L_x_47) ;  /* 0x0000009c00988947 */ /* 0x002fea0003800000 */
.L_x_192:
[----:B------:R-:W-:-:S04]  /*2e20*/  UIADD3 UR4, UPT, UPT, UR29, 0x1, URZ ;  /* 0x000000011d047890 */ /* 0x000fc8000fffe0ff */
[----:B------:R-:W-:-:S04]  /*2e30*/  UISETP.NE.AND UP0, UPT, UR4, 0x2, UPT ;  /* 0x000000020400788c */ /* 0x000fc8000bf05270 */
[----:B------:R-:W-:Y:S02]  /*2e40*/  USEL UR5, URZ, 0x1, UP0 ;  /* 0x00000001ff057887 */ /* 0x000fe40008000000 */
[----:B------:R-:W-:-:S04]  /*2e50*/  USEL UR4, UR4, URZ, UP0 ;  /* 0x000000ff04047287 */ /* 0x000fc80008000000 */
[----:B------:R-:W-:Y:S01]  /*2e60*/  ULEA UR4, UR4, UR22, 0x3 ;  /* 0x0000001604047291 */ /* 0x000fe2000f8e18ff */
[----:B-1----:R-:W-:-:S04]  /*2e70*/  LOP3.LUT R2, R12, UR5, RZ, 0x3c, !PT ;  /* 0x000000050c027c12 */ /* 0x002fc8000f8e3cff */
[----:B------:R-:W-:Y:S01]  /*2e80*/  SHF.L.U32 R2, R2, 0x1f, RZ ;  /* 0x0000001f02027819 */ /* 0x000fe200000006ff */
[----:B------:R-:W-:-:S07]  /*2e90*/  IMAD.U32 R0, RZ, RZ, UR4 ;  /* 0x00000004ff007e24 */ /* 0x000fce000f8e00ff */
.L_x_48:
[----:B-1----:R1:W2:Y:S02]  /*2ea0*/  SYNCS.PHASECHK.TRANS64.TRYWAIT P0, [R0+URZ], R2 ;  /* 0x00000002000075a7 */ /* 0x0022a400080011ff */
[----:B--2---:R-:W-:Y:S05]  /*2eb0*/  @!P0 NANOSLEEP.SYNCS 0x989680 ;  /* 0x009896800000895d */ /* 0x004fea0003900000 */
[----:B------:R-:W2:Y:S02]  /*2ec0*/  @!P0 SYNCS.PHASECHK.TRANS64 P0, [R0+URZ], R2 ;  /* 0x00000002000085a7 */ /* 0x000ea400080010ff */
[----:B--2---:R-:W-:Y:S05]  /*2ed0*/  @P0 EXIT ;  /* 0x000000000000094d */ /* 0x004fea0003800000 */
[----:B------:R-:W-:Y:S05]  /*2ee0*/  BRA `(.L_x_48) ;  /* 0xfffffffc00ec7947 */ /* 0x000fea000383ffff */
.L_x_22:
[----:B------:R-:W-:-:S04]  /*2ef0*/  UISETP.NE.AND UP0, UPT, UR62, URZ, UPT ;  /* 0x000000ff3e00728c */ /* 0x000fc8000bf05270 */
[----:B------:R-:W-:-:S09]  /*2f00*/  UISETP.NE.OR UP0, UPT, UR20, 0x1, UP0 ;  /* 0x000000011400788c */ /* 0x000fd20008705670 */
[----:B------:R-:W-:Y:S05]  /*2f10*/  BRA.U UP0, `(.L_x_49) ;  /* 0x00000005004c7547 */ /* 0x000fea000b800000 */
[----:B------:R-:W-:Y:S01]  /*2f20*/  HFMA2 R3, -RZ, RZ, 0, 0 ;  /* 0x00000000ff037431 */ /* 0x000fe200000001ff */
[----:B------:R-:W-:Y:S01]  /*2f30*/  ISETP.GE.U32.AND P2, PT, R5, 0x4, PT ;  /* 0x000000040500780c */ /* 0x000fe20003f46070 */
[----:B------:R-:W-:Y:S01]  /*2f40*/  IMAD.MOV.U32 R12, RZ, RZ, 0x1 ;  /* 0x00000001ff0c7424 */ /* 0x000fe200078e00ff */
[----:B------:R-:W-:Y:S01]  /*2f50*/  CS2R R6, SRZ ;  /* 0x0000000000067805 */ /* 0x000fe2000001ff00 */
[----:B------:R-:W-:Y:S01]  /*2f60*/  IMAD.MOV.U32 R4, RZ, RZ, RZ ;  /* 0x000000ffff047224 */ /* 0x000fe200078e00ff */
[----:B------:R-:W-:Y:S01]  /*2f70*/  UMOV UR6, 0x400 ;  /* 0x0000040000067882 */ /* 0x000fe20000000000 */
[----:B------:R-:W-:Y:S01]  /*2f80*/  UMOV UR5, URZ ;  /* 0x000000ff00057c82 */ /* 0x000fe20008000000 */
[----:B------:R-:W-:-:S12]  /*2f90*/  ULEA UR6, UR62, UR6, 0x18 ;  /* 0x000000063e067291 */ /* 0x000fd8000f8ec0ff */
.L_x_53:
[----:B------:R-:W-:Y:S02]  /*2fa0*/  LEA R0, R3, UR6, 0x3 ;  /* 0x0000000603007c11 */ /* 0x000fe4000f8e18ff */
[----:B------:R-:W-:-:S03]  /*2fb0*/  SHF.L.U32 R8, R4, 0x1f, RZ ;  /* 0x0000001f04087819 */ /* 0x000fc600000006ff */
[----:B------:R-:W-:Y:S01]  /*2fc0*/  VIADD R9, R0, 0xe0 ;  /* 0x000000e000097836 */ /* 0x000fe20000000000 */
[----:B------:R-:W2:Y:S02]  /*2fd0*/  SYNCS.PHASECHK.TRANS64.TRYWAIT P0, [R0+URZ+0xd0], R8 ;  /* 0x0000d008000075a7 */ /* 0x000ea400080011ff */
[----:B--2---:R-:W-:Y:S05]  /*2fe0*/  @!P0 BRA `(.L_x_50) ;  /* 0x0000009c003c8947 */ /* 0x004fea0003800000 */
.L_x_193:
[----:B------:R-:W-:Y:S01]  /*2ff0*/  ULEA UR4, UR5, UR6, 0x3 ;  /* 0x0000000605047291 */ /* 0x000fe2000f8e18ff */
[----:B--2---:R-:W-:Y:S01]  /*3000*/  PRMT R0, RZ, 0x654, R9 ;  /* 0x00000654ff007816 */ /* 0x004fe20000000009 */
[----:B------:R-:W-:Y:S01]  /*3010*/  @!P2 IMAD.MOV.U32 R8, RZ, RZ, 0x10 ;  /* 0x00000010ff08a424 */ /* 0x000fe200078e00ff */
[----:B------:R-:W-:Y:S01]  /*3020*/  SHF.L.U32 R9, R12, 0x1f, RZ ;  /* 0x0000001f0c097819 */ /* 0x000fe200000006ff */
[----:B------:R-:W-:Y:S01]  /*3030*/  UIADD3 UR7, UPT, UPT, UR4, 0x70, URZ ;  /* 0x0000007004077890 */ /* 0x000fe2000fffe0ff */
[----:B------:R2:W-:Y:S05]  /*3040*/  SYNCS.ARRIVE.TRANS64.RED.A1T0 RZ, [R0+URZ], RZ ;  /* 0x000000ff00ff79a7 */ /* 0x0005ea00081004ff */
[----:B------:R-:W-:Y:S01]  /*3050*/  IMAD.U32 R10, RZ, RZ, UR7 ;  /* 0x00000007ff0a7e24 */ /* 0x000fe2000f8e00ff */
[----:B------:R-:W3:Y:S04]  /*3060*/  SYNCS.PHASECHK.TRANS64.TRYWAIT P0, [UR4+0x80], R9 ;  /* 0x00008009ff0075a7 */ /* 0x000ee80008001104 */
[----:B------:R-:W-:Y:S01]  /*3070*/  PRMT R10, R5, 0x654, R10 ;  /* 0x00000654050a7816 */ /* 0x000fe2000000000a */
[----:B--23--:R-:W-:Y:S06]  /*3080*/  @!P0 BRA `(.L_x_51) ;  /* 0x0000009c00288947 */ /* 0x00cfec0003800000 */
.L_x_195:
[----:B------:R-:W-:Y:S01]  /*3090*/  ULEA UR8, UR5, UR6, 0x4 ;  /* 0x0000000605087291 */ /* 0x000fe2000f8e20ff */
[----:B------:R-:W-:Y:S01]  /*30a0*/  SEL R2, R10, R2, !P2 ;  /* 0x000000020a027207 */ /* 0x000fe20005000000 */
[----:B------:R-:W-:Y:S01]  /*30b0*/  UIADD3 UR9, UPT, UPT, UR4, 0x70, URZ ;  /* 0x0000007004097890 */ /* 0x000fe2000fffe0ff */
[----:B--2---:R-:W-:Y:S01]  /*30c0*/  LEA R0, R7, UR6, 0x3 ;  /* 0x0000000607007c11 */ /* 0x004fe2000f8e18ff */
[----:B------:R-:W-:Y:S01]  /*30d0*/  UIADD3 UR8, UPT, UPT, UR8, 0x100, URZ ;  /* 0x0000010008087890 */ /* 0x000fe2000fffe0ff */
[----:B------:R2:W-:Y:S01]  /*30e0*/  @!P2 SYNCS.ARRIVE.TRANS64.RED RZ, [R2+URZ], R8 ;  /* 0x0000000802ffa9a7 */ /* 0x0005e200080004ff */
[----:B------:R-:W-:Y:S01]  /*30f0*/  UIADD3 UR4, UPT, UPT, UR5, 0x1, URZ ;  /* 0x0000000105047890 */ /* 0x000fe2000fffe0ff */
[----:B------:R-:W-:-:S03]  /*3100*/  VIADD R3, R3, 0x1 ;  /* 0x0000000103037836 */ /* 0x000fc60000000000 */
[----:B------:R-:W-:Y:S02]  /*3110*/  UISETP.NE.AND UP0, UPT, UR4, 0x2, UPT ;  /* 0x000000020400788c */ /* 0x000fe4000bf05270 */
[----:B------:R-:W-:Y:S01]  /*3120*/  ISETP.NE.AND P0, PT, R3, 0x2, PT ;  /* 0x000000020300780c */ /* 0x000fe20003f05270 */
[----:B------:R-:W-:Y:S06]  /*3130*/  UGETNEXTWORKID.BROADCAST [UR8], [UR9] ;  /* 0x00000000080073ca */ /* 0x000fec0008000100 */
[----:B------:R-:W-:Y:S02]  /*3140*/  USEL UR7, URZ, 0x1, UP0 ;  /* 0x00000001ff077887 */ /* 0x000fe40008000000 */
[----:B------:R-:W-:-:S04]  /*3150*/  USEL UR5, UR4, URZ, UP0 ;  /* 0x000000ff04057287 */ /* 0x000fc80008000000 */
[----:B------:R-:W-:Y:S02]  /*3160*/  LOP3.LUT R12, R12, UR7, RZ, 0x3c, !PT ;  /* 0x000000070c0c7c12 */ /* 0x000fe4000f8e3cff */
[----:B--2---:R-:W-:-:S04]  /*3170*/  SHF.L.U32 R8, R6, 0x1f, RZ ;  /* 0x0000001f06087819 */ /* 0x004fc800000006ff */
[----:B------:R-:W2:Y:S02]  /*3180*/  SYNCS.PHASECHK.TRANS64.TRYWAIT P1, [R0+URZ+0x70], R8 ;  /* 0x00007008000075a7 */ /* 0x000ea400080211ff */
[----:B--2---:R-:W-:Y:S05]  /*3190*/  @!P1 BRA `(.L_x_52) ;  /* 0x0000009800fc9947 */ /* 0x004fea0003800000 */
.L_x_196:
[----:B--2---:R-:W-:Y:S01]  /*31a0*/  LEA R8, R7, UR6, 0x4 ;  /* 0x0000000607087c11 */ /* 0x004fe2000f8e20ff */
[----:B------:R-:W-:Y:S01]  /*31b0*/  VIADD R0, R0, 0x80 ;  /* 0x0000008000007836 */ /* 0x000fe20000000000 */
[----:B------:R-:W-:Y:S01]  /*31c0*/  SEL R3, R3, RZ, P0 ;  /* 0x000000ff03037207 */ /* 0x000fe20000000000 */
[----:B------:R-:W-:-:S03]  /*31d0*/  VIADD R7, R7, 0x1 ;  /* 0x0000000107077836 */ /* 0x000fc60000000000 */
[----:B------:R-:W2:Y:S01]  /*31e0*/  LDS.128 R8, [R8+0x100] ;  /* 0x0001000008087984 */ /* 0x000ea20000000c00 */
[----:B------:R-:W-:Y:S02]  /*31f0*/  PRMT R0, RZ, 0x654, R0 ;  /* 0x00000654ff007816 */ /* 0x000fe40000000000 */
[C---:B------:R-:W-:Y:S01]  /*3200*/  ISETP.NE.AND P1, PT, R7.reuse, 0x2, PT ;  /* 0x000000020700780c */ /* 0x040fe20003f25270 */
[----:B------:R-:W-:Y:S01]  /*3210*/  @!PT LDS RZ, [RZ] ;  /* 0x00000000fffff984 */ /* 0x000fe20000000800 */
[----:B------:R-:W-:Y:S01]  /*3220*/  @!PT LDS RZ, [RZ] ;  /* 0x00000000fffff984 */ /* 0x000fe20000000800 */
[----:B------:R-:W-:Y:S01]  /*3230*/  @!PT LDS RZ, [RZ] ;  /* 0x00000000fffff984 */ /* 0x000fe20000000800 */
[----:B------:R-:W-:Y:S01]  /*3240*/  @!PT LDS RZ, [RZ] ;  /* 0x00000000fffff984 */ /* 0x000fe20000000800 */
[----:B------:R3:W-:Y:S06]  /*3250*/  MEMBAR.ALL.CTA ;  /* 0x0000000000007992 */ /* 0x0007ec0000008000 */
[----:B---3--:R-:W3:Y:S01]  /*3260*/  FENCE.VIEW.ASYNC.S ;  /* 0x00000000000073c6 */ /* 0x008ee20000000000 */
[----:B------:R-:W-:Y:S01]  /*3270*/  SEL R7, R7, RZ, P1 ;  /* 0x000000ff07077207 */ /* 0x000fe20000800000 */
[----:B---3--:R3:W-:Y:S01]  /*3280*/  SYNCS.ARRIVE.TRANS64.RED.A1T0 RZ, [R0+URZ], RZ ;  /* 0x000000ff00ff79a7 */ /* 0x0087e200081004ff */
[----:B--2---:R-:W-:-:S02]  /*3290*/  LOP3.LUT P3, RZ, R10, 0x1, RZ, 0xc0, !PT ;  /* 0x000000010aff7812 */ /* 0x004fc4000786c0ff */
[----:B------:R-:W-:-:S04]  /*32a0*/  SEL R8, RZ, 0x1, P1 ;  /* 0x00000001ff087807 */ /* 0x000fc80000800000 */
[----:B------:R-:W-:Y:S02]  /*32b0*/  LOP3.LUT R6, R6, R8, RZ, 0x3c, !PT ;  /* 0x0000000806067212 */ /* 0x000fe400078e3cff */
[----:B---3--:R-:W-:-:S04]  /*32c0*/  SEL R0, RZ, 0x1, P0 ;  /* 0x00000001ff007807 */ /* 0x008fc80000000000 */
[----:B------:R-:W-:Y:S01]  /*32d0*/  LOP3.LUT R4, R4, R0, RZ, 0x3c, !PT ;  /* 0x0000000004047212 */ /* 0x000fe200078e3cff */
[----:B------:R-:W-:Y:S06]  /*32e0*/  @P3 BRA `(.L_x_53) ;  /* 0xfffffffc002c3947 */ /* 0x000fec000383ffff */
[----:B------:R-:W-:Y:S01]  /*32f0*/  ULEA UR4, UR5, UR6, 0x3 ;  /* 0x0000000605047291 */ /* 0x000fe2000f8e18ff */
[----:B------:R-:W-:-:S08]  /*3300*/  SHF.L.U32 R2, R12, 0x1f, RZ ;  /* 0x0000001f0c027819 */ /* 0x000fd000000006ff */
[----:B------:R-:W2:Y:S02]  /*3310*/  SYNCS.PHASECHK.TRANS64 P0, [UR4+0x80], R2 ;  /* 0x00008002ff0075a7 */ /* 0x000ea40008001004 */
[----:B--2---:R-:W-:Y:S05]  /*3320*/  @P0 BRA `(.L_x_54) ;  /* 0x0000000000080947 */ /* 0x004fea0003800000 */
[----:B------:R-:W2:Y:S02]  /*3330*/  SYNCS.PHASECHK.TRANS64.TRYWAIT P0, [UR4+0x80], R2 ;  /* 0x00008002ff0075a7 */ /* 0x000ea40008001104 */
[----:B--2---:R-:W-:Y:S05]  /*3340*/  @!P0 BRA `(.L_x_55) ;  /* 0x0000009800a48947 */ /* 0x004fea0003800000 */
.L_x_54:
[----:B------:R-:W-:-:S04]  /*3350*/  UIADD3 UR7, UPT, UPT, UR5, 0x1, URZ ;  /* 0x0000000105077890 */ /* 0x000fc8000fffe0ff */
[----:B------:R-:W-:-:S04]  /*3360*/  UISETP.NE.AND UP0, UPT, UR7, 0x2, UPT ;  /* 0x000000020700788c */ /* 0x000fc8000bf05270 */
[----:B------:R-:W-:Y:S02]  /*3370*/  USEL UR8, URZ, 0x1, UP0 ;  /* 0x00000001ff087887 */ /* 0x000fe40008000000 */
[----:B------:R-:W-:-:S04]  /*3380*/  USEL UR7, UR7, URZ, UP0 ;  /* 0x000000ff07077287 */ /* 0x000fc80008000000 */
[----:B------:R-:W-:Y:S01]  /*3390*/  ULEA UR7, UR7, UR6, 0x3 ;  /* 0x0000000607077291 */ /* 0x000fe2000f8e18ff */
[----:B--2---:R-:W-:-:S04]  /*33a0*/  LOP3.LUT R2, R12, UR8, RZ, 0x3c, !PT ;  /* 0x000000080c027c12 */ /* 0x004fc8000f8e3cff */
[----:B------:R-:W-:-:S04]  /*33b0*/  SHF.L.U32 R0, R2, 0x1f, RZ ;  /* 0x0000001f02007819 */ /* 0x000fc800000006ff */
[----:B------:R-:W2:Y:S02]  /*33c0*/  SYNCS.PHASECHK.TRANS64 P0, [UR7+0x80], R0 ;  /* 0x00008000ff0075a7 */ /* 0x000ea40008001007 */
[----:B-12---:R-:W-:Y:S05]  /*33d0*/  @P0 EXIT ;  /* 0x000000000000094d */ /* 0x006fea0003800000 */
[----:B------:R-:W-:Y:S02]  /*33e0*/  SHF.L.U32 R2, R2, 0x1f, RZ ;  /* 0x0000001f02027819 */ /* 0x000fe400000006ff */
[----:B------:R-:W-:-:S07]  /*33f0*/  MOV R0, UR7 ;  /* 0x0000000700007c02 */ /* 0x000fce0008000f00 */
.L_x_56:
[----:B-1----:R1:W2:Y:S02]  /*3400*/  SYNCS.PHASECHK.TRANS64.TRYWAIT P0, [R0+URZ+0x80], R2 ;  /* 0x00008002000075a7 */ /* 0x0022a400080011ff */
[----:B--2---:R-:W-:Y:S05]  /*3410*/  @!P0 NANOSLEEP.SYNCS 0x989680 ;  /* 0x009896800000895d */ /* 0x004fea0003900000 */
[----:B------:R-:W2:Y:S02]  /*3420*/  @!P0 SYNCS.PHASECHK.TRANS64 P0, [R0+URZ+0x80], R2 ;  /* 0x00008002000085a7 */ /* 0x000ea400080010ff */
[----:B--2---:R-:W-:Y:S05]  /*3430*/  @P0 EXIT ;  /* 0x000000000000094d */ /* 0x004fea0003800000 */
[----:B------:R-:W-:Y:S05]  /*3440*/  BRA `(.L_x_56) ;  /* 0xfffffffc00ec7947 */ /* 0x000fea000383ffff */
.L_x_49:
[----:B------:R-:W-:Y:S05]  /*3450*/  BRA.U UP5, `(.L_x_57) ;  /* 0x00000019054c7547 */ /* 0x000fea000b800000 */
[----:B------:R-:W-:Y:S01]  /*3460*/  UMOV UR4, 0x40 ;  /* 0x0000004000047882 */ /* 0x000fe20000000000 */
[----:B------:R-:W-:Y:S01]  /*3470*/  NOP ;  /* 0x0000000000007918 */ /* 0x000fe20000000000 */
[----:B------:R-:W-:Y:S01]  /*3480*/  ULEA UR5, UR62, UR4, 0x18 ;  /* 0x000000043e057291 */ /* 0x000fe2000f8ec0ff */
[----:B------:R-:W-:Y:S02]  /*3490*/  UMOV UR6, 0x400 ;  /* 0x0000040000067882 */ /* 0x000fe40000000000 */
[----:B------:R-:W-:-:S06]  /*34a0*/  ULEA UR6, UR62, UR6, 0x18 ;  /* 0x000000063e067291 */ /* 0x000fcc000f8ec0ff */
[----:B------:R-:W2:Y:S02]  /*34b0*/  LDS.U8 R5, [UR5+0x1c] ;  /* 0x00001c05ff057984 */ /* 0x000ea40008000000 */
[----:B--2---:R-:W-:-:S13]  /*34c0*/  ISETP.NE.AND P0, PT, R5, RZ, PT ;  /* 0x000000ff0500720c */ /* 0x004fda0003f05270 */
[----:B------:R-:W-:Y:S05]  /*34d0*/  @P0 BRA `(.L_x_58) ;  /* 0x0000000400180947 */ /* 0x000fea0003800000 */
[----:B------:R-:W-:Y:S01]  /*34e0*/  R2UR UR4, R2 ;  /* 0x00000000020472ca */ /* 0x000fe200000e0000 */
[----:B------:R-:W-:-:S12]  /*34f0*/  UIADD3 UR7, UPT, UPT, UR5, 0x8, URZ ;  /* 0x0000000805077890 */ /* 0x000fd8000fffe0ff */
[----:B------:R-:W-:-:S09]  /*3500*/  UISETP.NE.U32.AND UP1, UPT, UR4, 0x1, UPT ;  /* 0x000000010400788c */ /* 0x000fd2000bf25070 */
[----:B------:R-:W-:Y:S05]  /*3510*/  BRA.U !UP1, `(.L_x_59) ;  /* 0x0000000109a47547 */ /* 0x000fea000b800000 */
[----:B------:R-:W-:Y:S01]  /*3520*/  ELECT P0, URZ, PT ;  /* 0x0000000000ff782f */ /* 0x000fe20003800000 */
[----:B------:R-:W-:-:S12]  /*3530*/  BSSY B0, `(.L_x_59) ;  /* 0x0000027000007945 */ /* 0x000fd80003800000 */
[----:B------:R-:W-:Y:S05]  /*3540*/  @!P0 BRA `(.L_x_60) ;  /* 0x0000000000948947 */ /* 0x000fea0003800000 */
[----:B------:R-:W-:-:S05]  /*3550*/  UMOV UR4, 0x10 ;  /* 0x0000001000047882 */ /* 0x000fca0000000000 */
[----:B------:R-:W-:Y:S04]  /*3560*/  DEPBAR.LE SB2, 0x36 ;  /* 0x0000ad800000791a */ /* 0x000fe80000000000 */
[----:B------:R-:W2:Y:S02]  /*3570*/  UTCATOMSWS.2CTA.FIND_AND_SET.ALIGN UP0, UR4, UR4 ;  /* 0x00000004000475e3 */ /* 0x000ea40008200800 */
[----:B--2---:R-:W-:Y:S01]  /*3580*/  MOV R12, UR4 ;  /* 0x00000004000c7c02 */ /* 0x004fe20008000f00 */
[----:B------:R-:W-:Y:S06]  /*3590*/  BRA.U UP0, `(.L_x_61) ;  /* 0x0000000100187547 */ /* 0x000fec000b800000 */
.L_x_62:
[----:B------:R-:W-:Y:S05]  /*35a0*/  NANOSLEEP 0x64 ;  /* 0x000000640000795d */ /* 0x000fea0003800000 */
[----:B------:R-:W-:-:S05]  /*35b0*/  UMOV UR4, 0x10 ;  /* 0x0000001000047882 */ /* 0x000fca0000000000 */
[----:B------:R-:W-:Y:S04]  /*35c0*/  DEPBAR.LE SB2, 0x36 ;  /* 0x0000ad800000791a */ /* 0x000fe80000000000 */
[----:B------:R-:W2:Y:S02]  /*35d0*/  UTCATOMSWS.2CTA.FIND_AND_SET.ALIGN UP0, UR4, UR4 ;  /* 0x00000004000475e3 */ /* 0x000ea40008200800 */
[----:B--2---:R-:W-:Y:S01]  /*35e0*/  MOV R12, UR4 ;  /* 0x00000004000c7c02 */ /* 0x004fe20008000f00 */
[----:B------:R-:W-:Y:S05]  /*35f0*/  BRA.U !UP0, `(.L_x_62) ;  /* 0xfffffffd08e87547 */ /* 0x000fea000b83ffff */
.L_x_61:
[----:B------:R-:W2:Y:S01]  /*3600*/  LDS R8, [UR5+0x10] ;  /* 0x00001005ff087984 */ /* 0x000ea20008000800 */
[----:B------:R-:W-:Y:S01]  /*3610*/  R2UR UR4, R0 ;  /* 0x00000000000472ca */ /* 0x000fe200000e0000 */
[----:B------:R-:W-:-:S04]  /*3620*/  IMAD.U32 R5, RZ, RZ, UR6 ;  /* 0x00000006ff057e24 */ /* 0x000fc8000f8e00ff */
[----:B------:R-:W-:-:S08]  /*3630*/  VIADD R5, R5, 0x120 ;  /* 0x0000012005057836 */ /* 0x000fd00000000000 */
[----:B------:R-:W-:Y:S02]  /*3640*/  MOV R6, UR4 ;  /* 0x0000000400067c02 */ /* 0x000fe40008000f00 */
[----:B--2---:R-:W-:-:S04]  /*3650*/  SHF.L.U32 R8, R8, 0x1f, RZ ;  /* 0x0000001f08087819 */ /* 0x004fc800000006ff */
[----:B------:R-:W2:Y:S02]  /*3660*/  SYNCS.PHASECHK.TRANS64.TRYWAIT P0, [UR5+0x8], R8 ;  /* 0x00000808ff0075a7 */ /* 0x000ea40008001105 */
[----:B--2---:R-:W-:Y:S05]  /*3670*/  @P0 BRA `(.L_x_63) ;  /* 0x0000000000080947 */ /* 0x004fea0003800000 */
[----:B------:R-:W2:Y:S02]  /*3680*/  SYNCS.PHASECHK.TRANS64.TRYWAIT P0, [UR5+0x8], R8 ;  /* 0x00000808ff0075a7 */ /* 0x000ea40008001105 */
[----:B--2---:R-:W-:Y:S05]  /*3690*/  @!P0 BRA `(.L_x_64) ;  /* 0x0000009400e88947 */ /* 0x004fea0003800000 */
.L_x_63:
[----:B------:R-:W-:Y:S01]  /*36a0*/  R2UR UR4, R0 ;  /* 0x00000000000472ca */ /* 0x000fe200000e0000 */
[----:B------:R-:W-:Y:S01]  /*36b0*/  IMAD.MOV.U32 R10, RZ, RZ, 0xffff ;  /* 0x0000ffffff0a7424 */ /* 0x000fe200078e00ff */
[----:B------:R-:W-:Y:S01]  /*36c0*/  PRMT R6, R6, 0x654, R5 ;  /* 0x0000065406067816 */ /* 0x000fe20000000005 */
[----:B------:R-:W-:Y:S02]  /*36d0*/  HFMA2 R5, -RZ, RZ, 0, 5.9604644775390625e-08 ;  /* 0x00000001ff057431 */ /* 0x000fe400000001ff */
[----:B--2---:R-:W-:Y:S02]  /*36e0*/  IMAD.MOV.U32 R8, RZ, RZ, 0x4 ;  /* 0x00000004ff087424 */ /* 0x004fe400078e00ff */
[----:B------:R-:W-:Y:S01]  /*36f0*/  IMAD.SHL.U32 R11, R12, 0x20, RZ ;  /* 0x000000200c0b7824 */ /* 0x000fe200078e00ff */
[----:B------:R-:W-:-:S05]  /*3700*/  SHF.L.U32 R10, R10, R12, RZ ;  /* 0x0000000c0a0a7219 */ /* 0x000fca00000006ff */
[----:B------:R-:W-:Y:S01]  /*3710*/  UPRMT UR4, UR4, 0x654, UR7 ;  /* 0x0000065404047896 */ /* 0x000fe20008000007 */
[----:B------:R-:W-:-:S05]  /*3720*/  SHF.L.U32 R9, R5, R12, RZ ;  /* 0x0000000c05097219 */ /* 0x000fca00000006ff */
[----:B------:R-:W-:-:S03]  /*3730*/  MOV R7, UR4 ;  /* 0x0000000400077c02 */ /* 0x000fc60008000f00 */
[----:B------:R2:W-:Y:S01]  /*3740*/  SYNCS.ARRIVE.TRANS64.RED RZ, [UR4], R8 ;  /* 0x00000008ffff79a7 */ /* 0x0005e20008000404 */
[----:B------:R2:W-:Y:S04]  /*3750*/  STS [UR6+0x120], R11 ;  /* 0x0001200bff007988 */ /* 0x0005e80008000806 */
[----:B------:R2:W-:Y:S04]  /*3760*/  STAS [R6.64], R12 ;  /* 0x0000000c06007dbd */ /* 0x0005e8000c0008ff */
[----:B------:R2:W-:Y:S04]  /*3770*/  ATOMS.OR RZ, [UR5+0x14], R10 ;  /* 0x0000140affff798c */ /* 0x0005e8000b000005 */
[----:B------:R2:W-:Y:S04]  /*3780*/  ATOMS.OR RZ, [UR5+0x18], R9 ;  /* 0x00001809ffff798c */ /* 0x0005e8000b000005 */
[----:B------:R2:W-:Y:S02]  /*3790*/  ATOMS.XOR RZ, [UR5+0x10], R5 ;  /* 0x00001005ffff798c */ /* 0x0005e4000b800005 */
.L_x_60:
[----:B-1----:R-:W-:Y:S05]  /*37a0*/  BSYNC B0 ;  /* 0x0000000000007941 */ /* 0x002fea0003800000 */
.L_x_59:
[----:B------:R-:W-:Y:S05]  /*37b0*/  BRA.U UP1, `(.L_x_65) ;  /* 0x0000000101707547 */ /* 0x000fea000b800000 */
[----:B------:R-:W-:-:S03]  /*37c0*/  UMOV UR4, 0xffffffff ;  /* 0xffffffff00047882 */ /* 0x000fc60000000000 */
[----:B------:R-:W-:Y:S05]  /*37d0*/  BRA.DIV UR4, `(.L_x_66) ;  /* 0x0000009604b07947 */ /* 0x000fea000b800000 */
[----:B------:R-:W-:-:S13]  /*37e0*/  ELECT P0, URZ, PT ;  /* 0x0000000000ff782f */ /* 0x000fda0003800000 */
.L_x_200:
[----:B------:R-:W-:Y:S05]  /*37f0*/  @!P0 BRA `(.L_x_65) ;  /* 0x0000000000608947 */ /* 0x000fea0003800000 */
[----:B--2---:R-:W2:Y:S02]  /*3800*/  LDS R6, [UR5+0x10] ;  /* 0x00001005ff067984 */ /* 0x004ea40008000800 */
[----:B--2---:R-:W-:-:S04]  /*3810*/  SHF.L.U32 R6, R6, 0x1f, RZ ;  /* 0x0000001f06067819 */ /* 0x004fc800000006ff */
[----:B------:R-:W2:Y:S02]  /*3820*/  SYNCS.PHASECHK.TRANS64.TRYWAIT P0, [UR5+0x8], R6 ;  /* 0x00000806ff0075a7 */ /* 0x000ea40008001105 */
[----:B--2---:R-:W-:Y:S05]  /*3830*/  @P0 BRA `(.L_x_67) ;  /* 0x0000000000080947 */ /* 0x004fea0003800000 */
[----:B------:R-:W2:Y:S02]  /*3840*/  SYNCS.PHASECHK.TRANS64.TRYWAIT P0, [UR5+0x8], R6 ;  /* 0x00000806ff0075a7 */ /* 0x000ea40008001105 */
[----:B--2---:R-:W-:Y:S05]  /*3850*/  @!P0 BRA `(.L_x_68) ;  /* 0x0000009400b48947 */ /* 0x004fea0003800000 */
.L_x_67:
[----:B------:R-:W3:Y:S01]  /*3860*/  LDS R8, [UR6+0x120] ;  /* 0x00012006ff087984 */ /* 0x000ee20008000800 */
[----:B------:R-:W-:Y:S01]  /*3870*/  R2UR UR4, R0 ;  /* 0x00000000000472ca */ /* 0x000fe200000e0000 */
[----:B--2---:R-:W-:Y:S02]  /*3880*/  IMAD.MOV.U32 R6, RZ, RZ, 0xffff ;  /* 0x0000ffffff067424 */ /* 0x004fe400078e00ff */
[----:B------:R-:W-:-:S10]  /*3890*/  IMAD.MOV.U32 R5, RZ, RZ, 0x1 ;  /* 0x00000001ff057424 */ /* 0x000fd400078e00ff */
[----:B------:R-:W-:Y:S01]  /*38a0*/  UPRMT UR4, UR4, 0x654, UR7 ;  /* 0x0000065404047896 */ /* 0x000fe20008000007 */
[----:B---3--:R-:W-:Y:S01]  /*38b0*/  IMAD.SHL.U32 R7, R8, 0x20, RZ ;  /* 0x0000002008077824 */ /* 0x008fe200078e00ff */
[-C--:B------:R-:W-:Y:S02]  /*38c0*/  SHF.L.U32 R6, R6, R8.reuse, RZ ;  /* 0x0000000806067219 */ /* 0x080fe400000006ff */
[----:B------:R-:W-:Y:S02]  /*38d0*/  SHF.L.U32 R8, R5, R8, RZ ;  /* 0x0000000805087219 */ /* 0x000fe400000006ff */
[----:B------:R3:W-:Y:S04]  /*38e0*/  STS [UR6+0x120], R7 ;  /* 0x00012007ff007988 */ /* 0x0007e80008000806 */
[----:B------:R3:W-:Y:S04]  /*38f0*/  ATOMS.OR RZ, [UR5+0x14], R6 ;  /* 0x00001406ffff798c */ /* 0x0007e8000b000005 */
[----:B------:R3:W-:Y:S01]  /*3900*/  ATOMS.OR RZ, [UR5+0x18], R8 ;  /* 0x00001808ffff798c */ /* 0x0007e2000b000005 */
[----:B------:R-:W-:Y:S03]  /*3910*/  SYNCS.ARRIVE.TRANS64.RED.A1T0 RZ, [UR4], RZ ;  /* 0x000000ffffff79a7 */ /* 0x000fe60008100404 */
[----:B------:R3:W-:Y:S01]  /*3920*/  ATOMS.XOR RZ, [UR5+0x10], R5 ;  /* 0x00001005ffff798c */ /* 0x0007e2000b800005 */
[----:B------:R-:W-:Y:S05]  /*3930*/  BRA `(.L_x_65) ;  /* 0x0000000000107947 */ /* 0x000fea0003800000 */
.L_x_58:
[----:B------:R-:W-:Y:S02]  /*3940*/  MOV R5, 0xffffffff ;  /* 0xffffffff00057802 */ /* 0x000fe40000000f00 */
[----:B------:R-:W-:-:S03]  /*3950*/  MOV R6, 0x3980 ;  /* 0x0000398000067802 */ /* 0x000fc60000000f00 */
[----:B------:R2:W-:Y:S04]  /*3960*/  STS [UR6+0x120], R5 ;  /* 0x00012005ff007988 */ /* 0x0005e80008000806 */
[----:B-12--5:R-:W-:Y:S05]  /*3970*/  CALL.REL.NOINC `($__internal_1_$__cuda_sm10x_tcgen05_guardrail_trap_phase_invalid_during_alloc) ;  /* 0x000000a000387944 */ /* 0x026fea0003c00000 */
.L_x_65:
[----:B------:R-:W-:Y:S05]  /*3980*/  WARPSYNC.ALL ;  /* 0x0000000000007948 */ /* 0x000fea0003800000 */
[----:B------:R-:W4:Y:S01]  /*3990*/  S2UR UR4, SR_CgaCtaId ;  /* 0x00000000000479c3 */ /* 0x000f220000008800 */
[----:B------:R-:W-:Y:S01]  /*39a0*/  UMOV UR62, 0x400 ;  /* 0x00000400003e7882 */ /* 0x000fe20000000000 */
[----:B------:R-:W4:Y:S01]  /*39b0*/  LDCU UR7, c[0x0][0x38c] ;  /* 0x00007180ff0777ac */ /* 0x000f220008000800 */
[----:B------:R-:W-:Y:S01]  /*39c0*/  LOP3.LUT R3, R3, 0xffff, RZ, 0xc0, !PT ;  /* 0x0000ffff03037812 */ /* 0x000fe200078ec0ff */
[----:B--2---:R-:W-:Y:S01]  /*39d0*/  IMAD.MOV.U32 R11, RZ, RZ, 0x1 ;  /* 0x00000001ff0b7424 */ /* 0x004fe200078e00ff */
[----:B------:R-:W-:Y:S01]  /*39e0*/  R2UR UR5, R2 ;  /* 0x00000000020572ca */ /* 0x000fe200000e0000 */
[----:B------:R-:W-:Y:S01]  /*39f0*/  IMAD.MOV.U32 R10, RZ, RZ, RZ ;  /* 0x000000ffff0a7224 */ /* 0x000fe200078e00ff */
[----:B------:R-:W-:-:S02]  /*3a00*/  LOP3.LUT R4, R4, 0xffff, RZ, 0xc0, !PT ;  /* 0x0000ffff04047812 */ /* 0x000fc400078ec0ff */
[----:B---3--:R-:W-:Y:S01]  /*3a10*/  CS2R R8, SRZ ;  /* 0x0000000000087805 */ /* 0x008fe2000001ff00 */
[----:B------:R-:W-:Y:S01]  /*3a20*/  UMOV UR9, URZ ;  /* 0x000000ff00097c82 */ /* 0x000fe20008000000 */
[----:B-1----:R-:W-:Y:S01]  /*3a30*/  UMOV UR60, URZ ;  /* 0x000000ff003c7c82 */ /* 0x002fe20008000000 */
[----:B------:R-:W-:Y:S01]  /*3a40*/  R2UR UR65, R4 ;  /* 0x00000000044172ca */ /* 0x000fe200000e0000 */
[----:B------:R-:W-:Y:S01]  /*3a50*/  UMOV UR76, 0x0 ;  /* 0x00000000004c7882 */ /* 0x000fe20000000000 */
[----:B------:R-:W-:Y:S01]  /*3a60*/  UMOV UR77, 0x8400910 ;  /* 0x08400910004d7882 */ /* 0x000fe20000000000 */
[----:B------:R-:W-:Y:S01]  /*3a70*/  UMOV UR74, 0x0 ;  /* 0x00000000004a7882 */ /* 0x000fe20000000000 */
[----:B------:R-:W-:Y:S01]  /*3a80*/  UMOV UR75, 0x8400910 ;  /* 0x08400910004b7882 */ /* 0x000fe20000000000 */
[----:B------:R-:W-:Y:S01]  /*3a90*/  UMOV UR72, 0x0 ;  /* 0x0000000000487882 */ /* 0x000fe20000000000 */
[----:B------:R-:W-:Y:S01]  /*3aa0*/  UMOV UR73, 0x8400910 ;  /* 0x0840091000497882 */ /* 0x000fe20000000000 */
[----:B------:R-:W-:-:S02]  /*3ab0*/  UISETP.NE.AND UP3, UPT, UR5, URZ, UPT ;  /* 0x000000ff0500728c */ /* 0x000fc4000bf65270 */
[----:B----4-:R-:W-:Y:S01]  /*3ac0*/  UIADD3 UR7, UPT, UPT, UR7, 0x7f, URZ ;  /* 0x0000007f07077890 */ /* 0x010fe2000fffe0ff */
[----:B------:R-:W-:Y:S01]  /*3ad0*/  UMOV UR70, 0x0 ;  /* 0x0000000000467882 */ /* 0x000fe20000000000 */
[----:B------:R-:W-:Y:S01]  /*3ae0*/  UMOV UR71, 0x8400910 ;  /* 0x0840091000477882 */ /* 0x000fe20000000000 */
[----:B------:R-:W-:Y:S01]  /*3af0*/  ULEA UR62, UR4, UR62, 0x18 ;  /* 0x0000003e043e7291 */ /* 0x000fe2000f8ec0ff */
[----:B------:R-:W-:Y:S02]  /*3b00*/  UMOV UR68, 0x0 ;  /* 0x0000000000447882 */ /* 0x000fe40000000000 */
[----:B------:R-:W-:Y:S01]  /*3b10*/  UMOV UR4, URZ ;  /* 0x000000ff00047c82 */ /* 0x000fe20008000000 */
[----:B------:R-:W-:Y:S01]  /*3b20*/  UIADD3 UR6, UPT, UPT, UR62, 0x8400, URZ ;  /* 0x000084003e067890 */ /* 0x000fe2000fffe0ff */
[----:B------:R-:W-:Y:S01]  /*3b30*/  IMAD.U32 R14, RZ, RZ, UR4 ;  /* 0x00000004ff0e7e24 */ /* 0x000fe2000f8e00ff */
[----:B------:R-:W-:Y:S02]  /*3b40*/  USHF.R.S32.HI UR4, URZ, 0x1f, UR7 ;  /* 0x0000001fff047899 */ /* 0x000fe40008011407 */
[----:B------:R-:W-:-:S02]  /*3b50*/  UIADD3 UR5, UPT, UPT, UR62, 0x18400, URZ ;  /* 0x000184003e057890 */ /* 0x000fc4000fffe0ff */
[----:B------:R-:W-:Y:S02]  /*3b60*/  ULEA.HI UR4, UR4, UR7, URZ, 0x7 ;  /* 0x0000000704047291 */ /* 0x000fe4000f8f38ff */
[----:B------:R-:W-:Y:S02]  /*3b70*/  USHF.R.U32.HI UR6, URZ, 0x4, UR6 ;  /* 0x00000004ff067899 */ /* 0x000fe40008011606 */
[----:B------:R-:W-:Y:S02]  /*3b80*/  USHF.R.S32.HI UR8, URZ, 0x7, UR4 ;  /* 0x00000007ff087899 */ /* 0x000fe40008011404 */
[----:B------:R-:W-:Y:S01]  /*3b90*/  USHF.R.U32.HI UR5, URZ, 0x4, UR5 ;  /* 0x00000004ff057899 */ /* 0x000fe20008011605 */
[----:B------:R-:W-:Y:S01]  /*3ba0*/  R2UR UR4, R3 ;  /* 0x00000000030472ca */ /* 0x000fe200000e0000 */
[----:B------:R-:W-:Y:S02]  /*3bb0*/  UISETP.LT.AND UP0, UPT, UR8, 0x1, UPT ;  /* 0x000000010800788c */ /* 0x000fe4000bf01270 */
[----:B------:R-:W-:Y:S01]  /*3bc0*/  ULOP3.LUT UR6, UR6, 0x3fff, URZ, 0xc0, !UPT ;  /* 0x00003fff06067892 */ /* 0x000fe2000f8ec0ff */
[----:B------:R-:W-:Y:S01]  /*3bd0*/  IMAD.U32 R12, RZ, RZ, UR8 ;  /* 0x00000008ff0c7e24 */ /* 0x000fe2000f8e00ff */
[----:B------:R-:W-:-:S02]  /*3be0*/  ULOP3.LUT UR67, UR5, 0x3fff, URZ, 0xc0, !UPT ;  /* 0x00003fff05437892 */ /* 0x000fc4000f8ec0ff */
[----:B------:R-:W-:Y:S02]  /*3bf0*/  ULOP3.LUT UR66, UR6, 0x10000, URZ, 0xfc, !UPT ;  /* 0x0001000006427892 */ /* 0x000fe4000f8efcff */
[----:B------:R-:W-:Y:S01]  /*3c00*/  ULOP3.LUT UR67, UR67, 0x10000, URZ, 0xfc, !UPT ;  /* 0x0001000043437892 */ /* 0x000fe2000f8efcff */
[----:B------:R-:W-:-:S03]  /*3c10*/  UMOV UR69, 0x8400910 ;  /* 0x0840091000457882 */ /* 0x000fc60000000000 */
[----:B------:R-:W-:Y:S01]  /*3c20*/  IMAD.U32 R13, RZ, RZ, UR4 ;  /* 0x00000004ff0d7e24 */ /* 0x000fe2000f8e00ff */
[----:B------:R-:W-:Y:S01]  /*3c30*/  NOP ;  /* 0x0000000000007918 */ /* 0x000fe20000000000 */
[----:B------:R-:W-:Y:S06]  /*3c40*/  BAR.ARV 0x6, 0xa0 ;  /* 0x0182800000007b1d */ /* 0x000fec0000002000 */
[----:B------:R-:W1:Y:S02]  /*3c50*/  LDS R5, [UR62+0x120] ;  /* 0x0001203eff057984 */ /* 0x000e640008000800 */
[----:B-1----:R-:W-:-:S13]  /*3c60*/  R2UR UR4, R5 ;  /* 0x00000000050472ca */ /* 0x002fda00000e0000 */
[----:B------:R-:W-:Y:S01]  /*3c70*/  IMAD.U32 R16, RZ, RZ, UR4 ;  /* 0x00000004ff107e24 */ /* 0x000fe2000f8e00ff */
[----:B------:R-:W-:-:S06]  /*3c80*/  USEL UR4, UR8, 0x1, !UP0 ;  /* 0x0000000108047887 */ /* 0x000fcc000c000000 */
[----:B------:R-:W-:-:S07]  /*3c90*/  IMAD.U32 R15, RZ, RZ, UR4 ;  /* 0x00000004ff0f7e24 */ /* 0x000fce000f8e00ff */
.L_x_76:
[C---:B------:R-:W-:Y:S02]  /*3ca0*/  LEA R3, R10.reuse, UR62, 0x3 ;  /* 0x0000003e0a037c11 */ /* 0x040fe4000f8e18ff */
[----:B------:R-:W-:Y:S02]  /*3cb0*/  SHF.L.U32 R4, R9, 0x1f, RZ ;  /* 0x0000001f09047819 */ /* 0x000fe400000006ff */
[----:B------:R-:W-:Y:S02]  /*3cc0*/  LEA R5, R10, UR62, 0x4 ;  /* 0x0000003e0a057c11 */ /* 0x000fe4000f8e20ff */
[----:B------:R-:W1:Y:S02]  /*3cd0*/  SYNCS.PHASECHK.TRANS64.TRYWAIT P0, [R3+URZ+0x70], R4 ;  /* 0x00007004030075a7 */ /* 0x000e6400080011ff */
[----:B-1----:R-:W-:Y:S05]  /*3ce0*/  @!P0 BRA `(.L_x_69) ;  /* 0x0000009000a88947 */ /* 0x002fea0003800000 */
.L_x_201:
[----:B-1----:R-:W1:Y:S01]  /*3cf0*/  LDS.128 R4, [R5+0x100] ;  /* 0x0001000005047984 */ /* 0x002e620000000c00 */
[----:B------:R-:W-:Y:S02]  /*3d00*/  VIADD R3, R3, 0x80 ;  /* 0x0000008003037836 */ /* 0x000fe40000000000 */
[----:B------:R-:W-:Y:S01]  /*3d10*/  VIADD R10, R10, 0x1 ;  /* 0x000000010a0a7836 */ /* 0x000fe20000000000 */
[----:B------:R-:W-:Y:S01]  /*3d20*/  @!PT LDS RZ, [RZ] ;  /* 0x00000000fffff984 */ /* 0x000fe20000000800 */
[----:B------:R-:W-:Y:S01]  /*3d30*/  @!PT LDS RZ, [RZ] ;  /* 0x00000000fffff984 */ /* 0x000fe20000000800 */
[----:B------:R-:W-:Y:S01]  /*3d40*/  @!PT LDS RZ, [RZ] ;  /* 0x00000000fffff984 */ /* 0x000fe20000000800 */
[----:B------:R-:W-:Y:S01]  /*3d50*/  @!PT LDS RZ, [RZ] ;  /* 0x00000000fffff984 */ /* 0x000fe20000000800 */
[----:B------:R2:W-:Y:S06]  /*3d60*/  MEMBAR.ALL.CTA ;  /* 0x0000000000007992 */ /* 0x0005ec0000008000 */
[----:B--2---:R-:W2:Y:S01]  /*3d70*/  FENCE.VIEW.ASYNC.S ;  /* 0x00000000000073c6 */ /* 0x004ea20000000000 */
[----:B------:R-:W-:-:S04]  /*3d80*/  PRMT R3, RZ, 0x654, R3 ;  /* 0x00000654ff037816 */ /* 0x000fc80000000003 */
[----:B--2---:R2:W-:Y:S01]  /*3d90*/  SYNCS.ARRIVE.TRANS64.RED.A1T0 RZ, [R3+URZ], RZ ;  /* 0x000000ff03ff79a7 */ /* 0x0045e200081004ff */
[----:B-1----:R-:W-:Y:S01]  /*3da0*/  LOP3.LUT P1, RZ, R6, 0x1, RZ, 0xc0, !PT ;  /* 0x0000000106ff7812 */ /* 0x002fe2000782c0ff */
[----:B--2---:R-:W-:-:S12]  /*3db0*/  BRA.U UP3, `(.L_x_70) ;  /* 0x00000009032c7547 */ /* 0x004fd8000b800000 */
[----:B------:R-:W1:Y:S01]  /*3dc0*/  LDCU UR4, c[0x0][0x38c] ;  /* 0x00007180ff0477ac */ /* 0x000e620008000800 */
[----:B------:R-:W-:Y:S02]  /*3dd0*/  R2UR UR5, R14 ;  /* 0x000000000e0572ca */ /* 0x000fe400000e0000 */
[----:B------:R-:W-:Y:S02]  /*3de0*/  PLOP3.LUT P2, PT, PT, PT, PT, 0x80, 0x8 ;  /* 0x000000000008781c */ /* 0x000fe40003f4f070 */
[----:B------:R-:W-:Y:S02]  /*3df0*/  SHF.L.U32 R5, R11, 0x1f, RZ ;  /* 0x0000001f0b057819 */ /* 0x000fe400000006ff */
[----:B------:R-:W-:-:S07]  /*3e00*/  R2UR UR6, R16 ;  /* 0x00000000100672ca */ /* 0x000fce00000e0000 */
[----:B------:R-:W-:Y:S02]  /*3e10*/  ULEA UR7, UR5, UR62, 0x3 ;  /* 0x0000003e05077291 */ /* 0x000fe4000f8e18ff */
[----:B-1----:R-:W-:-:S04]  /*3e20*/  UISETP.GE.AND UP0, UPT, UR4, 0x1, UPT ;  /* 0x000000010400788c */ /* 0x002fc8000bf06270 */
[----:B------:R-:W-:Y:S01]  /*3e30*/  IMAD.U32 R4, RZ, RZ, UR7 ;  /* 0x00000007ff047e24 */ /* 0x000fe2000f8e00ff */
[----:B------:R-:W-:Y:S01]  /*3e40*/  ULEA UR8, UR5, UR6, 0x7 ;  /* 0x0000000605087291 */ /* 0x000fe2000f8e38ff */
[----:B------:R-:W-:-:S05]  /*3e50*/  PLOP3.LUT P0, PT, PT, PT, UP0, 0x80, 0x8 ;  /* 0x000000000008781c */ /* 0x000fca0003f0f008 */
[----:B------:R-:W-:-:S08]  /*3e60*/  @UP0 ULEA UR4, UR9, UR62, 0x3 ;  /* 0x0000003e09040291 */ /* 0x000fd0000f8e18ff */
[----:B------:R-:W-:-:S04]  /*3e70*/  @P0 SHF.L.U32 R3, R8, 0x1f, RZ ;  /* 0x0000001f08030819 */ /* 0x000fc800000006ff */
[----:B------:R1:W2:Y:S01]  /*3e80*/  @P0 SYNCS.PHASECHK.TRANS64.TRYWAIT P2, [UR4], R3 ;  /* 0x00000003ff0005a7 */ /* 0x0002a20008041104 */
[----:B------:R-:W3:Y:S02]  /*3e90*/  SYNCS.PHASECHK.TRANS64.TRYWAIT P0, [UR7+0xb0], R5 ;  /* 0x0000b005ff0075a7 */ /* 0x000ee40008001107 */
[----:B-123--:R-:W-:Y:S05]  /*3ea0*/  @!P0 BRA `(.L_x_71) ;  /* 0x00000090004c8947 */ /* 0x00efea0003800000 */
.L_x_203:
[----:B------:R-:W-:Y:S01]  /*3eb0*/  UMOV UR64, UR60 ;  /* 0x0000003c00407c82 */ /* 0x000fe20008000000 */
[----:B------:R-:W-:Y:S05]  /*3ec0*/  BRA.U !UP0, `(.L_x_72) ;  /* 0x0000000508d07547 */ /* 0x000fea000b800000 */
[----:B------:R-:W-:Y:S01]  /*3ed0*/  R2UR UR4, R15 ;  /* 0x000000000f0472ca */ /* 0x000fe200000e0000 */
[----:B------:R-:W-:Y:S01]  /*3ee0*/  UPLOP3.LUT UP2, UPT, UPT, UPT, UPT, 0x40, 0x4 ;  /* 0x000000000004789c */ /* 0x000fe20003f4e870 */
[----:B------:R-:W-:Y:S01]  /*3ef0*/  R2UR UR61, R12 ;  /* 0x000000000c3d72ca */ /* 0x000fe200000e0000 */
[----:B------:R-:W-:-:S10]  /*3f00*/  UMOV UR7, UR9 ;  /* 0x0000000900077c82 */ /* 0x000fd40008000000 */
[----:B------:R-:W-:-:S12]  /*3f10*/  UIADD3 UR64, UPT, UPT, UR4, UR60, URZ ;  /* 0x0000003c04407290 */ /* 0x000fd8000fffe0ff */
.L_x_75:
[----:B--2---:R-:W-:Y:S01]  /*3f20*/  ULEA UR5, UR7, UR62, 0x3 ;  /* 0x0000003e07057291 */ /* 0x004fe2000f8e18ff */
[----:B------:R-:W-:Y:S11]  /*3f30*/  @P2 BRA `(.L_x_73) ;  /* 0x00000000000c2947 */ /* 0x000ff60003800000 */
[----:B-1----:R-:W-:Y:S04]  /*3f40*/  SHF.L.U32 R5, R8, 0x1f, RZ ;  /* 0x0000001f08057819 */ /* 0x002fe800000006ff */
[----:B------:R-:W1:Y:S02]  /*3f50*/  SYNCS.PHASECHK.TRANS64.TRYWAIT P0, [UR5], R5 ;  /* 0x00000005ff0075a7 */ /* 0x000e640008001105 */
[----:B-1----:R-:W-:Y:S05]  /*3f60*/  @!P0 BRA `(.L_x_74) ;  /* 0x0000009000388947 */ /* 0x002fea0003800000 */
.L_x_73:
[----:B------:R-:W-:Y:S01]  /*3f70*/  UISETP.NE.AND UP0, UPT, UR61, 0x1, UPT ;  /* 0x000000013d00788c */ /* 0x000fe2000bf05270 */
[----:B------:R-:W-:Y:S01]  /*3f80*/  PLOP3.LUT P2, PT, PT, PT, PT, 0x80, 0x8 ;  /* 0x000000000008781c */ /* 0x000fe20003f4f070 */
[----:B------:R-:W-:Y:S01]  /*3f90*/  UIADD3 UR9, UPT, UPT, UR7, 0x1, URZ ;  /* 0x0000000107097890 */ /* 0x000fe2000fffe0ff */
[----:B------:R-:W-:Y:S01]  /*3fa0*/  MOV.SPILL R6, UR65 ;  /* 0x0000004100067c02 */ /* 0x000fe20009000f00 */
[----:B------:R-:W-:Y:S01]  /*3fb0*/  UIADD3 UR63, UPT, UPT, UR5, 0x10, URZ ;  /* 0x00000010053f7890 */ /* 0x000fe2000fffe0ff */
[----:B-1----:R-:W-:Y:S01]  /*3fc0*/  MOV.SPILL R5, UR64 ;  /* 0x0000004000057c02 */ /* 0x002fe20009000f00 */
[----:B------:R-:W-:Y:S01]  /*3fd0*/  UISETP.NE.AND UP1, UPT, UR9, 0x2, UPT ;  /* 0x000000020900788c */ /* 0x000fe2000bf25270 */
[----:B------:R-:W-:Y:S01]  /*3fe0*/  PLOP3.LUT P0, PT, PT, PT, UP0, 0x80, 0x8 ;  /* 0x000000000008781c */ /* 0x000fe20003f0f008 */
[----:B------:R-:W-:Y:S02]  /*3ff0*/  ULEA UR6, UR7, UR67, 0xc ;  /* 0x0000004307067291 */ /* 0x000fe4000f8e60ff */
[----:B------:R-:W-:Y:S02]  /*4000*/  USEL UR5, URZ, 0x1, UP1 ;  /* 0x00000001ff057887 */ /* 0x000fe40008800000 */
[----:B------:R-:W-:Y:S02]  /*4010*/  USEL UR9, UR9, URZ, UP1 ;  /* 0x000000ff09097287 */ /* 0x000fe40008800000 */
[----:B------:R-:W-:Y:S02]  /*4020*/  ULEA UR4, UR7, UR66, 0xb ;  /* 0x0000004207047291 */ /* 0x000fe4000f8e58ff */
[----:B------:R-:W-:Y:S01]  /*4030*/  @UP0 ULEA UR7, UR9, UR62, 0x3 ;  /* 0x0000003e09070291 */ /* 0x000fe2000f8e18ff */
[----:B------:R-:W-:Y:S01]  /*4040*/  LOP3.LUT R8, R8, UR5, RZ, 0x3c, !PT ;  /* 0x0000000508087c12 */ /* 0x000fe2000f8e3cff */
[----:B------:R-:W-:Y:S02]  /*4050*/  UIADD3 UR20, UPT, UPT, UR6, 0x2, URZ ;  /* 0x0000000206147890 */ /* 0x000fe4000fffe0ff */
[----:B------:R-:W-:Y:S01]  /*4060*/  UIADD3 UR18, UPT, UPT, UR4, 0x2, URZ ;  /* 0x0000000204127890 */ /* 0x000fe2000fffe0ff */
[----:B------:R-:W-:Y:S01]  /*4070*/  @P0 SHF.L.U32 R3, R8, 0x1f, RZ ;  /* 0x0000001f08030819 */ /* 0x000fe200000006ff */
[----:B------:R-:W-:Y:S02]  /*4080*/  UIADD3 UR16, UPT, UPT, UR6, 0x4, URZ ;  /* 0x0000000406107890 */ /* 0x000fe4000fffe0ff */
[----:B------:R-:W-:Y:S01]  /*4090*/  UIADD3 UR10, UPT, UPT, UR4, 0x4, URZ ;  /* 0x00000004040a7890 */ /* 0x000fe2000fffe0ff */
[----:B------:R2:W3:Y:S01]  /*40a0*/  @P0 SYNCS.PHASECHK.TRANS64.TRYWAIT P2, [UR7], R3 ;  /* 0x00000003ff0005a7 */ /* 0x0004e20008041107 */
[----:B------:R-:W-:Y:S02]  /*40b0*/  UIADD3 UR14, UPT, UPT, UR6, 0x6, URZ ;  /* 0x00000006060e7890 */ /* 0x000fe4000fffe0ff */
        /* <DEDUP_REMOVED lines=21> */
[----:B------:R-:W-:Y:S01]  /*4210*/  UIADD3 UR61, UPT, UPT, UR61, -0x1, URZ ;  /* 0xffffffff3d3d7890 */ /* 0x000fe2000fffe0ff */
[----:B------:R-:W-:Y:S01]  /*4220*/  UMOV UR7, 0x40004040 ;  /* 0x4000404000077882 */ /* 0x000fe20000000000 */
[----:B------:R-:W-:Y:S01]  /*4230*/  UMOV UR64, 0x0 ;  /* 0x0000000000407882 */ /* 0x000fe20000000000 */
[----:B------:R-:W-:Y:S01]  /*4240*/  UMOV UR65, 0x8400910 ;  /* 0x0840091000417882 */ /* 0x000fe20000000000 */
[----:B------:R-:W-:Y:S01]  /*4250*/  UMOV UR5, 0x40004040 ;  /* 0x4000404000057882 */ /* 0x000fe20000000000 */
[----:B------:R-:W-:Y:S01]  /*4260*/  UMOV UR21, 0x40004040 ;  /* 0x4000404000157882 */ /* 0x000fe20000000000 */
[----:B------:R1:W-:Y:S01]  /*4270*/  UTCHMMA.2CTA gdesc[UR4], gdesc[UR6], tmem[UR8], tmem[UR64], idesc[UR65], UP2 ;  /* 0x00ff4006040075ea */ /* 0x0003e20009200008 */
[----:B------:R-:W-:Y:S01]  /*4280*/  UPLOP3.LUT UP2, UPT, UPT, UPT, UPT, 0x80, 0x8 ;  /* 0x000000000008789c */ /* 0x000fe20003f4f070 */
[----:B------:R-:W-:Y:S01]  /*4290*/  UMOV UR19, 0x40004040 ;  /* 0x4000404000137882 */ /* 0x000fe20000000000 */
[----:B------:R-:W-:Y:S01]  /*42a0*/  UMOV UR17, 0x40004040 ;  /* 0x4000404000117882 */ /* 0x000fe20000000000 */
[----:B------:R4:W-:Y:S01]  /*42b0*/  UTCHMMA.2CTA gdesc[UR18], gdesc[UR20], tmem[UR8], tmem[UR64], idesc[UR65], UPT ;  /* 0x00ff4014120075ea */ /* 0x0009e2000ba00008 */
        /* <DEDUP_REMOVED lines=19> */
[----:B-1----:R-:W-:Y:S01]  /*43f0*/  UMOV UR7, 0x8400910 ;  /* 0x0840091000077882 */ /* 0x002fe20000000000 */
[----:B------:R-:W-:Y:S01]  /*4400*/  UMOV UR35, 0x40004040 ;  /* 0x4000404000237882 */ /* 0x000fe20000000000 */
[----:B------:R-:W-:Y:S01]  /*4410*/  UMOV UR33, 0x40004040 ;  /* 0x4000404000217882 */ /* 0x000fe20000000000 */
[----:B------:R-:W-:Y:S01]  /*4420*/  UMOV UR27, 0x40004040 ;  /* 0x40004040001b7882 */ /* 0x000fe20000000000 */
[----:B------:R-:W-:Y:S01]  /*4430*/  UMOV UR25, 0x40004040 ;  /* 0x4000404000197882 */ /* 0x000fe20000000000 */
[----:B----4-:R-:W-:Y:S02]  /*4440*/  UIADD3 UR20, UPT, UPT, UR4, 0x602, URZ ;  /* 0x0000060204147890 */ /* 0x010fe4000fffe0ff */
[----:B------:R-:W-:Y:S02]  /*4450*/  UIADD3 UR18, UPT, UPT, UR6, 0xc04, URZ ;  /* 0x00000c0406127890 */ /* 0x000fe4000fffe0ff */
[----:B--2---:R-:W-:Y:S02]  /*4460*/  UIADD3 UR16, UPT, UPT, UR4, 0x604, URZ ;  /* 0x0000060404107890 */ /* 0x004fe4000fffe0ff */
[----:B------:R-:W-:Y:S01]  /*4470*/  UIADD3 UR10, UPT, UPT, UR6, 0xc06, URZ ;  /* 0x00000c06060a7890 */ /* 0x000fe2000fffe0ff */
[----:B------:R-:W-:Y:S01]  /*4480*/  R2UR.FILL UR65, R6 ;  /* 0x00000000064172ca */ /* 0x000fe200004e0000 */
[----:B------:R-:W-:Y:S01]  /*4490*/  UMOV UR14, 0x0 ;  /* 0x00000000000e7882 */ /* 0x000fe20000000000 */
[----:B------:R-:W-:Y:S01]  /*44a0*/  UMOV UR15, 0x8400910 ;  /* 0x08400910000f7882 */ /* 0x000fe20000000000 */
[----:B------:R-:W-:Y:S01]  /*44b0*/  UMOV UR12, 0x0 ;  /* 0x00000000000c7882 */ /* 0x000fe20000000000 */
[----:B------:R-:W-:Y:S01]  /*44c0*/  UTCHMMA.2CTA gdesc[UR28], gdesc[UR30], tmem[UR8], tmem[UR14], idesc[UR15], UPT ;  /* 0x00ff0e1e1c0075ea */ /* 0x000fe2000ba00008 */
[----:B------:R-:W-:Y:S01]  /*44d0*/  UTCHMMA.2CTA gdesc[UR56], gdesc[UR58], tmem[UR8], tmem[UR14], idesc[UR15], UPT ;  /* 0x00ff0e3a380075ea */ /* 0x000fe2000ba00008 */
[----:B------:R-:W-:Y:S01]  /*44e0*/  UMOV UR13, 0x8400910 ;  /* 0x08400910000d7882 */ /* 0x000fe20000000000 */
[----:B------:R-:W-:Y:S01]  /*44f0*/  UTCHMMA.2CTA gdesc[UR52], gdesc[UR54], tmem[UR8], tmem[UR14], idesc[UR15], UPT ;  /* 0x00ff0e36340075ea */ /* 0x000fe2000ba00008 */
[----:B------:R-:W-:Y:S01]  /*4500*/  UIADD3 UR4, UPT, UPT, UR4, 0x606, URZ ;  /* 0x0000060604047890 */ /* 0x000fe2000fffe0ff */
[----:B------:R-:W-:Y:S01]  /*4510*/  UTCHMMA.2CTA gdesc[UR48], gdesc[UR50], tmem[UR8], tmem[UR12], idesc[UR13], UPT ;  /* 0x00ff0c32300075ea */ /* 0x000fe2000ba00008 */
[----:B------:R-:W-:Y:S01]  /*4520*/  UTCHMMA.2CTA gdesc[UR44], gdesc[UR46], tmem[UR8], tmem[UR12], idesc[UR13], UPT ;  /* 0x00ff0c2e2c0075ea */ /* 0x000fe2000ba00008 */
[----:B------:R-:W-:Y:S01]  /*4530*/  UMOV UR6, 0x0 ;  /* 0x0000000000067882 */ /* 0x000fe20000000000 */
[----:B------:R-:W-:Y:S01]  /*4540*/  UTCHMMA.2CTA gdesc[UR40], gdesc[UR42], tmem[UR8], tmem[UR12], idesc[UR13], UPT ;  /* 0x00ff0c2a280075ea */ /* 0x000fe2000ba00008 */
[----:B------:R1:W-:Y:S01]  /*4550*/  UTCHMMA.2CTA gdesc[UR36], gdesc[UR38], tmem[UR8], tmem[UR6], idesc[UR7], UPT ;  /* 0x00ff0626240075ea */ /* 0x0003e2000ba00008 */
[----:B------:R2:W-:Y:S01]  /*4560*/  UTCHMMA.2CTA gdesc[UR32], gdesc[UR34], tmem[UR8], tmem[UR76], idesc[UR77], UPT ;  /* 0x00ff4c22200075ea */ /* 0x0005e2000ba00008 */
[----:B------:R-:W-:Y:S01]  /*4570*/  UMOV UR23, 0x40004040 ;  /* 0x4000404000177882 */ /* 0x000fe20000000000 */
[----:B------:R2:W-:Y:S01]  /*4580*/  UTCHMMA.2CTA gdesc[UR24], gdesc[UR26], tmem[UR8], tmem[UR74], idesc[UR75], UPT ;  /* 0x00ff4a1a180075ea */ /* 0x0005e2000ba00008 */
[----:B------:R-:W-:Y:S01]  /*4590*/  R2UR.FILL UR64, R5 ;  /* 0x00000000054072ca */ /* 0x000fe200004e0000 */
[----:B------:R2:W-:Y:S01]  /*45a0*/  UTCHMMA.2CTA gdesc[UR20], gdesc[UR22], tmem[UR8], tmem[UR72], idesc[UR73], UPT ;  /* 0x00ff4816140075ea */ /* 0x0005e2000ba00008 */
[----:B------:R2:W-:Y:S01]  /*45b0*/  UTCHMMA.2CTA gdesc[UR16], gdesc[UR18], tmem[UR8], tmem[UR70], idesc[UR71], UPT ;  /* 0x00ff4612100075ea */ /* 0x0005e2000ba00008 */
[----:B------:R2:W-:Y:S01]  /*45c0*/  UTCHMMA.2CTA gdesc[UR4], gdesc[UR10], tmem[UR8], tmem[UR68], idesc[UR69], UPT ;  /* 0x00ff440a040075ea */ /* 0x0005e2000ba00008 */
[----:B------:R2:W-:Y:S09]  /*45d0*/  UTCBAR.2CTA.MULTICAST [UR63], URZ, UR65 ;  /* 0x000000ff3f0073e9 */ /* 0x0005f20008200841 */
[----:B------:R-:W-:Y:S01]  /*45e0*/  UISETP.NE.AND UP0, UPT, UR60, UR64, UPT ;  /* 0x000000403c00728c */ /* 0x000fe2000bf05270 */
[----:B-1----:R-:W-:Y:S08]  /*45f0*/  UMOV UR7, UR9 ;  /* 0x0000000900077c82 */ /* 0x002ff00008000000 */
[----:B---3--:R-:W-:Y:S05]  /*4600*/  BRA.U UP0, `(.L_x_75) ;  /* 0xfffffff900447547 */ /* 0x008fea000b83ffff */
.L_x_72:
[----:B--2---:R-:W-:Y:S01]  /*4610*/  R2UR UR4, R4 ;  /* 0x00000000040472ca */ /* 0x004fe200000e0000 */
[----:B------:R-:W-:Y:S01]  /*4620*/  UMOV UR60, UR64 ;  /* 0x00000040003c7c82 */ /* 0x000fe20008000000 */
[----:B------:R-:W-:-:S11]  /*4630*/  R2UR UR5, R13 ;  /* 0x000000000d0572ca */ /* 0x000fd600000e0000 */
[----:B------:R-:W-:-:S09]  /*4640*/  UIADD3 UR4, UPT, UPT, UR4, 0x90, URZ ;  /* 0x0000009004047890 */ /* 0x000fd2000fffe0ff */
[----:B------:R2:W-:Y:S01]  /*4650*/  UTCBAR.2CTA.MULTICAST [UR4], URZ, UR5 ;  /* 0x000000ff040073e9 */ /* 0x0005e20008200805 */
[----:B------:R-:W-:Y:S02]  /*4660*/  NOP ;  /* 0x0000000000007918 */ /* 0x000fe40000000000 */
.L_x_70:
[----:B--2---:R-:W-:Y:S02]  /*4670*/  R2UR UR4, R14 ;  /* 0x000000000e0472ca */ /* 0x004fe400000e0000 */
[----:B------:R-:W-:-:S04]  /*4680*/  ISETP.NE.AND P0, PT, R10, 0x2, PT ;  /* 0x000000020a00780c */ /* 0x000fc80003f05270 */
[----:B-1----:R-:W-:Y:S02]  /*4690*/  SEL R3, RZ, 0x1, P0 ;  /* 0x00000001ff037807 */ /* 0x002fe40000000000 */
[----:B------:R-:W-:Y:S02]  /*46a0*/  SEL R10, R10, RZ, P0 ;  /* 0x000000ff0a0a7207 */ /* 0x000fe40000000000 */
[----:B------:R-:W-:-:S03]  /*46b0*/  LOP3.LUT R9, R9, R3, RZ, 0x3c, !PT ;  /* 0x0000000309097212 */ /* 0x000fc600078e3cff */
[----:B------:R-:W-:-:S04]  /*46c0*/  UIADD3 UR4, UPT, UPT, UR4, 0x1, URZ ;  /* 0x0000000104047890 */ /* 0x000fc8000fffe0ff */
[----:B------:R-:W-:-:S04]  /*46d0*/  UISETP.NE.AND UP0, UPT, UR4, 0x4, UPT ;  /* 0x000000040400788c */ /* 0x000fc8000bf05270 */
[----:B------:R-:W-:Y:S02]  /*46e0*/  USEL UR5, URZ, 0x1, UP0 ;  /* 0x00000001ff057887 */ /* 0x000fe40008000000 */
[----:B------:R-:W-:-:S04]  /*46f0*/  USEL UR4, UR4, URZ, UP0 ;  /* 0x000000ff04047287 */ /* 0x000fc80008000000 */
[----:B------:R-:W-:Y:S02]  /*4700*/  LOP3.LUT R11, R11, UR5, RZ, 0x3c, !PT ;  /* 0x000000050b0b7c12 */ /* 0x000fe4000f8e3cff */
[----:B------:R-:W-:Y:S01]  /*4710*/  IMAD.U32 R14, RZ, RZ, UR4 ;  /* 0x00000004ff0e7e24 */ /* 0x000fe2000f8e00ff */
[----:B------:R-:W-:Y:S06]  /*4720*/  @P1 BRA `(.L_x_76) ;  /* 0xfffffff4005c1947 */ /* 0x000fec000383ffff */
[----:B------:R-:W1:Y:S01]  /*4730*/  S2UR UR8, SR_CgaCtaId ;  /* 0x00000000000879c3 */ /* 0x000e620000008800 */
[----:B------:R-:W-:Y:S02]  /*4740*/  ELECT P0, URZ, PT ;  /* 0x0000000000ff782f */ /* 0x000fe40003800000 */
[----:B------:R-:W-:Y:S01]  /*4750*/  R2UR UR5, R2 ;  /* 0x00000000020572ca */ /* 0x000fe200000e0000 */
[----:B------:R-:W-:Y:S01]  /*4760*/  UMOV UR4, 0x40 ;  /* 0x0000004000047882 */ /* 0x000fe20000000000 */
[----:B------:R-:W-:-:S03]  /*4770*/  IMAD.MOV.U32 R2, RZ, RZ, 0x1 ;  /* 0x00000001ff027424 */ /* 0x000fc600078e00ff */
[----:B------:R-:W-:Y:S08]  /*4780*/  UVIRTCOUNT.DEALLOC.SMPOOL 0x80 ;  /* 0x000000800000784c */ /* 0x000ff00000000000 */
[----:B------:R-:W-:Y:S02]  /*4790*/  UISETP.NE.AND UP1, UPT, UR5, URZ, UPT ;  /* 0x000000ff0500728c */ /* 0x000fe4000bf25270 */
[----:B-1----:R-:W-:-:S09]  /*47a0*/  ULEA UR8, UR8, UR4, 0x18 ;  /* 0x0000000408087291 */ /* 0x002fd2000f8ec0ff */
[----:B------:R1:W-:Y:S01]  /*47b0*/  @P0 STS.U8 [UR8+0x1c], R2 ;  /* 0x00001c02ff000988 */ /* 0x0003e20008000008 */
[----:B------:R-:W-:Y:S05]  /*47c0*/  BRA.U UP1, `(.L_x_77) ;  /* 0x0000000101a87547 */ /* 0x000fea000b800000 */
[----:B------:R-:W-:Y:S01]  /*47d0*/  R2UR UR4, R14 ;  /* 0x000000000e0472ca */ /* 0x000fe200000e0000 */
[----:B------:R-:W-:Y:S01]  /*47e0*/  UIADD3 UR7, UPT, UPT, UR62, 0xb0, URZ ;  /* 0x000000b03e077890 */ /* 0x000fe2000fffe0ff */
[----:B------:R-:W-:-:S11]  /*47f0*/  SHF.L.U32 R3, R11, 0x1f, RZ ;  /* 0x0000001f0b037819 */ /* 0x000fd600000006ff */
[----:B------:R-:W-:-:S09]  /*4800*/  ULEA UR4, UR4, UR7, 0x3 ;  /* 0x0000000704047291 */ /* 0x000fd2000f8e18ff */
[----:B------:R-:W2:Y:S02]  /*4810*/  SYNCS.PHASECHK.TRANS64.TRYWAIT P0, [UR4], R3 ;  /* 0x00000003ff0075a7 */ /* 0x000ea40008001104 */
[----:B--2---:R-:W-:Y:S05]  /*4820*/  @!P0 BRA `(.L_x_78) ;  /* 0x0000008800208947 */ /* 0x004fea0003800000 */
.L_x_206:
[----:B------:R-:W-:-:S13]  /*4830*/  R2UR UR4, R14 ;  /* 0x000000000e0472ca */ /* 0x000fda00000e0000 */
[----:B------:R-:W-:-:S04]  /*4840*/  UIADD3 UR4, UPT, UPT, UR4, 0x1, URZ ;  /* 0x0000000104047890 */ /* 0x000fc8000fffe0ff */
[----:B------:R-:W-:-:S04]  /*4850*/  UISETP.NE.AND UP0, UPT, UR4, 0x4, UPT ;  /* 0x000000040400788c */ /* 0x000fc8000bf05270 */
[----:B------:R-:W-:Y:S02]  /*4860*/  USEL UR6, URZ, 0x1, UP0 ;  /* 0x00000001ff067887 */ /* 0x000fe40008000000 */
[----:B------:R-:W-:-:S04]  /*4870*/  USEL UR4, UR4, URZ, UP0 ;  /* 0x000000ff04047287 */ /* 0x000fc80008000000 */
[----:B------:R-:W-:Y:S01]  /*4880*/  ULEA UR5, UR4, UR7, 0x3 ;  /* 0x0000000704057291 */ /* 0x000fe2000f8e18ff */
[----:B-1----:R-:W-:-:S04]  /*4890*/  LOP3.LUT R3, R11, UR6, RZ, 0x3c, !PT ;  /* 0x000000060b037c12 */ /* 0x002fc8000f8e3cff */
[----:B------:R-:W-:-:S04]  /*48a0*/  SHF.L.U32 R4, R3, 0x1f, RZ ;  /* 0x0000001f03047819 */ /* 0x000fc800000006ff */
[----:B------:R-:W1:Y:S02]  /*48b0*/  SYNCS.PHASECHK.TRANS64.TRYWAIT P0, [UR5], R4 ;  /* 0x00000004ff0075a7 */ /* 0x000e640008001105 */
[----:B-1----:R-:W-:Y:S05]  /*48c0*/  @!P0 BRA `(.L_x_79) ;  /* 0x0000008800108947 */ /* 0x002fea0003800000 */
.L_x_208:
[----:B------:R-:W-:-:S04]  /*48d0*/  UIADD3 UR4, UPT, UPT, UR4, 0x1, URZ ;  /* 0x0000000104047890 */ /* 0x000fc8000fffe0ff */
[----:B------:R-:W-:-:S04]  /*48e0*/  UISETP.NE.AND UP0, UPT, UR4, 0x4, UPT ;  /* 0x000000040400788c */ /* 0x000fc8000bf05270 */
[----:B------:R-:W-:Y:S02]  /*48f0*/  USEL UR6, URZ, 0x1, UP0 ;  /* 0x00000001ff067887 */ /* 0x000fe40008000000 */
[----:B------:R-:W-:-:S04]  /*4900*/  USEL UR4, UR4, URZ, UP0 ;  /* 0x000000ff04047287 */ /* 0x000fc80008000000 */
[----:B------:R-:W-:Y:S01]  /*4910*/  ULEA UR5, UR4, UR7, 0x3 ;  /* 0x0000000704057291 */ /* 0x000fe2000f8e18ff */
[----:B------:R-:W-:-:S04]  /*4920*/  LOP3.LUT R3, R3, UR6, RZ, 0x3c, !PT ;  /* 0x0000000603037c12 */ /* 0x000fc8000f8e3cff */
[----:B-1----:R-:W-:-:S04]  /*4930*/  SHF.L.U32 R4, R3, 0x1f, RZ ;  /* 0x0000001f03047819 */ /* 0x002fc800000006ff */
[----:B------:R-:W1:Y:S02]  /*4940*/  SYNCS.PHASECHK.TRANS64.TRYWAIT P0, [UR5], R4 ;  /* 0x00000004ff0075a7 */ /* 0x000e640008001105 */
[----:B-1----:R-:W-:Y:S05]  /*4950*/  @!P0 BRA `(.L_x_80) ;  /* 0x0000008800048947 */ /* 0x002fea0003800000 */
.L_x_210:
[----:B------:R-:W-:-:S04]  /*4960*/  UIADD3 UR4, UPT, UPT, UR4, 0x1, URZ ;  /* 0x0000000104047890 */ /* 0x000fc8000fffe0ff */
[----:B------:R-:W-:-:S04]  /*4970*/  UISETP.NE.AND UP0, UPT, UR4, 0x4, UPT ;  /* 0x000000040400788c */ /* 0x000fc8000bf05270 */
[----:B------:R-:W-:Y:S02]  /*4980*/  USEL UR5, URZ, 0x1, UP0 ;  /* 0x00000001ff057887 */ /* 0x000fe40008000000 */
[----:B------:R-:W-:-:S04]  /*4990*/  USEL UR4, UR4, URZ, UP0 ;  /* 0x000000ff04047287 */ /* 0x000fc80008000000 */
[----:B------:R-:W-:Y:S01]  /*49a0*/  ULEA UR4, UR4, UR7, 0x3 ;  /* 0x0000000704047291 */ /* 0x000fe2000f8e18ff */
[----:B------:R-:W-:-:S04]  /*49b0*/  LOP3.LUT R3, R3, UR5, RZ, 0x3c, !PT ;  /* 0x0000000503037c12 */ /* 0x000fc8000f8e3cff */
[----:B------:R-:W-:Y:S01]  /*49c0*/  SHF.L.U32 R3, R3, 0x1f, RZ ;  /* 0x0000001f03037819 */ /* 0x000fe200000006ff */
[----:B-1----:R-:W-:-:S04]  /*49d0*/  IMAD.U32 R2, RZ, RZ, UR4 ;  /* 0x00000004ff027e24 */ /* 0x002fc8000f8e00ff */
[----:B------:R1:W2:Y:S03]  /*49e0*/  SYNCS.PHASECHK.TRANS64.TRYWAIT P0, [R2+URZ], R3 ;  /* 0x00000003020075a7 */ /* 0x0002a600080011ff */
[----:B--2---:R-:W-:Y:S05]  /*49f0*/  @!P0 NANOSLEEP.SYNCS 0x989680 ;  /* 0x009896800000895d */ /* 0x004fea0003900000 */
[----:B------:R-:W2:Y:S02]  /*4a00*/  @!P0 SYNCS.PHASECHK.TRANS64 P0, [R2+URZ], R3 ;  /* 0x00000003020085a7 */ /* 0x000ea400080010ff */
[----:B--2---:R-:W-:Y:S05]  /*4a10*/  @P0 BRA `(.L_x_81) ;  /* 0x0000000000240947 */ /* 0x004fea0003800000 */
.L_x_82:
[----:B--2---:R2:W3:Y:S02]  /*4a20*/  SYNCS.PHASECHK.TRANS64.TRYWAIT P0, [R2+URZ], R3 ;  /* 0x00000003020075a7 */ /* 0x0044e400080011ff */
[----:B---3--:R-:W-:Y:S05]  /*4a30*/  @!P0 NANOSLEEP.SYNCS 0x989680 ;  /* 0x009896800000895d */ /* 0x008fea0003900000 */
[----:B------:R-:W3:Y:S02]  /*4a40*/  @!P0 SYNCS.PHASECHK.TRANS64 P0, [R2+URZ], R3 ;  /* 0x00000003020085a7 */ /* 0x000ee400080010ff */
[----:B---3--:R-:W-:Y:S05]  /*4a50*/  @!P0 BRA `(.L_x_82) ;  /* 0xfffffffc00f08947 */ /* 0x008fea000383ffff */
[----:B------:R-:W-:Y:S05]  /*4a60*/  BRA `(.L_x_81) ;  /* 0x0000000000107947 */ /* 0x000fea0003800000 */
.L_x_77:
[----:B------:R-:W-:Y:S01]  /*4a70*/  R2UR UR5, R0 ;  /* 0x00000000000572ca */ /* 0x000fe200000e0000 */
[----:B------:R-:W-:-:S12]  /*4a80*/  UIADD3 UR4, UPT, UPT, UR62, 0xf0, URZ ;  /* 0x000000f03e047890 */ /* 0x000fd8000fffe0ff */
[----:B------:R-:W-:-:S09]  /*4a90*/  UPRMT UR4, UR5, 0x654, UR4 ;  /* 0x0000065405047896 */ /* 0x000fd20008000004 */
[----:B------:R-:W-:Y:S03]  /*4aa0*/  SYNCS.ARRIVE.TRANS64.RED.A1T0 RZ, [UR4], RZ ;  /* 0x000000ffffff79a7 */ /* 0x000fe60008100404 */
.L_x_81:
[----:B-12---:R-:W-:Y:S01]  /*4ab0*/  SHF.L.U32 R3, RZ, 0x1f, RZ ;  /* 0x0000001fff037819 */ /* 0x006fe200000006ff */
[----:B------:R-:W-:Y:S01]  /*4ac0*/  UIADD3 UR4, UPT, UPT, UR62, 0xf0, URZ ;  /* 0x000000f03e047890 */ /* 0x000fe2000fffe0ff */
[----:B------:R-:W-:Y:S02]  /*4ad0*/  PLOP3.LUT P0, PT, PT, PT, UP1, 0x80, 0x8 ;  /* 0x000000000008781c */ /* 0x000fe40003f0f018 */
[----:B------:R-:W1:Y:S02]  /*4ae0*/  SYNCS.PHASECHK.TRANS64.TRYWAIT P1, [UR62+0xf0], R3 ;  /* 0x0000f003ff0075a7 */ /* 0x000e64000802113e */
[----:B-1----:R-:W-:Y:S09]  /*4af0*/  @!P1 BRA `(.L_x_83) ;  /* 0x0000008400b49947 */ /* 0x002ff20003800000 */
.L_x_212:
[----:B------:R-:W-:Y:S02]  /*4b00*/  R2UR UR6, R0 ;  /* 0x00000000000672ca */ /* 0x000fe400000e0000 */
[----:B------:R-:W-:-:S11]  /*4b10*/  R2UR UR5, R16 ;  /* 0x00000000100572ca */ /* 0x000fd600000e0000 */
[----:B------:R-:W-:-:S03]  /*4b20*/  @!UP1 UPRMT UR4, UR6, 0x654, UR4 ;  /* 0x0000065406049896 */ /* 0x000fc60008000004 */
[----:B------:R-:W-:-:S06]  /*4b30*/  UMOV UR6, 0x1 ;  /* 0x0000000100067882 */ /* 0x000fcc0000000000 */
[----:B------:R-:W-:Y:S01]  /*4b40*/  @!P0 SYNCS.ARRIVE.TRANS64.RED.A1T0 RZ, [UR4], RZ ;  /* 0x000000ffffff89a7 */ /* 0x000fe20008100404 */
[----:B------:R-:W-:Y:S01]  /*4b50*/  NOP ;  /* 0x0000000000007918 */ /* 0x000fe20000000000 */
[----:B------:R-:W2:Y:S01]  /*4b60*/  LDS R0, [UR8+0x14] ;  /* 0x00001408ff007984 */ /* 0x000ea20008000800 */
[----:B------:R-:W-:-:S03]  /*4b70*/  ULOP3.LUT UR4, UR5, 0xffff, URZ, 0xc0, !UPT ;  /* 0x0000ffff05047892 */ /* 0x000fc6000f8ec0ff */
[----:B------:R-:W-:Y:S01]  /*4b80*/  UMOV UR5, 0xffff ;  /* 0x0000ffff00057882 */ /* 0x000fe20000000000 */
[----:B------:R-:W-:-:S04]  /*4b90*/  USHF.R.U32.HI UR4, URZ, 0x5, UR4 ;  /* 0x00000005ff047899 */ /* 0x000fc80008011604 */
[----:B------:R-:W-:Y:S02]  /*4ba0*/  USHF.L.U32 UR5, UR5, UR4, URZ ;  /* 0x0000000405057299 */ /* 0x000fe400080006ff */
[----:B------:R-:W-:-:S04]  /*4bb0*/  USHF.L.U32 UR4, UR6, UR4, URZ ;  /* 0x0000000406047299 */ /* 0x000fc800080006ff */
[----:B--2---:R-:W-:-:S04]  /*4bc0*/  LOP3.LUT R0, R0, UR5, RZ, 0xc0, !PT ;  /* 0x0000000500007c12 */ /* 0x004fc8000f8ec0ff */
[----:B------:R-:W-:-:S13]  /*4bd0*/  ISETP.NE.AND P0, PT, R0, UR5, PT ;  /* 0x0000000500007c0c */ /* 0x000fda000bf05270 */
[----:B------:R-:W-:Y:S05]  /*4be0*/  @P0 BRA `(.L_x_84) ;  /* 0x0000000000580947 */ /* 0x000fea0003800000 */
[----:B------:R-:W2:Y:S02]  /*4bf0*/  LDS R0, [UR8+0x18] ;  /* 0x00001808ff007984 */ /* 0x000ea40008000800 */
[----:B--2---:R-:W-:-:S04]  /*4c00*/  LOP3.LUT R0, R0, UR4, RZ, 0xc0, !PT ;  /* 0x0000000400007c12 */ /* 0x004fc8000f8ec0ff */
[----:B------:R-:W-:-:S13]  /*4c10*/  ISETP.NE.AND P0, PT, R0, UR4, PT ;  /* 0x0000000400007c0c */ /* 0x000fda000bf05270 */
[----:B------:R-:W-:Y:S05]  /*4c20*/  @P0 BRA `(.L_x_85) ;  /* 0x00000000003c0947 */ /* 0x000fea0003800000 */
[----:B-1----:R-:W1:Y:S01]  /*4c30*/  S2R R2, SR_LANEID ;  /* 0x0000000000027919 */ /* 0x002e620000000000 */
[----:B------:R-:W-:-:S06]  /*4c40*/  ULOP3.LUT UR5, URZ, UR5, URZ, 0x33, !UPT ;  /* 0x00000005ff057292 */ /* 0x000fcc000f8e33ff */
[----:B------:R-:W-:-:S04]  /*4c50*/  IMAD.U32 R0, RZ, RZ, UR5 ;  /* 0x00000005ff007e24 */ /* 0x000fc8000f8e00ff */
[----:B------:R2:W3:Y:S02]  /*4c60*/  REDUX UR7, R0 ;  /* 0x00000000000773c4 */ /* 0x0004e40000000000 */
[----:B------:R4:W-:Y:S01]  /*4c70*/  UTCATOMSWS.AND URZ, UR5 ;  /* 0x0000000500ff79e3 */ /* 0x0009e20008000000 */
[----:B--2---:R-:W-:Y:S01]  /*4c80*/  LOP3.LUT R0, RZ, UR4, RZ, 0x33, !PT ;  /* 0x00000004ff007c12 */ /* 0x004fe2000f8e33ff */
[----:B------:R-:W-:Y:S02]  /*4c90*/  VOTEU.ANY UR4, UPT, PT ;  /* 0x0000000000047886 */ /* 0x000fe400038e0100 */
[----:B------:R-:W-:Y:S02]  /*4ca0*/  UFLO.U32 UR4, UR4 ;  /* 0x00000004000472bd */ /* 0x000fe400080e0000 */
[----:B------:R-:W2:Y:S04]  /*4cb0*/  REDUX UR6, R0 ;  /* 0x00000000000673c4 */ /* 0x000ea80000000000 */
[----:B-1----:R-:W-:-:S02]  /*4cc0*/  ISETP.EQ.U32.AND P0, PT, R2, UR4, PT ;  /* 0x0000000402007c0c */ /* 0x002fc4000bf02070 */
[----:B---3--:R-:W-:-:S11]  /*4cd0*/  MOV R2, UR7 ;  /* 0x0000000700027c02 */ /* 0x008fd60008000f00 */
[----:B------:R4:W-:Y:S01]  /*4ce0*/  @P0 ATOMS.AND RZ, [UR8+0x14], R2 ;  /* 0x00001402ffff098c */ /* 0x0009e2000a800008 */
[----:B--2---:R-:W-:-:S05]  /*4cf0*/  IMAD.U32 R0, RZ, RZ, UR6 ;  /* 0x00000006ff007e24 */ /* 0x004fca000f8e00ff */
[----:B------:R4:W-:Y:S01]  /*4d00*/  @P0 ATOMS.AND RZ, [UR8+0x18], R0 ;  /* 0x00001800ffff098c */ /* 0x0009e2000a800008 */
[----:B------:R-:W-:Y:S05]  /*4d10*/  BRA `(.L_x_86) ;  /* 0x0000000000147947 */ /* 0x000fea0003800000 */
.L_x_85:
[----:B-1----:R-:W-:Y:S02]  /*4d20*/  MOV R2, 0x4d40 ;  /* 0x00004d4000027802 */ /* 0x002fe40000000f00 */
[----:B-----5:R-:W-:Y:S05]  /*4d30*/  CALL.REL.NOINC `($__internal_0_$__cuda_sm10x_tcgen05_guardrail_trap_col_being_dealloced_not_returned_by_alloc) ;  /* 0x0000008c003c7944 */ /* 0x020fea0003c00000 */
[----:B------:R-:W-:Y:S05]  /*4d40*/  BRA `(.L_x_86) ;  /* 0x0000000000087947 */ /* 0x000fea0003800000 */
.L_x_84:
[----:B-1----:R-:W-:Y:S02]  /*4d50*/  MOV R2, 0x4d70 ;  /* 0x00004d7000027802 */ /* 0x002fe40000000f00 */
[----:B-----5:R-:W-:Y:S05]  /*4d60*/  CALL.REL.NOINC `($__internal_2_$__cuda_sm10x_tcgen05_guardrail_trap_unallocated_columns_being_dealloced) ;  /* 0x0000008c00487944 */ /* 0x020fea0003c00000 */
.L_x_86:
[----:B------:R-:W-:Y:S01]  /*4d70*/  NOP ;  /* 0x0000000000007918 */ /* 0x000fe20000000000 */
[----:B----4-:R-:W-:Y:S05]  /*4d80*/  EXIT ;  /* 0x000000000000794d */ /* 0x010fea0003800000 */
.L_x_57:
[----:B------:R-:W-:-:S09]  /*4d90*/  UISETP.NE.OR UP0, UPT, UR20, 0x3, !UP4 ;  /* 0x000000031400788c */ /* 0x000fd2000e705670 */
[----:B------:R-:W-:Y:S05]  /*4da0*/  BRA.U UP0, `(.L_x_87) ;  /* 0x0000001900dc7547 */ /* 0x000fea000b800000 */
[----:B------:R-:W2:Y:S01]  /*4db0*/  LDCU.64 UR4, c[0x0][0x888] ;  /* 0x00011100ff0477ac */ /* 0x000ea20008000a00 */
[----:B------:R-:W3:Y:S01]  /*4dc0*/  LDC.64 R12, c[0x0][0x348] ;  /* 0x0000d200ff0c7b82 */ /* 0x000ee20000000a00 */
[----:B------:R-:W-:Y:S01]  /*4dd0*/  HFMA2 R10, -RZ, RZ, 0, 0 ;  /* 0x00000000ff0a7431 */ /* 0x000fe200000001ff */
[----:B------:R-:W-:Y:S01]  /*4de0*/  MOV R9, RZ ;  /* 0x000000ff00097202 */ /* 0x000fe20000000f00 */
[----:B------:R-:W4:Y:S01]  /*4df0*/  LDCU UR37, c[0x0][0x370] ;  /* 0x00006e00ff2577ac */ /* 0x000f220008000800 */
[----:B------:R-:W-:Y:S01]  /*4e00*/  HFMA2 R3, -RZ, RZ, 0, 0.0078125 ;  /* 0x00002000ff037431 */ /* 0x000fe200000001ff */
[----:B------:R-:W4:Y:S01]  /*4e10*/  LDCU.128 UR56, c[0x0][0xb10] ;  /* 0x00016200ff3877ac */ /* 0x000f220008000c00 */
[----:B------:R-:W1:Y:S01]  /*4e20*/  LDCU UR31, c[0x0][0x374] ;  /* 0x00006e80ff1f77ac */ /* 0x000e620008000800 */
[----:B------:R-:W1:Y:S01]  /*4e30*/  LDCU.64 UR46, c[0x0][0x890] ;  /* 0x00011200ff2e77ac */ /* 0x000e620008000a00 */
[----:B--2---:R-:W-:Y:S01]  /*4e40*/  UISETP.NE.U32.AND UP0, UPT, UR4, URZ, UPT ;  /* 0x000000ff0400728c */ /* 0x004fe2000bf05070 */
[----:B------:R-:W2:Y:S01]  /*4e50*/  LDCU UR15, c[0x0][0xb0c] ;  /* 0x00016180ff0f77ac */ /* 0x000ea20008000800 */
[----:B------:R-:W3:Y:S01]  /*4e60*/  LDCU UR54, c[0x0][0xb20] ;  /* 0x00016400ff3677ac */ /* 0x000ee20008000800 */
[----:B------:R-:W3:Y:S01]  /*4e70*/  LDCU UR4, c[0x0][0xb30] ;  /* 0x00016600ff0477ac */ /* 0x000ee20008000800 */
[----:B----4-:R-:W-:-:S02]  /*4e80*/  UIMAD.WIDE.U32 UR8, UR37, UR56, URZ ;  /* 0x00000038250872a5 */ /* 0x010fc4000f8e00ff */
[----:B-1----:R-:W-:Y:S02]  /*4e90*/  UIMAD.WIDE.U32 UR6, UR31, UR59, URZ ;  /* 0x0000003b1f0672a5 */ /* 0x002fe4000f8e00ff */
[----:B------:R-:W-:Y:S01]  /*4ea0*/  UISETP.NE.AND.EX UP6, UPT, UR5, URZ, UPT, UP0 ;  /* 0x000000ff0500728c */ /* 0x000fe2000bfc5300 */
[----:B------:R-:W-:Y:S01]  /*4eb0*/  UMOV UR21, 0x400 ;  /* 0x0000040000157882 */ /* 0x000fe20000000000 */
[----:B------:R-:W-:Y:S02]  /*4ec0*/  UISETP.NE.AND UP0, UPT, UR39, 0x1, UPT ;  /* 0x000000012700788c */ /* 0x000fe4000bf05270 */
[----:B------:R-:W-:Y:S02]  /*4ed0*/  UISETP.NE.U32.AND UP0, UPT, UR46, URZ, UPT ;  /* 0x000000ff2e00728c */ /* 0x000fe4000bf05070 */
[----:B------:R-:W-:Y:S01]  /*4ee0*/  ULEA UR21, UR62, UR21, 0x18 ;  /* 0x000000153e157291 */ /* 0x000fe2000f8ec0ff */
[----:B------:R-:W-:Y:S01]  /*4ef0*/  UMOV UR8, UR9 ;  /* 0x0000000900087c82 */ /* 0x000fe20008000000 */
[----:B------:R-:W-:Y:S01]  /*4f00*/  UMOV UR6, UR7 ;  /* 0x0000000700067c82 */ /* 0x000fe20008000000 */
[----:B------:R-:W-:-:S02]  /*4f10*/  UISETP.GE.AND UP3, UPT, UR39, 0x1, UPT ;  /* 0x000000012700788c */ /* 0x000fc4000bf66270 */
[----:B------:R-:W-:Y:S02]  /*4f20*/  UISETP.NE.AND.EX UP5, UPT, UR47, URZ, UPT, UP0 ;  /* 0x000000ff2f00728c */ /* 0x000fe4000bfa5300 */
[----:B------:R-:W-:Y:S01]  /*4f30*/  UPLOP3.LUT UP1, UPT, UPT, UPT, UPT, 0x40, 0x4 ;  /* 0x000000000004789c */ /* 0x000fe20003f2e870 */
[----:B------:R-:W1:Y:S01]  /*4f40*/  LDCU.64 UR22, c[0x0][0xb28] ;  /* 0x00016500ff1677ac */ /* 0x000e620008000a00 */
[----:B--2---:R-:W-:Y:S02]  /*4f50*/  UISETP.NE.AND UP3, UPT, UR15, 0x1, UPT ;  /* 0x000000010f00788c */ /* 0x004fe4000bf65270 */
[----:B------:R-:W-:Y:S02]  /*4f60*/  UIADD3 UR49, UPT, UPT, UR21, 0x20, URZ ;  /* 0x0000002015317890 */ /* 0x000fe4000fffe0ff */
[----:B------:R-:W-:Y:S02]  /*4f70*/  UIADD3 UR41, UPT, UPT, UR21, 0x28, URZ ;  /* 0x0000002815297890 */ /* 0x000fe4000fffe0ff */
[----:B------:R-:W-:-:S02]  /*4f80*/  UIADD3 UR33, UPT, UPT, UR21, 0x30, URZ ;  /* 0x0000003015217890 */ /* 0x000fc4000fffe0ff */
[----:B------:R-:W-:Y:S02]  /*4f90*/  UIADD3 UR25, UPT, UPT, UR21, 0x38, URZ ;  /* 0x0000003815197890 */ /* 0x000fe4000fffe0ff */
[----:B------:R-:W-:Y:S02]  /*4fa0*/  USHF.R.U32.HI UR45, URZ, UR57, UR8 ;  /* 0x00000039ff2d7299 */ /* 0x000fe40008011608 */
[----:B---3--:R-:W-:Y:S02]  /*4fb0*/  USHF.R.U32.HI UR38, URZ, UR54, UR6 ;  /* 0x00000036ff267299 */ /* 0x008fe40008011606 */
[----:B------:R-:W-:Y:S02]  /*4fc0*/  UISETP.NE.AND UP0, UPT, UR58, 0x1, UPT ;  /* 0x000000013a00788c */ /* 0x000fe4000bf05270 */
[----:B------:R-:W-:-:S11]  /*4fd0*/  UISETP.NE.AND UP4, UPT, UR4, 0x1, UPT ;  /* 0x000000010400788c */ /* 0x000fd6000bf85270 */
.L_x_102:
[C---:B------:R-:W-:Y:S02]  /*4fe0*/  LEA R8, R10.reuse, UR21, 0x3 ;  /* 0x000000150a087c11 */ /* 0x040fe4000f8e18ff */
[----:B------:R-:W-:Y:S02]  /*4ff0*/  SHF.L.U32 R0, R9, 0x1f, RZ ;  /* 0x0000001f09007819 */ /* 0x000fe400000006ff */
[----:B------:R-:W-:Y:S02]  /*5000*/  LEA R4, R10, UR21, 0x4 ;  /* 0x000000150a047c11 */ /* 0x000fe4000f8e20ff */
[----:B--2---:R-:W2:Y:S02]  /*5010*/  SYNCS.PHASECHK.TRANS64.TRYWAIT P0, [R8+URZ+0x70], R0 ;  /* 0x00007000080075a7 */ /* 0x004ea400080011ff */
[----:B--2---:R-:W-:Y:S05]  /*5020*/  @!P0 BRA `(.L_x_88) ;  /* 0x0000008000808947 */ /* 0x004fea0003800000 */
.L_x_213:
[----:B------:R-:W3:Y:S01]  /*5030*/  LDS.128 R4, [R4+0x100] ;  /* 0x0001000004047984 */ /* 0x000ee20000000c00 */
[----:B------:R-:W-:Y:S01]  /*5040*/  UISETP.GE.AND UP0, UPT, UR39, 0x1, UPT ;  /* 0x000000012700788c */ /* 0x000fe2000bf06270 */
[----:B------:R-:W-:Y:S01]  /*5050*/  @!PT LDS RZ, [RZ] ;  /* 0x00000000fffff984 */ /* 0x000fe20000000800 */
[----:B------:R-:W-:Y:S01]  /*5060*/  @!PT LDS RZ, [RZ] ;  /* 0x00000000fffff984 */ /* 0x000fe20000000800 */
[----:B------:R-:W-:Y:S01]  /*5070*/  @!PT LDS RZ, [RZ] ;  /* 0x00000000fffff984 */ /* 0x000fe20000000800 */
[----:B------:R-:W-:Y:S01]  /*5080*/  @!PT LDS RZ, [RZ] ;  /* 0x00000000fffff984 */ /* 0x000fe20000000800 */
[----:B------:R4:W-:Y:S06]  /*5090*/  MEMBAR.ALL.CTA ;  /* 0x0000000000007992 */ /* 0x0009ec0000008000 */
[----:B----4-:R-:W4:Y:S01]  /*50a0*/  FENCE.VIEW.ASYNC.S ;  /* 0x00000000000073c6 */ /* 0x010f220000000000 */
[----:B---3--:R-:W-:Y:S11]  /*50b0*/  LOP3.LUT P0, RZ, R6, 0x1, RZ, 0xc0, !PT ;  /* 0x0000000106ff7812 */ /* 0x008ff6000780c0ff */
[----:B------:R-:W-:Y:S02]  /*50c0*/  @!UPT UIADD3 URZ, UPT, UPT, URZ, URZ, URZ ;  /* 0x000000fffffff290 */ /* 0x000fe4000fffe0ff */
[----:B----4-:R-:W-:Y:S01]  /*50d0*/  VOTEU.ANY UP3, P0 ;  /* 0x0000000000ff7886 */ /* 0x010fe20000060100 */
[----:B------:R-:W-:Y:S11]  /*50e0*/  PLOP3.LUT P0, PT, PT, PT, UP3, 0x80, 0x8 ;  /* 0x000000000008781c */ /* 0x000ff60003f0f038 */
[----:B------:R-:W-:Y:S02]  /*50f0*/  @!UPT UIADD3 URZ, UPT, UPT, URZ, URZ, URZ ;  /* 0x000000fffffff290 */ /* 0x000fe4000fffe0ff */
[----:B--2---:R-:W-:Y:S02]  /*5100*/  @P0 SHF.R.U32.HI R0, RZ, 0x10, R5 ;  /* 0x00000010ff000819 */ /* 0x004fe40000011605 */
[----:B------:R-:W-:Y:S02]  /*5110*/  @P0 MOV R2, R4 ;  /* 0x0000000400020202 */ /* 0x000fe40000000f00 */
[----:B------:R-:W-:Y:S01]  /*5120*/  @P0 R2UR UR4, R0 ;  /* 0x00000000000402ca */ /* 0x000fe200000e0000 */
[----:B------:R-:W-:Y:S01]  /*5130*/  VIADD R0, R8, 0x80 ;  /* 0x0000008008007836 */ /* 0x000fe20000000000 */
[----:B------:R-:W-:Y:S02]  /*5140*/  @P0 LOP3.LUT R4, R5, 0xffff, RZ, 0xc0, !PT ;  /* 0x0000ffff05040812 */ /* 0x000fe400078ec0ff */
[----:B------:R-:W-:Y:S02]  /*5150*/  @P0 R2UR UR6, R2 ;  /* 0x00000000020602ca */ /* 0x000fe400000e0000 */
[----:B------:R-:W-:Y:S02]  /*5160*/  PRMT R0, RZ, 0x654, R0 ;  /* 0x00000654ff007816 */ /* 0x000fe40000000000 */
[----:B------:R-:W-:Y:S02]  /*5170*/  @P0 R2UR UR5, R4 ;  /* 0x00000000040502ca */ /* 0x000fe400000e0000 */
[----:B------:R2:W-:Y:S03]  /*5180*/  SYNCS.ARRIVE.TRANS64.RED.A1T0 RZ, [R0+URZ], RZ ;  /* 0x000000ff00ff79a7 */ /* 0x0005e600081004ff */
[----:B------:R-:W-:Y:S04]  /*5190*/  @UP3 UMOV UR30, UR4 ;  /* 0x00000004001e3c82 */ /* 0x000fe80008000000 */
[----:B------:R-:W-:Y:S04]  /*51a0*/  @UP3 UMOV UR14, UR6 ;  /* 0x00000006000e3c82 */ /* 0x000fe80008000000 */
[----:B------:R-:W-:Y:S01]  /*51b0*/  @UP3 UMOV UR13, UR5 ;  /* 0x00000005000d3c82 */ /* 0x000fe20008000000 */
[----:B------:R-:W-:Y:S05]  /*51c0*/  BRA.U !UP0, `(.L_x_89) ;  /* 0x0000000108c07547 */ /* 0x000fea000b800000 */
[----:B------:R-:W-:Y:S02]  /*51d0*/  UIMAD.WIDE.U32 UR16, UR13, UR59, URZ ;  /* 0x0000003b0d1072a5 */ /* 0x000fe4000f8e00ff */
[----:B------:R-:W-:Y:S02]  /*51e0*/  UP2UR UR20, UPR, URZ, 0x4 ;  /* 0x00000004ff147883 */ /* 0x000fe40008000000 */
[----:B------:R-:W-:Y:S02]  /*51f0*/  UISETP.NE.AND UP2, UPT, UR58, 0x1, UPT ;  /* 0x000000013a00788c */ /* 0x000fe4000bf45270 */
[----:B------:R-:W-:Y:S02]  /*5200*/  UIMAD.WIDE.U32 UR18, UR14, UR56, URZ ;  /* 0x000000380e1272a5 */ /* 0x000fe4000f8e00ff */
[----:B------:R-:W-:Y:S02]  /*5210*/  USEL UR4, UR31, UR38, !UP2 ;  /* 0x000000261f047287 */ /* 0x000fe4000d000000 */
[----:B------:R-:W-:Y:S02]  /*5220*/  UISETP.NE.AND UP0, UPT, UR15, 0x1, UPT ;  /* 0x000000010f00788c */ /* 0x000fe4000bf05270 */
[----:B------:R-:W-:Y:S02]  /*5230*/  UP2UR UR24, UPR, URZ, 0x2 ;  /* 0x00000002ff187883 */ /* 0x000fe40008000000 */
[----:B------:R-:W-:Y:S02]  /*5240*/  UISETP.NE.AND UP1, UPT, UR39, 0x1, UPT ;  /* 0x000000012700788c */ /* 0x000fe4000bf25270 */
[----:B-1----:R-:W-:Y:S02]  /*5250*/  UIMAD.WIDE.U32 UR8, UR4, UR22, URZ ;  /* 0x00000016040872a5 */ /* 0x002fe4000f8e00ff */
[----:B------:R-:W-:Y:S01]  /*5260*/  USEL UR7, UR37, UR45, !UP0 ;  /* 0x0000002d25077287 */ /* 0x000fe2000c000000 */
[----:B------:R-:W-:Y:S02]  /*5270*/  UMOV UR5, UR17 ;  /* 0x0000001100057c82 */ /* 0x000fe40008000000 */
[----:B------:R-:W-:Y:S02]  /*5280*/  USHF.R.U32.HI UR6, URZ, UR54, UR5 ;  /* 0x00000036ff067299 */ /* 0x000fe40008011605 */
[----:B------:R-:W-:Y:S02]  /*5290*/  UIMAD.WIDE.U32 UR10, UR7, UR22, URZ ;  /* 0x00000016070a72a5 */ /* 0x000fe4000f8e00ff */
[----:B------:R-:W-:Y:S02]  /*52a0*/  USEL UR6, UR13, UR6, !UP2 ;  /* 0x000000060d067287 */ /* 0x000fe4000d000000 */
[----:B------:R-:W-:Y:S01]  /*52b0*/  UISETP.NE.AND UP2, UPT, UR20, URZ, UPT ;  /* 0x000000ff1400728c */ /* 0x000fe2000bf45270 */
[----:B------:R-:W-:Y:S02]  /*52c0*/  UMOV UR5, UR19 ;  /* 0x0000001300057c82 */ /* 0x000fe40008000000 */
[----:B------:R-:W-:Y:S03]  /*52d0*/  USHF.R.U32.HI UR12, URZ, UR57, UR5 ;  /* 0x00000039ff0c7299 */ /* 0x000fe60008011605 */
[----:B------:R-:W-:Y:S02]  /*52e0*/  UMOV UR5, UR9 ;  /* 0x0000000900057c82 */ /* 0x000fe40008000000 */
[----:B------:R-:W-:Y:S03]  /*52f0*/  @UP1 USHF.R.U32.HI UR4, URZ, UR23, UR5 ;  /* 0x00000017ff041299 */ /* 0x000fe60008011605 */
[----:B------:R-:W-:Y:S01]  /*5300*/  UMOV UR5, UR11 ;  /* 0x0000000b00057c82 */ /* 0x000fe20008000000 */
[----:B------:R-:W-:Y:S02]  /*5310*/  UIMAD UR4, UR39, UR4, URZ ;  /* 0x00000004270472a4 */ /* 0x000fe4000f8e02ff */
[----:B------:R-:W-:Y:S02]  /*5320*/  @UP1 USHF.R.U32.HI UR7, URZ, UR23, UR5 ;  /* 0x00000017ff071299 */ /* 0x000fe40008011605 */
[----:B------:R-:W-:Y:S02]  /*5330*/  USEL UR5, UR14, UR12, !UP0 ;  /* 0x0000000c0e057287 */ /* 0x000fe4000c000000 */
[----:B------:R-:W-:Y:S02]  /*5340*/  UIMAD.WIDE.U32 UR10, UR6, UR22, URZ ;  /* 0x00000016060a72a5 */ /* 0x000fe4000f8e00ff */
[----:B------:R-:W-:Y:S02]  /*5350*/  UIMAD UR8, UR39, UR7, URZ ;  /* 0x00000007270872a4 */ /* 0x000fe4000f8e02ff */
[----:B------:R-:W-:Y:S03]  /*5360*/  UISETP.GE.AND UP0, UPT, UR6, UR4, UPT ;  /* 0x000000040600728c */ /* 0x000fe6000bf06270 */
[----:B------:R-:W-:Y:S01]  /*5370*/  UMOV UR4, UR11 ;  /* 0x0000000b00047c82 */ /* 0x000fe20008000000 */
[----:B------:R-:W-:Y:S02]  /*5380*/  UISETP.GE.OR UP0, UPT, UR5, UR8, UP0 ;  /* 0x000000080500728c */ /* 0x000fe40008706670 */
[----:B------:R-:W-:Y:S02]  /*5390*/  USHF.R.U32.HI UR4, URZ, UR23, UR4 ;  /* 0x00000017ff047299 */ /* 0x000fe40008011604 */
[----:B------:R-:W-:Y:S02]  /*53a0*/  UIMAD.WIDE.U32 UR8, UR5, UR22, URZ ;  /* 0x00000016050872a5 */ /* 0x000fe4000f8e00ff */
[----:B------:R-:W-:Y:S04]  /*53b0*/  USEL UR10, UR6, UR4, !UP1 ;  /* 0x00000004060a7287 */ /* 0x000fe8000c800000 */
[----:B------:R-:W-:Y:S01]  /*53c0*/  UIADD3 UR11, UPT, UPT, -UR10, URZ, URZ ;  /* 0x000000ff0a0b7290 */ /* 0x000fe2000fffe1ff */
[----:B------:R-:W-:Y:S02]  /*53d0*/  @!UP0 UMOV UR4, UR9 ;  /* 0x0000000900048c82 */ /* 0x000fe40008000000 */
[----:B------:R-:W-:Y:S02]  /*53e0*/  @!UP0 USHF.R.U32.HI UR4, URZ, UR23, UR4 ;  /* 0x00000017ff048299 */ /* 0x000fe40008011604 */
[----:B------:R-:W-:Y:S02]  /*53f0*/  UIMAD UR8, UR39, UR11, UR6 ;  /* 0x0000000b270872a4 */ /* 0x000fe4000f8e0206 */
[----:B------:R-:W-:Y:S02]  /*5400*/  @!UP0 USEL UR4, UR5, UR4, !UP1 ;  /* 0x0000000405048287 */ /* 0x000fe4000c800000 */
[----:B------:R-:W-:Y:S02]  /*5410*/  UISETP.NE.AND UP1, UPT, UR24, URZ, UPT ;  /* 0x000000ff1800728c */ /* 0x000fe4000bf25270 */
[----:B------:R-:W-:Y:S02]  /*5420*/  @!UP0 UIMAD UR7, UR7, UR8, UR4 ;  /* 0x00000008070782a4 */ /* 0x000fe4000f8e0204 */
[----:B------:R-:W-:Y:S02]  /*5430*/  @!UP0 UIADD3 UR9, UPT, UPT, UR10, -UR4, URZ ;  /* 0x800000040a098290 */ /* 0x000fe4000fffe0ff */
[----:B------:R-:W-:Y:S02]  /*5440*/  UIADD3 UR8, UPT, UPT, -UR6, URZ, URZ ;  /* 0x000000ff06087290 */ /* 0x000fe4000fffe1ff */
[----:B------:R-:W-:Y:S02]  /*5450*/  UIADD3 UR4, UPT, UPT, -UR5, URZ, URZ ;  /* 0x000000ff05047290 */ /* 0x000fe4000fffe1ff */
[----:B------:R-:W-:Y:S03]  /*5460*/  @!UP0 UIMAD UR6, UR9, UR39, UR5 ;  /* 0x00000027090682a4 */ /* 0x000fe6000f8e0205 */
[----:B------:R-:W-:Y:S01]  /*5470*/  @!UP0 UMOV UR5, UR7 ;  /* 0x0000000700058c82 */ /* 0x000fe20008000000 */
[----:B------:R-:W-:Y:S02]  /*5480*/  UIMAD UR7, UR15, UR4, UR14 ;  /* 0x000000040f0772a4 */ /* 0x000fe4000f8e020e */
[----:B------:R-:W-:Y:S02]  /*5490*/  UIMAD UR4, UR58, UR8, UR13 ;  /* 0x000000083a0472a4 */ /* 0x000fe4000f8e020d */
[----:B------:R-:W-:Y:S02]  /*54a0*/  UIMAD UR14, UR5, UR15, UR7 ;  /* 0x0000000f050e72a4 */ /* 0x000fe4000f8e0207 */
[----:B------:R-:W-:Y:S11]  /*54b0*/  UIMAD UR13, UR6, UR58, UR4 ;  /* 0x0000003a060d72a4 */ /* 0x000ff6000f8e0204 */
[----:B------:R-:W-:Y:S01]  /*54c0*/  @!UPT UIADD3 URZ, UPT, UPT, URZ, URZ, URZ ;  /* 0x000000fffffff290 */ /* 0x000fe2000fffe0ff */
.L_x_89:
[----:B------:R-:W3:Y:S01]  /*54d0*/  @!UP4 LDCU.128 UR8, c[0x0][0xb10] ;  /* 0x00016200ff08c7ac */ /* 0x000ee20008000c00 */
[----:B------:R-:W-:Y:S01]  /*54e0*/  IMAD.MOV.U32 R5, RZ, RZ, 0x1 ;  /* 0x00000001ff057424 */ /* 0x000fe200078e00ff */
[----:B------:R-:W-:Y:S04]  /*54f0*/  ISETP.NE.U32.AND P0, PT, RZ, UR46, PT ;  /* 0x0000002eff007c0c */ /* 0x000fe8000bf05070 */
[----:B------:R-:W-:Y:S01]  /*5500*/  ISETP.NE.AND.EX P0, PT, RZ, UR47, PT, P0 ;  /* 0x0000002fff007c0c */ /* 0x000fe2000bf05300 */
[----:B------:R-:W4:Y:S01]  /*5510*/  @!UP4 LDCU UR5, c[0x0][0xb0c] ;  /* 0x00016180ff05c7ac */ /* 0x000f220008000800 */
[----:B------:R-:W-:Y:S01]  /*5520*/  SHF.L.U32 R5, R5, 0x1f, RZ ;  /* 0x0000001f05057819 */ /* 0x000fe200000006ff */
[----:B------:R-:W-:Y:S02]  /*5530*/  USHF.L.U32 UR50, UR27, 0x8, URZ ;  /* 0x000000081b327899 */ /* 0x000fe400080006ff */
[----:B------:R-:W-:Y:S02]  /*5540*/  USHF.L.U32 UR51, UR26, 0x6, URZ ;  /* 0x000000061a337899 */ /* 0x000fe400080006ff */
[----:B---3--:R-:W-:Y:S07]  /*5550*/  UIMAD.WIDE.U32 UR6, UR14, UR8, URZ ;  /* 0x000000080e0672a5 */ /* 0x008fee000f8e00ff */
[----:B------:R-:W-:Y:S01]  /*5560*/  @!UP4 UMOV UR4, UR7 ;  /* 0x000000070004cc82 */ /* 0x000fe20008000000 */
[----:B----4-:R-:W-:Y:S02]  /*5570*/  @!UP4 UISETP.NE.AND UP0, UPT, UR5, 0x1, UPT ;  /* 0x000000010500c88c */ /* 0x010fe4000bf05270 */
[----:B------:R-:W-:Y:S02]  /*5580*/  @!UP4 USHF.R.U32.HI UR4, URZ, UR9, UR4 ;  /* 0x00000009ff04c299 */ /* 0x000fe40008011604 */
[----:B------:R-:W-:Y:S02]  /*5590*/  UIMAD.WIDE.U32 UR6, UR13, UR11, URZ ;  /* 0x0000000b0d0672a5 */ /* 0x000fe4000f8e00ff */
[----:B------:R-:W-:Y:S02]  /*55a0*/  @!UP4 USEL UR8, UR14, UR4, !UP0 ;  /* 0x000000040e08c287 */ /* 0x000fe4000c000000 */
[----:B------:R-:W-:Y:S03]  /*55b0*/  @!UP4 UISETP.NE.AND UP0, UPT, UR10, 0x1, UPT ;  /* 0x000000010a00c88c */ /* 0x000fe6000bf05270 */
[----:B------:R-:W-:Y:S02]  /*55c0*/  @!UP4 UMOV UR6, UR7 ;  /* 0x000000070006cc82 */ /* 0x000fe40008000000 */
[----:B------:R-:W3:Y:S02]  /*55d0*/  @!UP4 LDCU UR4, c[0x0][0xb20] ;  /* 0x00016400ff04c7ac */ /* 0x000ee40008000800 */
[----:B---3--:R-:W-:Y:S04]  /*55e0*/  @!UP4 USHF.R.U32.HI UR6, URZ, UR4, UR6 ;  /* 0x00000004ff06c299 */ /* 0x008fe80008011606 */
[----:B------:R-:W-:Y:S04]  /*55f0*/  @!UP4 USEL UR6, UR13, UR6, !UP0 ;  /* 0x000000060d06c287 */ /* 0x000fe8000c000000 */
[----:B------:R-:W-:Y:S02]  /*5600*/  @!UP4 UIADD3 UR4, UPT, UPT, -UR8, UR6, URZ ;  /* 0x000000060804c290 */ /* 0x000fe4000fffe1ff */
[----:B------:R-:W-:Y:S02]  /*5610*/  @!UP4 UIADD3 UR6, UPT, UPT, UR8, -UR6, URZ ;  /* 0x800000060806c290 */ /* 0x000fe4000fffe0ff */
[----:B------:R-:W-:Y:S02]  /*5620*/  @!UP4 UIMAD UR14, UR4, UR5, UR14 ;  /* 0x00000005040ec2a4 */ /* 0x000fe4000f8e020e */
[----:B------:R-:W-:Y:S01]  /*5630*/  @!UP4 UIMAD UR13, UR6, UR10, UR13 ;  /* 0x0000000a060dc2a4 */ /* 0x000fe2000f8e020d */
[----:B------:R-:W-:Y:S11]  /*5640*/  BRA.U UP1, `(.L_x_90) ;  /* 0x0000000101107547 */ /* 0x000ff6000b800000 */
[----:B------:R-:W-:Y:S04]  /*5650*/  MOV R2, UR53 ;  /* 0x0000003500027c02 */ /* 0x000fe80008000f00 */
[----:B------:R-:W-:Y:S04]  /*5660*/  SHF.L.U32 R2, R2, 0x1f, RZ ;  /* 0x0000001f02027819 */ /* 0x000fe800000006ff */
[----:B------:R-:W3:Y:S02]  /*5670*/  SYNCS.PHASECHK.TRANS64.TRYWAIT P1, [UR21+0x68], R2 ;  /* 0x00006802ff0075a7 */ /* 0x000ee40008021115 */
[----:B---3--:R-:W-:Y:S05]  /*5680*/  @!P1 BRA `(.L_x_91) ;  /* 0x0000007800fc9947 */ /* 0x008fea0003800000 */
.L_x_90:
[----:B------:R-:W-:Y:S05]  /*5690*/  BRA.U !UP5, `(.L_x_92) ;  /* 0x000000010d387547 */ /* 0x000fea000b800000 */
[----:B------:R-:W-:Y:S01]  /*56a0*/  UPLOP3.LUT UP2, UPT, UPT, UPT, UP6, 0x80, 0x8 ;  /* 0x000000000008789c */ /* 0x000fe20003f4f060 */
[----:B--2---:R-:W-:Y:S01]  /*56b0*/  HFMA2 R0, -RZ, RZ, 0, 5.9604644775390625e-08 ;  /* 0x00000001ff007431 */ /* 0x004fe200000001ff */
[----:B------:R-:W2:Y:S01]  /*56c0*/  LDCU.64 UR8, c[0x0][0x358] ;  /* 0x00006b00ff0877ac */ /* 0x000ea20008000a00 */
[----:B------:R-:W-:Y:S03]  /*56d0*/  IMAD.MOV.U32 R52, RZ, RZ, 0x1 ;  /* 0x00000001ff347424 */ /* 0x000fe600078e00ff */
[----:B------:R-:W-:Y:S05]  /*56e0*/  PLOP3.LUT P1, PT, PT, PT, UP2, 0x80, 0x8 ;  /* 0x000000000008781c */ /* 0x000fea0003f2f028 */
[----:B------:R-:W3:Y:S01]  /*56f0*/  @UP2 LDCU.64 UR4, c[0x0][0x888] ;  /* 0x00011100ff0427ac */ /* 0x000ee20008000a00 */
[----:B------:R-:W-:Y:S07]  /*5700*/  @UP2 UIMAD UR6, UR60, UR46, URZ ;  /* 0x0000002e3c0622a4 */ /* 0x000fee000f8e02ff */
[----:B------:R-:W-:Y:S01]  /*5710*/  @!P1 PRMT R52, R0, 0x7610, R52 ;  /* 0x0000761000349816 */ /* 0x000fe20000000034 */
[----:B---3--:R-:W-:Y:S06]  /*5720*/  @UP2 UIMAD.WIDE UR4, UR6, 0x4, UR4 ;  /* 0x00000004060428a5 */ /* 0x008fec000f8e0204 */
[----:B------:R-:W-:Y:S01]  /*5730*/  IMAD.U32 R6, RZ, RZ, UR4 ;  /* 0x00000004ff067e24 */ /* 0x000fe2000f8e00ff */
[----:B------:R-:W-:Y:S04]  /*5740*/  MOV R7, UR5 ;  /* 0x0000000500077c02 */ /* 0x000fe80008000f00 */
[----:B------:R-:W3:Y:S01]  /*5750*/  @!UP2 LDCU UR4, c[0x0][0x880] ;  /* 0x00011000ff04a7ac */ /* 0x000ee20008000800 */
[----:B--2--5:R4:W5:Y:S02]  /*5760*/  @P1 LDG.E R27, desc[UR8][R6.64] ;  /* 0x00000008061b1981 */ /* 0x024964000c1e1900 */
[----:B---34-:R-:W-:Y:S07]  /*5770*/  @!P1 IMAD.U32 R27, RZ, RZ, UR4 ;  /* 0x00000004ff1b9e24 */ /* 0x018fee000f8e00ff */
.L_x_92:
[----:B-----5:R-:W-:Y:S01]  /*5780*/  @!P0 FSETP.EQ.AND P2, PT, R27, RZ, PT ;  /* 0x000000ff1b00820b */ /* 0x020fe20003f42000 */
[----:B------:R-:W-:Y:S01]  /*5790*/  @!UPT UIADD3 URZ, UPT, UPT, URZ, URZ, URZ ;  /* 0x000000fffffff290 */ /* 0x000fe2000fffe0ff */
[----:B------:R-:W-:Y:S11]  /*57a0*/  @!P0 BRA `(.L_x_93) ;  /* 0x0000000000148947 */ /* 0x000ff60003800000 */
[----:B------:R-:W-:Y:S02]  /*57b0*/  LOP3.LUT P0, RZ, R52, 0xff, RZ, 0xc0, !PT ;  /* 0x000000ff34ff7812 */ /* 0x000fe4000780c0ff */
[----:B------:R-:W-:Y:S04]  /*57c0*/  PLOP3.LUT P2, PT, PT, PT, UP2, 0x80, 0x8 ;  /* 0x000000000008781c */ /* 0x000fe80003f4f028 */
[----:B------:R-:W-:Y:S07]  /*57d0*/  PLOP3.LUT P2, PT, P2, PT, PT, 0x8, 0x80 ;  /* 0x000000000080781c */ /* 0x000fee000174e170 */
[----:B------:R-:W-:Y:S11]  /*57e0*/  @P0 FSETP.EQ.AND P2, PT, R27, RZ, PT ;  /* 0x000000ff1b00020b */ /* 0x000ff60003f42000 */
[----:B------:R-:W-:Y:S02]  /*57f0*/  @!UPT UIADD3 URZ, UPT, UPT, URZ, URZ, URZ ;  /* 0x000000fffffff290 */ /* 0x000fe4000fffe0ff */
.L_x_93:
[----:B------:R-:W3:Y:S01]  /*5800*/  SYNCS.PHASECHK.TRANS64.TRYWAIT P0, [UR21+0x40], R5 ;  /* 0x00004005ff0075a7 */ /* 0x000ee20008001115 */
[----:B------:R-:W-:Y:S04]  /*5810*/  ELECT P1, URZ, PT ;  /* 0x0000000000ff782f */ /* 0x000fe80003820000 */
[----:B------:R-:W-:Y:S01]  /*5820*/  PLOP3.LUT P1, PT, P2, P1, PT, 0xf2, 0x2f ;  /* 0x00000000002f781c */ /* 0x000fe20001723e72 */
[----:B------:R-:W-:Y:S01]  /*5830*/  @!UPT UIADD3 URZ, UPT, UPT, URZ, URZ, URZ ;  /* 0x000000fffffff290 */ /* 0x000fe2000fffe0ff */
[----:B---3--:R-:W-:Y:S11]  /*5840*/  @!P0 BRA `(.L_x_94) ;  /* 0x0000007800a48947 */ /* 0x008ff60003800000 */
.L_x_216:
[----:B--2---:R-:W-:Y:S01]  /*5850*/  @!P1 IADD3 R2, P0, PT, R12, 0x580, RZ ;  /* 0x000005800c029810 */ /* 0x004fe20007f1e0ff */
[----:B------:R-:W-:Y:S01]  /*5860*/  VOTEU.ALL UP0, P1 ;  /* 0x0000000000ff7886 */ /* 0x000fe20000800000 */
[----:B------:R-:W-:Y:S01]  /*5870*/  UMOV UR6, 0x0 ;  /* 0x0000000000067882 */ /* 0x000fe20000000000 */
[----:B------:R-:W-:Y:S01]  /*5880*/  UMOV UR7, 0x10000000 ;  /* 0x1000000000077882 */ /* 0x000fe20000000000 */
[----:B------:R-:W-:Y:S01]  /*5890*/  @!P1 R2UR UR5, R2 ;  /* 0x00000000020592ca */ /* 0x000fe200000e0000 */
[----:B------:R-:W-:Y:S01]  /*58a0*/  @!P1 IMAD.X R0, RZ, RZ, R13, P0 ;  /* 0x000000ffff009224 */ /* 0x000fe200000e060d */
[----:B------:R-:W-:Y:S02]  /*58b0*/  @!UP0 UIADD3 UR48, UPT, UPT, UR21, 0x200, URZ ;  /* 0x0000020015308890 */ /* 0x000fe4000fffe0ff */
[----:B------:R-:W-:Y:S02]  /*58c0*/  @!UP0 UIADD3 UR10, UPT, UPT, UR50, 0x80, URZ ;  /* 0x00000080320a8890 */ /* 0x000fe4000fffe0ff */
[----:B------:R-:W-:Y:S01]  /*58d0*/  @!P1 R2UR UR4, R0 ;  /* 0x00000000000492ca */ /* 0x000fe200000e0000 */
[----:B------:R-:W-:Y:S01]  /*58e0*/  @!UP0 UIADD3 UR8, UPT, UPT, UR21, 0x1200, URZ ;  /* 0x0000120015088890 */ /* 0x000fe2000fffe0ff */
[----:B------:R-:W-:Y:S01]  /*58f0*/  @!P1 IMAD.MOV.U32 R0, RZ, RZ, 0x2000 ;  /* 0x00002000ff009424 */ /* 0x000fe200078e00ff */
[----:B------:R-:W-:Y:S01]  /*5900*/  VOTEU.ALL UP0, P1 ;  /* 0x0000000000ff7886 */ /* 0x000fe20000800000 */
[----:B------:R-:W-:Y:S01]  /*5910*/  UMOV UR52, UR60 ;  /* 0x0000003c00347c82 */ /* 0x000fe20008000000 */
[----:B------:R-:W-:Y:S01]  /*5920*/  UMOV UR9, UR49 ;  /* 0x0000003100097c82 */ /* 0x000fe20008000000 */
[----:B------:R-:W-:Y:S01]  /*5930*/  UMOV UR11, UR51 ;  /* 0x00000033000b7c82 */ /* 0x000fe20008000000 */
[----:B------:R-:W-:Y:S01]  /*5940*/  IMAD.U32 R6, RZ, RZ, UR5 ;  /* 0x00000005ff067e24 */ /* 0x000fe2000f8e00ff */
[----:B------:R-:W-:Y:S05]  /*5950*/  UMOV UR12, UR60 ;  /* 0x0000003c000c7c82 */ /* 0x000fea0008000000 */
[----:B------:R-:W-:Y:S01]  /*5960*/  IMAD.U32 R7, RZ, RZ, UR4 ;  /* 0x00000004ff077e24 */ /* 0x000fe2000f8e00ff */
[----:B------:R-:W-:Y:S04]  /*5970*/  @!P1 R2UR UR4, R6 ;  /* 0x00000000060492ca */ /* 0x000fe800000e0000 */
[----:B------:R-:W-:Y:S11]  /*5980*/  @!P1 R2UR UR5, R7 ;  /* 0x00000000070592ca */ /* 0x000ff600000e0000 */
[----:B------:R-:W-:Y:S02]  /*5990*/  @!UPT UIADD3 URZ, UPT, UPT, URZ, URZ, URZ ;  /* 0x000000fffffff290 */ /* 0x000fe4000fffe0ff */
[----:B------:R-:W-:Y:S01]  /*59a0*/  @!UP0 UTMALDG.3D [UR48], [UR4], desc[UR6] ;  /* 0x00000630040085b4 */ /* 0x000fe20008011000 */
[----:B------:R-:W-:Y:S05]  /*59b0*/  VOTEU.ALL UP0, P1 ;  /* 0x0000000000ff7886 */ /* 0x000fea0000800000 */
[----:B------:R2:W-:Y:S01]  /*59c0*/  @!UP0 UTMALDG.3D [UR8], [UR4], desc[UR6] ;  /* 0x00000608040085b4 */ /* 0x0005e20008011000 */
[----:B------:R3:W-:Y:S01]  /*59d0*/  @!P1 SYNCS.ARRIVE.TRANS64.RED.A0TR RZ, [UR21+0x20], R0 ;  /* 0x00002000ffff99a7 */ /* 0x0007e20008300415 */
[----:B--2---:R-:W-:Y:S09]  /*59e0*/  UPRMT UR6, UR62, 0x654, UR49 ;  /* 0x000006543e067896 */ /* 0x004ff20008000031 */
[----:B------:R-:W-:Y:S01]  /*59f0*/  SYNCS.ARRIVE.TRANS64.RED.A1T0 RZ, [UR6], RZ ;  /* 0x000000ffffff79a7 */ /* 0x000fe20008100406 */
[----:B------:R-:W2:Y:S02]  /*5a00*/  SYNCS.PHASECHK.TRANS64.TRYWAIT P0, [UR21+0x48], R5 ;  /* 0x00004805ff0075a7 */ /* 0x000ea40008001115 */
[----:B--23--:R-:W-:Y:S05]  /*5a10*/  @!P0 BRA `(.L_x_95) ;  /* 0x0000007800488947 */ /* 0x00cfea0003800000 */
.L_x_218:
[----:B------:R-:W-:Y:S01]  /*5a20*/  @!P1 IADD3 R2, P0, PT, R12, 0x580, RZ ;  /* 0x000005800c029810 */ /* 0x000fe20007f1e0ff */
[----:B------:R-:W-:Y:S01]  /*5a30*/  VOTEU.ALL UP0, P1 ;  /* 0x0000000000ff7886 */ /* 0x000fe20000800000 */
[----:B------:R-:W-:Y:S01]  /*5a40*/  UMOV UR16, 0x0 ;  /* 0x0000000000107882 */ /* 0x000fe20000000000 */
[----:B------:R-:W-:Y:S01]  /*5a50*/  UMOV UR17, 0x10000000 ;  /* 0x1000000000117882 */ /* 0x000fe20000000000 */
[----:B------:R-:W-:Y:S01]  /*5a60*/  @!P1 R2UR UR5, R2 ;  /* 0x00000000020592ca */ /* 0x000fe200000e0000 */
[----:B--2---:R-:W-:Y:S01]  /*5a70*/  @!P1 IMAD.X R0, RZ, RZ, R13, P0 ;  /* 0x000000ffff009224 */ /* 0x004fe200000e060d */
[----:B------:R-:W-:Y:S02]  /*5a80*/  @!UP0 UIADD3 UR42, UPT, UPT, UR50, 0x10, URZ ;  /* 0x00000010322a8890 */ /* 0x000fe4000fffe0ff */
[----:B------:R-:W-:Y:S02]  /*5a90*/  @!UP0 UIADD3 UR40, UPT, UPT, UR21, 0x2200, URZ ;  /* 0x0000220015288890 */ /* 0x000fe4000fffe0ff */
[----:B------:R-:W-:Y:S01]  /*5aa0*/  @!P1 R2UR UR4, R0 ;  /* 0x00000000000492ca */ /* 0x000fe200000e0000 */
[----:B------:R-:W-:Y:S01]  /*5ab0*/  @!UP0 UIADD3 UR10, UPT, UPT, UR50, 0x90, URZ ;  /* 0x00000090320a8890 */ /* 0x000fe2000fffe0ff */
[----:B------:R-:W-:Y:S01]  /*5ac0*/  @!P1 IMAD.MOV.U32 R0, RZ, RZ, 0x2000 ;  /* 0x00002000ff009424 */ /* 0x000fe200078e00ff */
[----:B------:R-:W-:Y:S01]  /*5ad0*/  @!UP0 UIADD3 UR8, UPT, UPT, UR21, 0x3200, URZ ;  /* 0x0000320015088890 */ /* 0x000fe2000fffe0ff */
[----:B------:R-:W-:Y:S01]  /*5ae0*/  VOTEU.ALL UP0, P1 ;  /* 0x0000000000ff7886 */ /* 0x000fe20000800000 */
[----:B------:R-:W-:Y:S02]  /*5af0*/  UMOV UR43, UR51 ;  /* 0x00000033002b7c82 */ /* 0x000fe40008000000 */
[----:B------:R-:W-:Y:S01]  /*5b00*/  IMAD.U32 R6, RZ, RZ, UR5 ;  /* 0x00000005ff067e24 */ /* 0x000fe2000f8e00ff */
[----:B------:R-:W-:Y:S01]  /*5b10*/  UMOV UR44, UR60 ;  /* 0x0000003c002c7c82 */ /* 0x000fe20008000000 */
[----:B------:R-:W-:Y:S01]  /*5b20*/  UMOV UR9, UR41 ;  /* 0x0000002900097c82 */ /* 0x000fe20008000000 */
[----:B------:R-:W-:Y:S01]  /*5b30*/  UMOV UR11, UR51 ;  /* 0x00000033000b7c82 */ /* 0x000fe20008000000 */
[----:B------:R-:W-:Y:S01]  /*5b40*/  UMOV UR12, UR60 ;  /* 0x0000003c000c7c82 */ /* 0x000fe20008000000 */
[----:B------:R-:W-:Y:S01]  /*5b50*/  UPRMT UR7, UR62, 0x654, UR41 ;  /* 0x000006543e077896 */ /* 0x000fe20008000029 */
[----:B------:R-:W-:Y:S01]  /*5b60*/  IMAD.U32 R7, RZ, RZ, UR4 ;  /* 0x00000004ff077e24 */ /* 0x000fe2000f8e00ff */
[----:B------:R-:W-:Y:S04]  /*5b70*/  @!P1 R2UR UR4, R6 ;  /* 0x00000000060492ca */ /* 0x000fe800000e0000 */
[----:B------:R-:W-:Y:S11]  /*5b80*/  @!P1 R2UR UR5, R7 ;  /* 0x00000000070592ca */ /* 0x000ff600000e0000 */
[----:B------:R-:W-:Y:S02]  /*5b90*/  @!UPT UIADD3 URZ, UPT, UPT, URZ, URZ, URZ ;  /* 0x000000fffffff290 */ /* 0x000fe4000fffe0ff */
[----:B------:R2:W-:Y:S01]  /*5ba0*/  @!UP0 UTMALDG.3D [UR40], [UR4], desc[UR16] ;  /* 0x00001028040085b4 */ /* 0x0005e20008011000 */
[----:B------:R-:W-:Y:S05]  /*5bb0*/  VOTEU.ALL UP0, P1 ;  /* 0x0000000000ff7886 */ /* 0x000fea0000800000 */
[----:B------:R2:W-:Y:S01]  /*5bc0*/  @!UP0 UTMALDG.3D [UR8], [UR4], desc[UR16] ;  /* 0x00001008040085b4 */ /* 0x0005e20008011000 */
[----:B------:R2:W-:Y:S01]  /*5bd0*/  @!P1 SYNCS.ARRIVE.TRANS64.RED.A0TR RZ, [UR21+0x28], R0 ;  /* 0x00002800ffff99a7 */ /* 0x0005e20008300415 */
[----:B------:R-:W-:Y:S01]  /*5be0*/  SYNCS.ARRIVE.TRANS64.RED.A1T0 RZ, [UR7], RZ ;  /* 0x000000ffffff79a7 */ /* 0x000fe20008100407 */
[----:B------:R-:W3:Y:S02]  /*5bf0*/  SYNCS.PHASECHK.TRANS64.TRYWAIT P0, [UR21+0x50], R5 ;  /* 0x00005005ff0075a7 */ /* 0x000ee40008001115 */
[----:B--23--:R-:W-:Y:S05]  /*5c00*/  @!P0 BRA `(.L_x_96) ;  /* 0x0000007400e48947 */ /* 0x00cfea0003800000 */
.L_x_220:
        /* <DEDUP_REMOVED lines=31> */
.L_x_222:
[----:B------:R-:W-:Y:S01]  /*5e00*/  @!P1 IADD3 R2, P0, PT, R12, 0x580, RZ ;  /* 0x000005800c029810 */ /* 0x000fe20007f1e0ff */
[----:B------:R-:W-:Y:S01]  /*5e10*/  VOTEU.ALL UP0, P1 ;  /* 0x0000000000ff7886 */ /* 0x000fe20000800000 */
[----:B------:R-:W-:Y:S01]  /*5e20*/  UMOV UR16, 0x0 ;  /* 0x0000000000107882 */ /* 0x000fe20000000000 */
[----:B------:R-:W-:Y:S01]  /*5e30*/  UMOV UR17, 0x10000000 ;  /* 0x1000000000117882 */ /* 0x000fe20000000000 */
[----:B------:R-:W-:Y:S01]  /*5e40*/  @!P1 R2UR UR5, R2 ;  /* 0x00000000020592ca */ /* 0x000fe200000e0000 */
[----:B--2---:R-:W-:Y:S01]  /*5e50*/  @!P1 IMAD.X R0, RZ, RZ, R13, P0 ;  /* 0x000000ffff009224 */ /* 0x004fe200000e060d */
[----:B------:R-:W-:Y:S01]  /*5e60*/  @!UP0 UIADD3 UR26, UPT, UPT, UR50, 0x30, URZ ;  /* 0x00000030321a8890 */ /* 0x000fe2000fffe0ff */
[----:B------:R-:W-:Y:S01]  /*5e70*/  SHF.L.U32 R4, RZ, 0x1f, RZ ;  /* 0x0000001fff047819 */ /* 0x000fe200000006ff */
        /* <DEDUP_REMOVED lines=11> */
[----:B------:R-:W-:Y:S02]  /*5f30*/  UMOV UR12, UR60 ;  /* 0x0000003c000c7c82 */ /* 0x000fe40008000000 */
        /* <DEDUP_REMOVED lines=8> */
[----:B--2---:R-:W-:Y:S09]  /*5fc0*/  UPRMT UR24, UR62, 0x654, UR25 ;  /* 0x000006543e187896 */ /* 0x004ff20008000019 */
[----:B------:R-:W-:Y:S01]  /*5fd0*/  SYNCS.ARRIVE.TRANS64.RED.A1T0 RZ, [UR24], RZ ;  /* 0x000000ffffff79a7 */ /* 0x000fe20008100418 */
[----:B------:R-:W2:Y:S02]  /*5fe0*/  SYNCS.PHASECHK.TRANS64.TRYWAIT P0, [UR21+0x40], R4 ;  /* 0x00004004ff0075a7 */ /* 0x000ea40008001115 */
[----:B--23--:R-:W-:Y:S05]  /*5ff0*/  @!P0 BRA `(.L_x_98) ;  /* 0x0000007400188947 */ /* 0x00cfea0003800000 */
.L_x_224:
        /* <DEDUP_REMOVED lines=19> */
[----:B------:R-:W-:Y:S01]  /*6130*/  UMOV UR12, UR60 ;  /* 0x0000003c000c7c82 */ /* 0x000fe20008000000 */
        /* <DEDUP_REMOVED lines=11> */
.L_x_226:
        /* <DEDUP_REMOVED lines=31> */
.L_x_228:
[----:B------:R-:W-:Y:S01]  /*63e0*/  @!P1 IADD3 R2, P0, PT, R12, 0x580, RZ ;  /* 0x000005800c029810 */ /* 0x000fe20007f1e0ff */
[----:B------:R-:W-:Y:S01]  /*63f0*/  VOTEU.ALL UP0, P1 ;  /* 0x0000000000ff7886 */ /* 0x000fe20000800000 */
[----:B------:R-:W-:Y:S01]  /*6400*/  UMOV UR6, 0x0 ;  /* 0x0000000000067882 */ /* 0x000fe20000000000 */
[----:B------:R-:W-:Y:S01]  /*6410*/  UMOV UR7, 0x10000000 ;  /* 0x1000000000077882 */ /* 0x000fe20000000000 */
[----:B------:R-:W-:Y:S01]  /*6420*/  @!P1 R2UR UR5, R2 ;  /* 0x00000000020592ca */ /* 0x000fe200000e0000 */
[----:B--2---:R-:W-:Y:S01]  /*6430*/  @!P1 IMAD.X R0, RZ, RZ, R13, P0 ;  /* 0x000000ffff009224 */ /* 0x004fe200000e060d */
[----:B------:R-:W-:Y:S01]  /*6440*/  @!UP0 UIADD3 UR18, UPT, UPT, UR50, 0x60, URZ ;  /* 0x0000006032128890 */ /* 0x000fe2000fffe0ff */
[----:B------:R-:W-:Y:S01]  /*6450*/  VIADD R10, R10, 0x1 ;  /* 0x000000010a0a7836 */ /* 0x000fe20000000000 */
        /* <DEDUP_REMOVED lines=24> */
.L_x_230:
[----:B------:R-:W-:Y:S01]  /*65e0*/  UPLOP3.LUT UP1, UPT, UPT, UPT, UPT, 0x80, 0x8 ;  /* 0x000000000008789c */ /* 0x000fe20003f2f070 */
[----:B------:R-:W-:Y:S01]  /*65f0*/  @!P1 IADD3 R2, P0, PT, R12, 0x580, RZ ;  /* 0x000005800c029810 */ /* 0x000fe20007f1e0ff */
[----:B------:R-:W-:Y:S01]  /*6600*/  UMOV UR6, 0x0 ;  /* 0x0000000000067882 */ /* 0x000fe20000000000 */
[----:B------:R-:W-:Y:S01]  /*6610*/  VOTEU.ALL UP0, P1 ;  /* 0x0000000000ff7886 */ /* 0x000fe20000800000 */
[----:B------:R-:W-:Y:S01]  /*6620*/  UMOV UR7, 0x10000000 ;  /* 0x1000000000077882 */ /* 0x000fe20000000000 */
[----:B------:R-:W-:Y:S01]  /*6630*/  @!P1 R2UR UR5, R2 ;  /* 0x00000000020592ca */ /* 0x000fe200000e0000 */
[----:B--2---:R-:W-:Y:S01]  /*6640*/  @!P1 IMAD.X R0, RZ, RZ, R13, P0 ;  /* 0x000000ffff009224 */ /* 0x004fe200000e060d */
[----:B------:R-:W-:Y:S01]  /*6650*/  UMOV UR17, UR25 ;  /* 0x0000001900117c82 */ /* 0x000fe20008000000 */
[----:B------:R-:W-:Y:S01]  /*6660*/  @!UP0 UIADD3 UR18, UPT, UPT, UR50, 0x70, URZ ;  /* 0x0000007032128890 */ /* 0x000fe2000fffe0ff */
[----:B------:R-:W-:Y:S01]  /*6670*/  R2UR UR27, R54 ;  /* 0x00000000361b72ca */ /* 0x000fe200000e0000 */
[----:B------:R-:W-:Y:S01]  /*6680*/  @!UP0 UIADD3 UR16, UPT, UPT, UR21, 0x6200, URZ ;  /* 0x0000620015108890 */ /* 0x000fe2000fffe0ff */
[----:B------:R-:W-:Y:S01]  /*6690*/  @!P1 R2UR UR4, R0 ;  /* 0x00000000000492ca */ /* 0x000fe200000e0000 */
[----:B------:R-:W-:Y:S01]  /*66a0*/  @!UP0 UIADD3 UR10, UPT, UPT, UR50, 0xf0, URZ ;  /* 0x000000f0320a8890 */ /* 0x000fe2000fffe0ff */
[----:B------:R-:W-:Y:S01]  /*66b0*/  R2UR UR26, R55 ;  /* 0x00000000371a72ca */ /* 0x000fe200000e0000 */
[----:B------:R-:W-:Y:S01]  /*66c0*/  @!UP0 UIADD3 UR8, UPT, UPT, UR21, 0x7200, URZ ;  /* 0x0000720015088890 */ /* 0x000fe2000fffe0ff */
[----:B------:R-:W-:Y:S01]  /*66d0*/  ISETP.NE.AND P0, PT, R10, 0x2, PT ;  /* 0x000000020a00780c */ /* 0x000fe20003f05270 */
[----:B------:R-:W-:Y:S01]  /*66e0*/  VOTEU.ALL UP0, P1 ;  /* 0x0000000000ff7886 */ /* 0x000fe20000800000 */
[----:B------:R-:W-:Y:S01]  /*66f0*/  UMOV UR19, UR51 ;  /* 0x0000003300137c82 */ /* 0x000fe20008000000 */
[----:B------:R-:W-:Y:S01]  /*6700*/  IMAD.U32 R6, RZ, RZ, UR5 ;  /* 0x00000005ff067e24 */ /* 0x000fe2000f8e00ff */
[----:B------:R-:W-:Y:S01]  /*6710*/  UMOV UR20, UR60 ;  /* 0x0000003c00147c82 */ /* 0x000fe20008000000 */
[----:B------:R-:W-:Y:S01]  /*6720*/  UMOV UR9, UR25 ;  /* 0x0000001900097c82 */ /* 0x000fe20008000000 */
[----:B------:R-:W-:Y:S01]  /*6730*/  UMOV UR11, UR51 ;  /* 0x00000033000b7c82 */ /* 0x000fe20008000000 */
[----:B------:R-:W-:Y:S01]  /*6740*/  UMOV UR12, UR60 ;  /* 0x0000003c000c7c82 */ /* 0x000fe20008000000 */
[----:B------:R-:W-:Y:S01]  /*6750*/  SEL R0, RZ, 0x1, P0 ;  /* 0x00000001ff007807 */ /* 0x000fe20000000000 */
[----:B------:R-:W-:Y:S01]  /*6760*/  IMAD.U32 R7, RZ, RZ, UR4 ;  /* 0x00000004ff077e24 */ /* 0x000fe2000f8e00ff */
[----:B------:R-:W-:Y:S01]  /*6770*/  @!P1 R2UR UR4, R6 ;  /* 0x00000000060492ca */ /* 0x000fe200000e0000 */
[----:B------:R-:W-:Y:S01]  /*6780*/  UIADD3 UR27, UPT, UPT, UR13, UR27, URZ ;  /* 0x0000001b0d1b7290 */ /* 0x000fe2000fffe0ff */
[----:B------:R-:W-:Y:S01]  /*6790*/  LOP3.LUT R9, R9, R0, RZ, 0x3c, !PT ;  /* 0x0000000009097212 */ /* 0x000fe200078e3cff */
[----:B------:R-:W-:Y:S01]  /*67a0*/  UIADD3 UR26, UPT, UPT, UR14, UR26, URZ ;  /* 0x0000001a0e1a7290 */ /* 0x000fe2000fffe0ff */
[----:B------:R-:W-:Y:S01]  /*67b0*/  @!P1 R2UR UR5, R7 ;  /* 0x00000000070592ca */ /* 0x000fe200000e0000 */
[----:B------:R-:W-:Y:S01]  /*67c0*/  UMOV UR60, UR30 ;  /* 0x0000001e003c7c82 */ /* 0x000fe20008000000 */
[----:B------:R-:W-:Y:S11]  /*67d0*/  SEL R10, R10, RZ, P0 ;  /* 0x000000ff0a0a7207 */ /* 0x000ff60000000000 */
[----:B------:R2:W-:Y:S01]  /*67e0*/  @!UP0 UTMALDG.3D [UR16], [UR4], desc[UR6] ;  /* 0x00000610040085b4 */ /* 0x0005e20008011000 */
[----:B------:R-:W-:Y:S05]  /*67f0*/  VOTEU.ALL UP0, P1 ;  /* 0x0000000000ff7886 */ /* 0x000fea0000800000 */
[----:B------:R2:W-:Y:S01]  /*6800*/  @!UP0 UTMALDG.3D [UR8], [UR4], desc[UR6] ;  /* 0x00000608040085b4 */ /* 0x0005e20008011000 */
[----:B------:R2:W-:Y:S01]  /*6810*/  @!P1 SYNCS.ARRIVE.TRANS64.RED.A0TR RZ, [UR21+0x38], R3 ;  /* 0x00003803ffff99a7 */ /* 0x0005e20008300415 */
[----:B------:R-:W-:Y:S01]  /*6820*/  SYNCS.ARRIVE.TRANS64.RED.A1T0 RZ, [UR24], RZ ;  /* 0x000000ffffff79a7 */ /* 0x000fe20008100418 */
[----:B------:R-:W-:Y:S05]  /*6830*/  BRA.U UP3, `(.L_x_102) ;  /* 0xffffffe503e87547 */ /* 0x000fea000b83ffff */
[----:B------:R-:W3:Y:S02]  /*6840*/  SYNCS.PHASECHK.TRANS64.TRYWAIT P0, [UR21+0x40], R5 ;  /* 0x00004005ff0075a7 */ /* 0x000ee40008001115 */
[----:B---3--:R-:W-:Y:S05]  /*6850*/  @!P0 BRA `(.L_x_103) ;  /* 0x0000006c00608947 */ /* 0x008fea0003800000 */
.L_x_232:
[----:B------:R-:W4:Y:S02]  /*6860*/  SYNCS.PHASECHK.TRANS64.TRYWAIT P0, [UR21+0x48], R5 ;  /* 0x00004805ff0075a7 */ /* 0x000f240008001115 */
[----:B----4-:R-:W-:Y:S05]  /*6870*/  @!P0 BRA `(.L_x_104) ;  /* 0x0000006c00708947 */ /* 0x010fea0003800000 */
.L_x_234:
[----:B------:R-:W4:Y:S01]  /*6880*/  SYNCS.PHASECHK.TRANS64.TRYWAIT P0, [UR21+0x50], R5 ;  /* 0x00005005ff0075a7 */ /* 0x000f220008001115 */
[----:B---3--:R-:W-:Y:S01]  /*6890*/  HFMA2 R0, -RZ, RZ, 0, 5.9604644775390625e-08 ;  /* 0x00000001ff007431 */ /* 0x008fe200000001ff */
[----:B----4-:R-:W-:Y:S06]  /*68a0*/  @!P0 BRA `(.L_x_105) ;  /* 0x0000006c007c8947 */ /* 0x010fec0003800000 */
.L_x_236:
[----:B---3--:R-:W-:Y:S02]  /*68b0*/  MOV R2, UR21 ;  /* 0x0000001500027c02 */ /* 0x008fe40008000f00 */
[----:B------:R-:W-:-:S07]  /*68c0*/  SHF.L.U32 R0, R0, 0x1f, RZ ;  /* 0x0000001f00007819 */ /* 0x000fce00000006ff */
.L_x_106:
[----:B---3--:R3:W4:Y:S02]  /*68d0*/  SYNCS.PHASECHK.TRANS64.TRYWAIT P0, [R2+URZ+0x58], R0 ;  /* 0x00005800020075a7 */ /* 0x00872400080011ff */
[----:B----4-:R-:W-:Y:S05]  /*68e0*/  @!P0 NANOSLEEP.SYNCS 0x989680 ;  /* 0x009896800000895d */ /* 0x010fea0003900000 */
[----:B------:R-:W4:Y:S02]  /*68f0*/  @!P0 SYNCS.PHASECHK.TRANS64 P0, [R2+URZ+0x58], R0 ;  /* 0x00005800020085a7 */ /* 0x000f2400080010ff */
[----:B-12-4-:R-:W-:Y:S05]  /*6900*/  @P0 EXIT ;  /* 0x000000000000094d */ /* 0x016fea0003800000 */
[----:B------:R-:W-:Y:S05]  /*6910*/  BRA `(.L_x_106) ;  /* 0xfffffffc00ec7947 */ /* 0x000fea000383ffff */
.L_x_87:
[----:B------:R-:W-:-:S06]  /*6920*/  UISETP.GE.AND UP0, UPT, UR20, 0x4, UPT ;  /* 0x000000041400788c */ /* 0x000fcc000bf06270 */
[----:B------:R-:W-:-:S13]  /*6930*/  PLOP3.LUT P0, PT, PT, PT, UP0, 0x80, 0x8 ;  /* 0x000000000008781c */ /* 0x000fda0003f0f008 */
[----:B-1----:R-:W-:Y:S05]  /*6940*/  @!P0 EXIT ;  /* 0x000000000000894d */ /* 0x002fea0003800000 */
[----:B------:R-:W-:Y:S01]  /*6950*/  BAR.SYNC.DEFER_BLOCKING 0x6, 0xa0 ;  /* 0x0182800000007b1d */ /* 0x000fe20000010000 */
[C---:B------:R-:W-:Y:S01]  /*6960*/  IMAD.SHL.U32 R3, R66.reuse, 0x10, RZ ;  /* 0x0000001042037824 */ /* 0x040fe200078e00ff */
[C---:B------:R-:W-:Y:S01]  /*6970*/  SHF.L.U32 R2, R66.reuse, 0x1, RZ ;  /* 0x0000000142027819 */ /* 0x040fe200000006ff */
[C---:B------:R-:W-:Y:S01]  /*6980*/  IMAD.SHL.U32 R5, R53.reuse, 0x200, RZ ;  /* 0x0000020035057824 */ /* 0x040fe200078e00ff */
[C---:B------:R-:W-:Y:S01]  /*6990*/  LOP3.LUT R67, R66.reuse, 0x60, RZ, 0xc0, !PT ;  /* 0x0000006042437812 */ /* 0x040fe200078ec0ff */
[----:B------:R-:W-:Y:S01]  /*69a0*/  IMAD.SHL.U32 R4, R53, 0x200000, RZ ;  /* 0x0020000035047824 */ /* 0x000fe200078e00ff */
[----:B------:R-:W-:Y:S02]  /*69b0*/  UMOV UR43, 0x400 ;  /* 0x00000400002b7882 */ /* 0x000fe40000000000 */
[----:B------:R-:W1:Y:S01]  /*69c0*/  LDC.64 R50, c[0x0][0x8b0] ;  /* 0x00022c00ff327b82 */ /* 0x000e620000000a00 */
[----:B------:R-:W-:Y:S01]  /*69d0*/  ULEA UR43, UR62, UR43, 0x18 ;  /* 0x0000002b3e2b7291 */ /* 0x000fe2000f8ec0ff */
[C---:B------:R-:W-:Y:S01]  /*69e0*/  LOP3.LUT R65, R3.reuse, 0x590, RZ, 0xc0, !PT ;  /* 0x0000059003417812 */ /* 0x040fe200078ec0ff */
[----:B------:R-:W2:Y:S01]  /*69f0*/  LDCU.64 UR6, c[0x0][0x890] ;  /* 0x00011200ff0677ac */ /* 0x000ea20008000a00 */
[----:B------:R-:W-:Y:S01]  /*6a00*/  LOP3.LUT R3, R3, 0x60, RZ, 0xc0, !PT ;  /* 0x0000006003037812 */ /* 0x000fe200078ec0ff */
[----:B------:R-:W-:Y:S01]  /*6a10*/  IMAD.U32 R23, R66, 0x10000, RZ ;  /* 0x0001000042177824 */ /* 0x000fe200078e00ff */
[----:B------:R-:W-:Y:S01]  /*6a20*/  LOP3.LUT R65, R65, 0x200, R5, 0xf8, !PT ;  /* 0x0000020041417812 */ /* 0x000fe200078ef805 */
[----:B------:R-:W-:Y:S01]  /*6a30*/  UIADD3 UR4, UPT, UPT, UR43, 0x200, URZ ;  /* 0x000002002b047890 */ /* 0x000fe2000fffe0ff */
[----:B------:R-:W3:Y:S01]  /*6a40*/  LDC.64 R48, c[0x0][0x8a8] ;  /* 0x00022a00ff307b82 */ /* 0x000ee20000000a00 */
[----:B------:R-:W-:Y:S01]  /*6a50*/  LOP3.LUT R2, R3, 0xc, R2, 0xf8, !PT ;  /* 0x0000000c03027812 */ /* 0x000fe200078ef802 */
[----:B------:R-:W-:Y:S01]  /*6a60*/  IMAD.MOV.U32 R22, RZ, RZ, RZ ;  /* 0x000000ffff167224 */ /* 0x000fe200078e00ff */
[----:B------:R-:W-:Y:S01]  /*6a70*/  LOP3.LUT R4, R4, 0x200000, RZ, 0xc0, !PT ;  /* 0x0020000004047812 */ /* 0x000fe200078ec0ff */
[----:B------:R-:W-:Y:S01]  /*6a80*/  IMAD.MOV.U32 R62, RZ, RZ, RZ ;  /* 0x000000ffff3e7224 */ /* 0x000fe200078e00ff */
[----:B------:R-:W-:Y:S01]  /*6a90*/  LOP3.LUT R65, R65, R2, RZ, 0xfc, !PT ;  /* 0x0000000241417212 */ /* 0x000fe200078efcff */
[----:B------:R-:W-:Y:S01]  /*6aa0*/  IMAD.U32 R57, RZ, RZ, UR4 ;  /* 0x00000004ff397e24 */ /* 0x000fe2000f8e00ff */
[----:B------:R-:W-:Y:S01]  /*6ab0*/  LOP3.LUT R64, R66, 0x2, RZ, 0xc0, !PT ;  /* 0x0000000242407812 */ /* 0x000fe200078ec0ff */
[----:B------:R-:W-:Y:S01]  /*6ac0*/  IMAD.MOV.U32 R61, RZ, RZ, RZ ;  /* 0x000000ffff3d7224 */ /* 0x000fe200078e00ff */
[----:B------:R-:W4:Y:S01]  /*6ad0*/  LDS R0, [UR43+0x120] ;  /* 0x0001202bff007984 */ /* 0x000f220008000800 */
[----:B------:R-:W-:Y:S01]  /*6ae0*/  LOP3.LUT R23, R4, 0x400000, R23, 0xf8, !PT ;  /* 0x0040000004177812 */ /* 0x000fe200078ef817 */
[----:B------:R-:W1:Y:S01]  /*6af0*/  LDCU UR59, c[0x0][0x370] ;  /* 0x00006e00ff3b77ac */ /* 0x000e620008000800 */
[----:B------:R-:W-:Y:S01]  /*6b00*/  LOP3.LUT R66, R66, 0x4, RZ, 0xc0, !PT ;  /* 0x0000000442427812 */ /* 0x000fe200078ec0ff */
[----:B--2---:R-:W-:Y:S01]  /*6b10*/  IMAD.U32 R68, RZ, RZ, UR7 ;  /* 0x00000007ff447e24 */ /* 0x004fe2000f8e00ff */
[----:B------:R-:W-:Y:S01]  /*6b20*/  LEA R65, R65, R57, 0x2 ;  /* 0x0000003941417211 */ /* 0x000fe200078e10ff */
[----:B------:R-:W2:Y:S01]  /*6b30*/  LDCU.64 UR50, c[0x0][0x348] ;  /* 0x00006900ff3277ac */ /* 0x000ea20008000a00 */
[----:B------:R-:W-:-:S02]  /*6b40*/  MOV R69, UR6 ;  /* 0x0000000600457c02 */ /* 0x000fc40008000f00 */
[----:B------:R-:W-:Y:S01]  /*6b50*/  MOV R59, RZ ;  /* 0x000000ff003b7202 */ /* 0x000fe20000000f00 */
[--C-:B------:R-:W-:Y:S01]  /*6b60*/  IMAD R64, R64, -0x10, R65.reuse ;  /* 0xfffffff040407824 */ /* 0x100fe200078e0241 */
[----:B------:R-:W1:Y:S01]  /*6b70*/  LDCU UR42, c[0x0][0xb0c] ;  /* 0x00016180ff2a77ac */ /* 0x000e620008000800 */
[----:B------:R-:W-:Y:S01]  /*6b80*/  IMAD R63, R66, -0x10, R65 ;  /* 0xfffffff0423f7824 */ /* 0x000fe200078e0241 */
[----:B------:R-:W1:Y:S01]  /*6b90*/  LDCU UR38, c[0x0][0xb30] ;  /* 0x00016600ff2677ac */ /* 0x000e620008000800 */
[----:B------:R-:W1:Y:S01]  /*6ba0*/  LDCU.64 UR56, c[0x0][0x888] ;  /* 0x00011100ff3877ac */ /* 0x000e620008000a00 */
[----:B------:R-:W1:Y:S01]  /*6bb0*/  LDCU.64 UR40, c[0x0][0xb28] ;  /* 0x00016500ff2877ac */ /* 0x000e620008000a00 */
[----:B------:R-:W1:Y:S01]  /*6bc0*/  LDCU.128 UR52, c[0x0][0xb10] ;  /* 0x00016200ff3477ac */ /* 0x000e620008000c00 */
[----:B------:R-:W1:Y:S01]  /*6bd0*/  LDCU UR58, c[0x0][0x374] ;  /* 0x00006e80ff3a77ac */ /* 0x000e620008000800 */
[----:B------:R-:W-:Y:S01]  /*6be0*/  UMOV UR49, URZ ;  /* 0x000000ff00317c82 */ /* 0x000fe20008000000 */
[----:B------:R-:W-:Y:S01]  /*6bf0*/  UMOV UR48, URZ ;  /* 0x000000ff00307c82 */ /* 0x000fe20008000000 */
[----:B-1234-:R-:W-:-:S07]  /*6c00*/  IMAD.IADD R23, R0, 0x1, R23 ;  /* 0x0000000100177824 */ /* 0x01efce00078e0217 */
.L_x_182:
[----:B------:R-:W-:Y:S02]  /*6c10*/  LEA R3, R59, UR43, 0x3 ;  /* 0x0000002b3b037c11 */ /* 0x000fe4000f8e18ff */
[----:B------:R-:W-:Y:S02]  /*6c20*/  SHF.L.U32 R0, R61, 0x1f, RZ ;  /* 0x0000001f3d007819 */ /* 0x000fe400000006ff */
[----:B-1----:R-:W-:Y:S02]  /*6c30*/  LEA R4, R59, UR43, 0x4 ;  /* 0x0000002b3b047c11 */ /* 0x002fe4000f8e20ff */
[----:B------:R-:W1:Y:S02]  /*6c40*/  SYNCS.PHASECHK.TRANS64.TRYWAIT P0, [R3+URZ+0x70], R0 ;  /* 0x00007000030075a7 */ /* 0x000e6400080011ff */
[----:B-1----:R-:W-:Y:S05]  /*6c50*/  @!P0 BRA `(.L_x_107) ;  /* 0x0000006800a88947 */ /* 0x002fea0003800000 */
.L_x_237:
[----:B------:R-:W2:Y:S01]  /*6c60*/  LDS.128 R4, [R4+0x100] ;  /* 0x0001000004047984 */ /* 0x000ea20000000c00 */
[----:B------:R-:W-:Y:S01]  /*6c70*/  UISETP.GE.AND UP0, UPT, UR39, 0x1, UPT ;  /* 0x000000012700788c */ /* 0x000fe2000bf06270 */
[----:B------:R-:W-:Y:S01]  /*6c80*/  @!PT LDS RZ, [RZ] ;  /* 0x00000000fffff984 */ /* 0x000fe20000000800 */
[----:B------:R-:W-:Y:S01]  /*6c90*/  @!PT LDS RZ, [RZ] ;  /* 0x00000000fffff984 */ /* 0x000fe20000000800 */
[----:B------:R-:W-:Y:S01]  /*6ca0*/  @!PT LDS RZ, [RZ] ;  /* 0x00000000fffff984 */ /* 0x000fe20000000800 */
[----:B------:R-:W-:Y:S01]  /*6cb0*/  @!PT LDS RZ, [RZ] ;  /* 0x00000000fffff984 */ /* 0x000fe20000000800 */
[----:B------:R3:W-:Y:S06]  /*6cc0*/  MEMBAR.ALL.CTA ;  /* 0x0000000000007992 */ /* 0x0007ec0000008000 */
[----:B---3--:R-:W3:Y:S01]  /*6cd0*/  FENCE.VIEW.ASYNC.S ;  /* 0x00000000000073c6 */ /* 0x008ee20000000000 */
[----:B--2---:R-:W-:Y:S11]  /*6ce0*/  LOP3.LUT P0, RZ, R6, 0x1, RZ, 0xc0, !PT ;  /* 0x0000000106ff7812 */ /* 0x004ff6000780c0ff */
[----:B------:R-:W-:Y:S02]  /*6cf0*/  @!UPT UIADD3 URZ, UPT, UPT, URZ, URZ, URZ ;  /* 0x000000fffffff290 */ /* 0x000fe4000fffe0ff */
[----:B---3--:R-:W-:Y:S01]  /*6d00*/  VOTEU.ANY UP1, P0 ;  /* 0x0000000000ff7886 */ /* 0x008fe20000020100 */
[----:B------:R-:W-:Y:S01]  /*6d10*/  PLOP3.LUT P0, PT, PT, PT, UP1, 0x80, 0x8 ;  /* 0x000000000008781c */ /* 0x000fe20003f0f018 */
[----:B------:R-:W-:Y:S11]  /*6d20*/  UP2UR UR63, UPR, URZ, 0x2 ;  /* 0x00000002ff3f7883 */ /* 0x000ff60008000000 */
[----:B------:R-:W-:Y:S01]  /*6d30*/  @!UPT UIADD3 URZ, UPT, UPT, URZ, URZ, URZ ;  /* 0x000000fffffff290 */ /* 0x000fe2000fffe0ff */
[----:B-1----:R-:W-:Y:S02]  /*6d40*/  @P0 SHF.R.U32.HI R0, RZ, 0x10, R5 ;  /* 0x00000010ff000819 */ /* 0x002fe40000011605 */
        /* <DEDUP_REMOVED lines=12> */
[----:B------:R-:W2:Y:S01]  /*6e10*/  LDCU UR12, c[0x0][0xb20] ;  /* 0x00016400ff0c77ac */ /* 0x000ea20008000800 */
[----:B------:R-:W-:Y:S02]  /*6e20*/  UIMAD.WIDE.U32 UR4, UR58, UR55, URZ ;  /* 0x000000373a0472a5 */ /* 0x000fe4000f8e00ff */
[----:B------:R-:W-:Y:S02]  /*6e30*/  UIMAD.WIDE.U32 UR6, UR59, UR52, URZ ;  /* 0x000000343b0672a5 */ /* 0x000fe4000f8e00ff */
[----:B------:R-:W-:Y:S02]  /*6e40*/  UISETP.NE.AND UP0, UPT, UR54, 0x1, UPT ;  /* 0x000000013600788c */ /* 0x000fe4000bf05270 */
[----:B------:R-:W-:Y:S02]  /*6e50*/  UIMAD.WIDE.U32 UR8, UR36, UR55, URZ ;  /* 0x00000037240872a5 */ /* 0x000fe4000f8e00ff */
[----:B------:R-:W-:Y:S02]  /*6e60*/  UIMAD.WIDE.U32 UR10, UR37, UR52, URZ ;  /* 0x00000034250a72a5 */ /* 0x000fe4000f8e00ff */
[----:B------:R-:W-:Y:S02]  /*6e70*/  UISETP.NE.AND UP1, UPT, UR42, 0x1, UPT ;  /* 0x000000012a00788c */ /* 0x000fe4000bf25270 */
[----:B------:R-:W-:Y:S01]  /*6e80*/  UISETP.NE.AND UP2, UPT, UR39, 0x1, UPT ;  /* 0x000000012700788c */ /* 0x000fe2000bf45270 */
[----:B------:R-:W-:Y:S02]  /*6e90*/  UMOV UR4, UR5 ;  /* 0x0000000500047c82 */ /* 0x000fe40008000000 */
[----:B--2---:R-:W-:Y:S03]  /*6ea0*/  USHF.R.U32.HI UR5, URZ, UR12, UR4 ;  /* 0x0000000cff057299 */ /* 0x004fe60008011604 */
[----:B------:R-:W-:Y:S02]  /*6eb0*/  UMOV UR4, UR7 ;  /* 0x0000000700047c82 */ /* 0x000fe40008000000 */
[----:B------:R-:W-:Y:S02]  /*6ec0*/  USHF.R.U32.HI UR7, URZ, UR53, UR4 ;  /* 0x00000035ff077299 */ /* 0x000fe40008011604 */
[----:B------:R-:W-:Y:S02]  /*6ed0*/  USEL UR4, UR58, UR5, !UP0 ;  /* 0x000000053a047287 */ /* 0x000fe4000c000000 */
[----:B------:R-:W-:Y:S01]  /*6ee0*/  USEL UR7, UR59, UR7, !UP1 ;  /* 0x000000073b077287 */ /* 0x000fe2000c800000 */
[----:B------:R-:W-:Y:S01]  /*6ef0*/  UMOV UR5, UR9 ;  /* 0x0000000900057c82 */ /* 0x000fe20008000000 */
[----:B------:R-:W-:Y:S02]  /*6f00*/  UIMAD.WIDE.U32 UR8, UR4, UR40, URZ ;  /* 0x00000028040872a5 */ /* 0x000fe4000f8e00ff */
[----:B------:R-:W-:Y:S03]  /*6f10*/  USHF.R.U32.HI UR6, URZ, UR12, UR5 ;  /* 0x0000000cff067299 */ /* 0x000fe60008011605 */
[----:B------:R-:W-:Y:S01]  /*6f20*/  UMOV UR5, UR11 ;  /* 0x0000000b00057c82 */ /* 0x000fe20008000000 */
[----:B------:R-:W-:Y:S02]  /*6f30*/  UIMAD.WIDE.U32 UR10, UR7, UR40, URZ ;  /* 0x00000028070a72a5 */ /* 0x000fe4000f8e00ff */
[----:B------:R-:W-:Y:S02]  /*6f40*/  USHF.R.U32.HI UR12, URZ, UR53, UR5 ;  /* 0x00000035ff0c7299 */ /* 0x000fe40008011605 */
[----:B------:R-:W-:Y:S01]  /*6f50*/  USEL UR6, UR36, UR6, !UP0 ;  /* 0x0000000624067287 */ /* 0x000fe2000c000000 */
[----:B------:R-:W-:Y:S02]  /*6f60*/  UMOV UR5, UR9 ;  /* 0x0000000900057c82 */ /* 0x000fe40008000000 */
[----:B------:R-:W-:Y:S01]  /*6f70*/  UMOV UR10, UR11 ;  /* 0x0000000b000a7c82 */ /* 0x000fe20008000000 */
[----:B------:R-:W-:Y:S02]  /*6f80*/  @UP2 USHF.R.U32.HI UR4, URZ, UR41, UR5 ;  /* 0x00000029ff042299 */ /* 0x000fe40008011605 */
[----:B------:R-:W-:Y:S02]  /*6f90*/  @UP2 USHF.R.U32.HI UR7, URZ, UR41, UR10 ;  /* 0x00000029ff072299 */ /* 0x000fe4000801160a */
[----:B------:R-:W-:Y:S02]  /*6fa0*/  UIMAD UR4, UR39, UR4, URZ ;  /* 0x00000004270472a4 */ /* 0x000fe4000f8e02ff */
[----:B------:R-:W-:Y:S02]  /*6fb0*/  UIMAD.WIDE.U32 UR10, UR6, UR40, URZ ;  /* 0x00000028060a72a5 */ /* 0x000fe4000f8e00ff */
[----:B------:R-:W-:Y:S02]  /*6fc0*/  USEL UR5, UR37, UR12, !UP1 ;  /* 0x0000000c25057287 */ /* 0x000fe4000c800000 */
[----:B------:R-:W-:Y:S02]  /*6fd0*/  UIMAD UR8, UR39, UR7, URZ ;  /* 0x00000007270872a4 */ /* 0x000fe4000f8e02ff */
[----:B------:R-:W-:Y:S03]  /*6fe0*/  UISETP.GE.AND UP0, UPT, UR6, UR4, UPT ;  /* 0x000000040600728c */ /* 0x000fe6000bf06270 */
[----:B------:R-:W-:Y:S01]  /*6ff0*/  UMOV UR4, UR11 ;  /* 0x0000000b00047c82 */ /* 0x000fe20008000000 */
[----:B------:R-:W-:Y:S02]  /*7000*/  UISETP.GE.OR UP0, UPT, UR5, UR8, UP0 ;  /* 0x000000080500728c */ /* 0x000fe40008706670 */
[----:B------:R-:W-:Y:S02]  /*7010*/  USHF.R.U32.HI UR4, URZ, UR41, UR4 ;  /* 0x00000029ff047299 */ /* 0x000fe40008011604 */
[----:B------:R-:W-:Y:S02]  /*7020*/  UIMAD.WIDE.U32 UR8, UR5, UR40, URZ ;  /* 0x00000028050872a5 */ /* 0x000fe4000f8e00ff */
[----:B------:R-:W-:Y:S02]  /*7030*/  USEL UR11, UR6, UR4, !UP2 ;  /* 0x00000004060b7287 */ /* 0x000fe4000d000000 */
[----:B------:R-:W-:Y:S02]  /*7040*/  UIADD3 UR8, UPT, UPT, -UR5, URZ, URZ ;  /* 0x000000ff05087290 */ /* 0x000fe4000fffe1ff */
[----:B------:R-:W-:Y:S01]  /*7050*/  UIADD3 UR10, UPT, UPT, -UR11, URZ, URZ ;  /* 0x000000ff0b0a7290 */ /* 0x000fe2000fffe1ff */
[----:B------:R-:W-:Y:S01]  /*7060*/  @!UP0 UMOV UR4, UR9 ;  /* 0x0000000900048c82 */ /* 0x000fe20008000000 */
[----:B------:R-:W-:Y:S02]  /*7070*/  UIADD3 UR9, UPT, UPT, -UR6, URZ, URZ ;  /* 0x000000ff06097290 */ /* 0x000fe4000fffe1ff */
[----:B------:R-:W-:Y:S02]  /*7080*/  @!UP0 USHF.R.U32.HI UR4, URZ, UR41, UR4 ;  /* 0x00000029ff048299 */ /* 0x000fe40008011604 */
[----:B------:R-:W-:Y:S02]  /*7090*/  UIMAD UR10, UR39, UR10, UR6 ;  /* 0x0000000a270a72a4 */ /* 0x000fe4000f8e0206 */
[----:B------:R-:W-:Y:S04]  /*70a0*/  @!UP0 USEL UR4, UR5, UR4, !UP2 ;  /* 0x0000000405048287 */ /* 0x000fe8000d000000 */
[----:B------:R-:W-:Y:S02]  /*70b0*/  @!UP0 UIMAD UR10, UR7, UR10, UR4 ;  /* 0x0000000a070a82a4 */ /* 0x000fe4000f8e0204 */
[----:B------:R-:W-:Y:S02]  /*70c0*/  @!UP0 UIADD3 UR11, UPT, UPT, UR11, -UR4, URZ ;  /* 0x800000040b0b8290 */ /* 0x000fe4000fffe0ff */
[----:B------:R-:W-:Y:S02]  /*70d0*/  UIMAD UR7, UR42, UR8, UR37 ;  /* 0x000000082a0772a4 */ /* 0x000fe4000f8e0225 */
[----:B------:R-:W-:Y:S02]  /*70e0*/  @!UP0 UIMAD UR6, UR11, UR39, UR5 ;  /* 0x000000270b0682a4 */ /* 0x000fe4000f8e0205 */
[----:B------:R-:W-:Y:S01]  /*70f0*/  UIMAD UR4, UR54, UR9, UR36 ;  /* 0x00000009360472a4 */ /* 0x000fe2000f8e0224 */
[----:B------:R-:W-:Y:S02]  /*7100*/  @!UP0 UMOV UR5, UR10 ;  /* 0x0000000a00058c82 */ /* 0x000fe40008000000 */
[----:B------:R-:W-:Y:S02]  /*7110*/  UIMAD UR37, UR5, UR42, UR7 ;  /* 0x0000002a052572a4 */ /* 0x000fe4000f8e0207 */
[----:B------:R-:W-:Y:S11]  /*7120*/  UIMAD UR36, UR6, UR54, UR4 ;  /* 0x00000036062472a4 */ /* 0x000ff6000f8e0204 */
[----:B------:R-:W-:Y:S01]  /*7130*/  @!UPT UIADD3 URZ, UPT, UPT, URZ, URZ, URZ ;  /* 0x000000fffffff290 */ /* 0x000fe2000fffe0ff */
.L_x_108:
[----:B------:R-:W-:Y:S01]  /*7140*/  UISETP.NE.AND UP0, UPT, UR38, 0x1, UPT ;  /* 0x000000012600788c */ /* 0x000fe2000bf05270 */
[----:B------:R-:W-:Y:S01]  /*7150*/  LOP3.LUT P0, RZ, R57, 0x1b0, RZ, 0xc0, !PT ;  /* 0x000001b039ff7812 */ /* 0x000fe2000780c0ff */
[----:B------:R-:W-:Y:S01]  /*7160*/  USHF.L.U32 UR46, UR26, 0x6, URZ ;  /* 0x000000061a2e7899 */ /* 0x000fe200080006ff */
[----:B------:R-:W-:Y:S01]  /*7170*/  BSSY.RECONVERGENT B6, `(.L_x_109) ;  /* 0x0000034000067945 */ /* 0x000fe20003800200 */
[----:B------:R-:W-:Y:S01]  /*7180*/  USHF.L.U32 UR45, UR27, 0x8, URZ ;  /* 0x000000081b2d7899 */ /* 0x000fe200080006ff */
[----:B------:R-:W-:Y:S06]  /*7190*/  IADD3 R59, PT, PT, R59, 0x1, RZ ;  /* 0x000000013b3b7810 */ /* 0x000fec0007ffe0ff */
[----:B------:R-:W2:Y:S01]  /*71a0*/  @!UP0 LDCU.128 UR12, c[0x0][0xb10] ;  /* 0x00016200ff0c87ac */ /* 0x000ea20008000c00 */
[----:B------:R-:W3:Y:S01]  /*71b0*/  @!UP0 LDCU UR5, c[0x0][0xb0c] ;  /* 0x00016180ff0587ac */ /* 0x000ee20008000800 */
[----:B------:R-:W4:Y:S01]  /*71c0*/  @!UP0 LDCU UR10, c[0x0][0xb20] ;  /* 0x00016400ff0a87ac */ /* 0x000f220008000800 */
[----:B--2---:R-:W-:Y:S02]  /*71d0*/  UIMAD.WIDE.U32 UR8, UR37, UR12, URZ ;  /* 0x0000000c250872a5 */ /* 0x004fe4000f8e00ff */
[----:B------:R-:W-:Y:S02]  /*71e0*/  UIMAD.WIDE.U32 UR6, UR36, UR15, URZ ;  /* 0x0000000f240672a5 */ /* 0x000fe4000f8e00ff */
[----:B------:R-:W-:Y:S03]  /*71f0*/  @!UP0 UISETP.NE.AND UP1, UPT, UR14, 0x1, UPT ;  /* 0x000000010e00888c */ /* 0x000fe6000bf25270 */
[----:B------:R-:W-:Y:S01]  /*7200*/  @!UP0 UMOV UR4, UR9 ;  /* 0x0000000900048c82 */ /* 0x000fe20008000000 */
[----:B---3--:R-:W-:Y:S02]  /*7210*/  @!UP0 UISETP.NE.AND UP2, UPT, UR5, 0x1, UPT ;  /* 0x000000010500888c */ /* 0x008fe4000bf45270 */
[----:B------:R-:W-:Y:S01]  /*7220*/  @!UP0 USHF.R.U32.HI UR4, URZ, UR13, UR4 ;  /* 0x0000000dff048299 */ /* 0x000fe20008011604 */
[----:B------:R-:W-:Y:S02]  /*7230*/  @!UP0 UMOV UR6, UR7 ;  /* 0x0000000700068c82 */ /* 0x000fe40008000000 */
[----:B----4-:R-:W-:Y:S02]  /*7240*/  @!UP0 USHF.R.U32.HI UR6, URZ, UR10, UR6 ;  /* 0x0000000aff068299 */ /* 0x010fe40008011606 */
[----:B------:R-:W-:Y:S02]  /*7250*/  @!UP0 USEL UR7, UR37, UR4, !UP2 ;  /* 0x0000000425078287 */ /* 0x000fe4000d000000 */
[----:B------:R-:W-:Y:S04]  /*7260*/  @!UP0 USEL UR6, UR36, UR6, !UP1 ;  /* 0x0000000624068287 */ /* 0x000fe8000c800000 */
[----:B------:R-:W-:Y:S02]  /*7270*/  @!UP0 UIADD3 UR4, UPT, UPT, -UR7, UR6, URZ ;  /* 0x0000000607048290 */ /* 0x000fe4000fffe1ff */
[----:B------:R-:W-:Y:S02]  /*7280*/  @!UP0 UIADD3 UR6, UPT, UPT, UR7, -UR6, URZ ;  /* 0x8000000607068290 */ /* 0x000fe4000fffe0ff */
[----:B------:R-:W-:Y:S02]  /*7290*/  @!UP0 UIMAD UR37, UR4, UR5, UR37 ;  /* 0x00000005042582a4 */ /* 0x000fe4000f8e0225 */
[----:B------:R-:W-:Y:S01]  /*72a0*/  @!UP0 UIMAD UR36, UR6, UR14, UR36 ;  /* 0x0000000e062482a4 */ /* 0x000fe2000f8e0224 */
[----:B------:R-:W-:Y:S11]  /*72b0*/  @!P0 BRA `(.L_x_110) ;  /* 0x00000000007c8947 */ /* 0x000ff60003800000 */
[----:B------:R-:W2:Y:S01]  /*72c0*/  LDCU.64 UR8, c[0x4][0x80] ;  /* 0x01001000ff0877ac */ /* 0x000ea20008000a00 */
[----:B------:R-:W-:Y:S01]  /*72d0*/  MOV R2, 0x0 ;  /* 0x0000000000027802 */ /* 0x000fe20000000f00 */
[----:B------:R-:W-:Y:S02]  /*72e0*/  HFMA2 R12, -RZ, RZ, 0, 5.9604644775390625e-08 ;  /* 0x00000001ff0c7431 */ /* 0x000fe400000001ff */
[----:B------:R-:W-:Y:S01]  /*72f0*/  IMAD.MOV.U32 R8, RZ, RZ, 0x70 ;  /* 0x00000070ff087424 */ /* 0x000fe200078e00ff */
[----:B------:R3:W4:Y:S01]  /*7300*/  LDC.64 R14, c[0x4][R2] ;  /* 0x01000000020e7b82 */ /* 0x0007220000000a00 */
[----:B------:R-:W1:Y:S01]  /*7310*/  LDCU.64 UR6, c[0x4][0x88] ;  /* 0x01001100ff0677ac */ /* 0x000e620008000a00 */
[----:B------:R-:W-:Y:S01]  /*7320*/  IMAD.MOV.U32 R13, RZ, RZ, RZ ;  /* 0x000000ffff0d7224 */ /* 0x000fe200078e00ff */
[----:B------:R-:W1:Y:S01]  /*7330*/  LDCU.64 UR4, c[0x4][0x8] ;  /* 0x01000100ff0477ac */ /* 0x000e620008000a00 */
[----:B--2---:R-:W-:Y:S01]  /*7340*/  MOV R5, UR9 ;  /* 0x0000000900057c02 */ /* 0x004fe20008000f00 */
[----:B------:R-:W-:Y:S01]  /*7350*/  IMAD.U32 R4, RZ, RZ, UR8 ;  /* 0x00000008ff047e24 */ /* 0x000fe2000f8e00ff */
[----:B-1----:R-:W-:Y:S01]  /*7360*/  MOV R7, UR7 ;  /* 0x0000000700077c02 */ /* 0x002fe20008000f00 */
[----:B------:R-:W-:Y:S01]  /*7370*/  IMAD.U32 R6, RZ, RZ, UR6 ;  /* 0x00000006ff067e24 */ /* 0x000fe2000f8e00ff */
[----:B------:R-:W-:Y:S01]  /*7380*/  MOV R11, UR5 ;  /* 0x00000005000b7c02 */ /* 0x000fe20008000f00 */
[----:B------:R-:W-:Y:S02]  /*7390*/  IMAD.U32 R10, RZ, RZ, UR4 ;  /* 0x00000004ff0a7e24 */ /* 0x000fe4000f8e00ff */
[----:B------:R-:W-:Y:S07]  /*73a0*/  LEPC R20, `(.L_x_111) ;  /* 0x000000001014794e */ /* 0x000fee0000000000 */
[----:B---345:R-:W-:Y:S05]  /*73b0*/  CALL.ABS.NOINC R14 ;  /* 0x000000000e007343 */ /* 0x038fea0003c00000 */
.L_x_111:
[----:B------:R-:W1:Y:S01]  /*73c0*/  LDCU.64 UR8, c[0x4][0x80] ;  /* 0x01001000ff0877ac */ /* 0x000e620008000a00 */
[----:B------:R-:W2:Y:S01]  /*73d0*/  LDC.64 R2, c[0x4][R2] ;  /* 0x0100000002027b82 */ /* 0x000ea20000000a00 */
[----:B------:R-:W-:Y:S02]  /*73e0*/  HFMA2 R12, -RZ, RZ, 0, 5.9604644775390625e-08 ;  /* 0x00000001ff0c7431 */ /* 0x000fe400000001ff */
[----:B------:R-:W-:Y:S02]  /*73f0*/  IMAD.MOV.U32 R8, RZ, RZ, 0x70 ;  /* 0x00000070ff087424 */ /* 0x000fe400078e00ff */
[----:B------:R-:W-:Y:S01]  /*7400*/  IMAD.MOV.U32 R13, RZ, RZ, RZ ;  /* 0x000000ffff0d7224 */ /* 0x000fe200078e00ff */
[----:B------:R-:W3:Y:S01]  /*7410*/  LDCU.64 UR6, c[0x4][0x88] ;  /* 0x01001100ff0677ac */ /* 0x000ee20008000a00 */
[----:B------:R-:W4:Y:S01]  /*7420*/  LDCU.64 UR4, c[0x4][0x8] ;  /* 0x01000100ff0477ac */ /* 0x000f220008000a00 */
[----:B-1----:R-:W-:Y:S02]  /*7430*/  MOV R4, UR8 ;  /* 0x0000000800047c02 */ /* 0x002fe40008000f00 */
[----:B------:R-:W-:Y:S02]  /*7440*/  MOV R5, UR9 ;  /* 0x0000000900057c02 */ /* 0x000fe40008000f00 */
[----:B---3--:R-:W-:Y:S01]  /*7450*/  MOV R7, UR7 ;  /* 0x0000000700077c02 */ /* 0x008fe20008000f00 */
[----:B------:R-:W-:Y:S01]  /*7460*/  IMAD.U32 R6, RZ, RZ, UR6 ;  /* 0x00000006ff067e24 */ /* 0x000fe2000f8e00ff */
[----:B----4-:R-:W-:Y:S01]  /*7470*/  MOV R11, UR5 ;  /* 0x00000005000b7c02 */ /* 0x010fe20008000f00 */
[----:B------:R-:W-:Y:S02]  /*7480*/  IMAD.U32 R10, RZ, RZ, UR4 ;  /* 0x00000004ff0a7e24 */ /* 0x000fe4000f8e00ff */
[----:B------:R-:W-:Y:S07]  /*7490*/  LEPC R20, `(.L_x_110) ;  /* 0x000000001014794e */ /* 0x000fee0000000000 */
[----:B--2---:R-:W-:Y:S05]  /*74a0*/  CALL.ABS.NOINC R2 ;  /* 0x0000000002007343 */ /* 0x004fea0003c00000 */
.L_x_110:
[----:B------:R-:W-:Y:S05]  /*74b0*/  BSYNC.RECONVERGENT B6 ;  /* 0x0000000000067941 */ /* 0x000fea0003800200 */
.L_x_109:
[----:B------:R-:W-:Y:S02]  /*74c0*/  R2UR UR6, R56 ;  /* 0x00000000380672ca */ /* 0x000fe400000e0000 */
[----:B------:R-:W-:Y:S02]  /*74d0*/  R2UR UR5, R69 ;  /* 0x00000000450572ca */ /* 0x000fe400000e0000 */
[----:B------:R-:W-:Y:S02]  /*74e0*/  R2UR UR4, R68 ;  /* 0x00000000440472ca */ /* 0x000fe400000e0000 */
[----:B------:R-:W-:Y:S02]  /*74f0*/  ISETP.NE.U32.AND P4, PT, R50, RZ, PT ;  /* 0x000000ff3200720c */ /* 0x000fe40003f85070 */
[----:B------:R-:W-:Y:S02]  /*7500*/  ISETP.NE.U32.AND P2, PT, RZ, UR56, PT ;  /* 0x00000038ff007c0c */ /* 0x000fe4000bf45070 */
[----:B------:R-:W-:Y:S02]  /*7510*/  ISETP.NE.AND.EX P4, PT, R51, RZ, PT, P4 ;  /* 0x000000ff3300720c */ /* 0x000fe40003f85340 */
[----:B------:R-:W-:Y:S01]  /*7520*/  ISETP.NE.AND.EX P2, PT, RZ, UR57, PT, P2 ;  /* 0x00000039ff007c0c */ /* 0x000fe2000bf45320 */
[----:B------:R-:W-:Y:S02]  /*7530*/  UISETP.NE.AND UP2, UPT, UR6, URZ, UPT ;  /* 0x000000ff0600728c */ /* 0x000fe4000bf45270 */
[----:B------:R-:W-:Y:S04]  /*7540*/  UISETP.NE.U32.AND UP0, UPT, UR5, URZ, UPT ;  /* 0x000000ff0500728c */ /* 0x000fe8000bf05070 */
[----:B------:R-:W-:Y:S01]  /*7550*/  UISETP.NE.AND.EX UP1, UPT, UR4, URZ, UPT, UP0 ;  /* 0x000000ff0400728c */ /* 0x000fe2000bf25300 */
[----:B------:R-:W-:Y:S01]  /*7560*/  PLOP3.LUT P1, PT, PT, PT, UP2, 0x80, 0x8 ;  /* 0x000000000008781c */ /* 0x000fe20003f2f028 */
[----:B------:R-:W-:Y:S03]  /*7570*/  UPLOP3.LUT UP0, UPT, UPT, UPT, UPT, 0x40, 0x4 ;  /* 0x000000000004789c */ /* 0x000fe60003f0e870 */
[----:B------:R-:W-:Y:S06]  /*7580*/  @UP2 UPLOP3.LUT UP0, UPT, UPT, UPT, UP1, 0x80, 0x8 ;  /* 0x000000000008289c */ /* 0x000fec0003f0f010 */
[----:B------:R-:W-:Y:S01]  /*7590*/  PLOP3.LUT P0, PT, PT, PT, UP0, 0x80, 0x8 ;  /* 0x000000000008781c */ /* 0x000fe20003f0f008 */
[----:B------:R-:W-:Y:S01]  /*75a0*/  @!UPT UIADD3 URZ, UPT, UPT, URZ, URZ, URZ ;  /* 0x000000fffffff290 */ /* 0x000fe2000fffe0ff */
[----:B------:R-:W-:Y:S11]  /*75b0*/  BRA.U !UP1, `(.L_x_112) ;  /* 0x0000000109407547 */ /* 0x000ff6000b800000 */
[----:B------:R-:W-:Y:S01]  /*75c0*/  UISETP.NE.U32.AND UP0, UPT, UR56, URZ, UPT ;  /* 0x000000ff3800728c */ /* 0x000fe2000bf05070 */
[----:B------:R-:W-:Y:S01]  /*75d0*/  R2UR UR6, R69 ;  /* 0x00000000450672ca */ /* 0x000fe200000e0000 */
[----:B------:R-:W2:Y:S01]  /*75e0*/  LDCU.64 UR8, c[0x0][0x358] ;  /* 0x00006b00ff0877ac */ /* 0x000ea20008000a00 */
[----:B------:R-:W-:Y:S02]  /*75f0*/  HFMA2 R52, -RZ, RZ, 0, 5.9604644775390625e-08 ;  /* 0x00000001ff347431 */ /* 0x000fe400000001ff */
[----:B-1----:R-:W-:Y:S01]  /*7600*/  IMAD.MOV.U32 R0, RZ, RZ, 0x1 ;  /* 0x00000001ff007424 */ /* 0x002fe200078e00ff */
[----:B------:R-:W-:Y:S06]  /*7610*/  UISETP.NE.AND.EX UP0, UPT, UR57, URZ, UPT, UP0 ;  /* 0x000000ff3900728c */ /* 0x000fec000bf05300 */
[----:B------:R-:W-:Y:S05]  /*7620*/  PLOP3.LUT P3, PT, PT, PT, UP0, 0x80, 0x8 ;  /* 0x000000000008781c */ /* 0x000fea0003f6f008 */
[----:B------:R-:W1:Y:S01]  /*7630*/  @UP0 LDCU.64 UR4, c[0x0][0x888] ;  /* 0x00011100ff0407ac */ /* 0x000e620008000a00 */
[----:B------:R-:W-:Y:S07]  /*7640*/  @UP0 UIMAD UR6, UR60, UR6, URZ ;  /* 0x000000063c0602a4 */ /* 0x000fee000f8e02ff */
[----:B------:R-:W-:Y:S01]  /*7650*/  @!P3 PRMT R52, R0, 0x7610, R52 ;  /* 0x000076100034b816 */ /* 0x000fe20000000034 */
[----:B-1----:R-:W-:Y:S06]  /*7660*/  @UP0 UIMAD.WIDE UR4, UR6, 0x4, UR4 ;  /* 0x00000004060408a5 */ /* 0x002fec000f8e0204 */
[----:B------:R-:W-:Y:S02]  /*7670*/  IMAD.U32 R2, RZ, RZ, UR4 ;  /* 0x00000004ff027e24 */ /* 0x000fe4000f8e00ff */
[----:B------:R-:W-:Y:S03]  /*7680*/  IMAD.U32 R3, RZ, RZ, UR5 ;  /* 0x00000005ff037e24 */ /* 0x000fe6000f8e00ff */
[----:B------:R-:W1:Y:S02]  /*7690*/  @!UP0 LDCU UR4, c[0x0][0x880] ;  /* 0x00011000ff0487ac */ /* 0x000e640008000800 */
[----:B--2--5:R2:W5:Y:S02]  /*76a0*/  @P3 LDG.E R27, desc[UR8][R2.64] ;  /* 0x00000008021b3981 */ /* 0x024564000c1e1900 */
[----:B-12---:R-:W-:Y:S02]  /*76b0*/  @!P3 MOV R27, UR4 ;  /* 0x00000004001bbc02 */ /* 0x006fe40008000f00 */
.L_x_112:
[----:B------:R-:W-:Y:S05]  /*76c0*/  @!P4 BRA `(.L_x_113) ;  /* 0x000000000024c947 */ /* 0x000fea0003800000 */
[----:B------:R-:W-:Y:S01]  /*76d0*/  ISETP.NE.U32.AND P3, PT, R48, RZ, PT ;  /* 0x000000ff3000720c */ /* 0x000fe20003f65070 */
[----:B------:R-:W2:Y:S03]  /*76e0*/  LDCU.64 UR4, c[0x0][0x358] ;  /* 0x00006b00ff0477ac */ /* 0x000ea60008000a00 */
[----:B------:R-:W-:Y:S11]  /*76f0*/  ISETP.NE.AND.EX P3, PT, R49, RZ, PT, P3 ;  /* 0x000000ff3100720c */ /* 0x000ff60003f65330 */
[----:B------:R-:W-:Y:S02]  /*7700*/  @!UPT UIADD3 URZ, UPT, UPT, URZ, URZ, URZ ;  /* 0x000000fffffff290 */ /* 0x000fe4000fffe0ff */
[----:B------:R-:W3:Y:S01]  /*7710*/  @P3 LDC.64 R2, c[0x0][0x8a8] ;  /* 0x00022a00ff023b82 */ /* 0x000ee20000000a00 */
[----:B-1----:R-:W-:Y:S04]  /*7720*/  @P3 IMAD R0, R50, UR60, RZ ;  /* 0x0000003c32003c24 */ /* 0x002fe8000f8e02ff */
[----:B---3--:R-:W-:Y:S05]  /*7730*/  @P3 IMAD.WIDE R2, R0, 0x4, R2 ;  /* 0x0000000400023825 */ /* 0x008fea00078e0202 */
[----:B--2--5:R2:W5:Y:S02]  /*7740*/  @P3 LDG.E R24, desc[UR4][R2.64] ;  /* 0x0000000402183981 */ /* 0x024564000c1e1900 */
[----:B--2---:R-:W3:Y:S02]  /*7750*/  @!P3 LDC R24, c[0x0][0x8a0] ;  /* 0x00022800ff18bb82 */ /* 0x004ee40000000800 */
.L_x_113:
[----:B-----5:R-:W-:Y:S01]  /*7760*/  FSETP.NEU.AND P3, PT, R27, RZ, PT ;  /* 0x000000ff1b00720b */ /* 0x020fe20003f6d000 */
[----:B------:R-:W-:Y:S01]  /*7770*/  BSSY B1, `(.L_x_114) ;  /* 0x0000038000017945 */ /* 0x000fe20003800000 */
[----:B------:R-:W-:Y:S01]  /*7780*/  SEL R3, RZ, 0xffffffff, P2 ;  /* 0xffffffffff037807 */ /* 0x000fe20001000000 */
[----:B------:R-:W-:Y:S01]  /*7790*/  IMAD.MOV.U32 R72, RZ, RZ, 0x1 ;  /* 0x00000001ff487424 */ /* 0x000fe200078e00ff */
[----:B------:R-:W-:Y:S01]  /*77a0*/  @P1 LOP3.LUT P2, RZ, R52, 0xff, RZ, 0xc0, !PT ;  /* 0x000000ff34ff1812 */ /* 0x000fe2000784c0ff */
[----:B------:R-:W-:Y:S01]  /*77b0*/  IMAD R25, R22, 0x80, R23 ;  /* 0x0000008016197824 */ /* 0x000fe200078e0217 */
[----:B-1----:R-:W-:Y:S01]  /*77c0*/  @P1 SEL R0, RZ, 0xffffffff, P3 ;  /* 0xffffffffff001807 */ /* 0x002fe20001800000 */
[----:B------:R-:W-:Y:S01]  /*77d0*/  IMAD R60, R66, -0x10, R64 ;  /* 0xfffffff0423c7824 */ /* 0x000fe200078e0240 */
[----:B------:R-:W-:Y:S01]  /*77e0*/  LEA R71, R22, UR43, 0x3 ;  /* 0x0000002b16477c11 */ /* 0x000fe2000f8e18ff */
[----:B------:R-:W-:Y:S01]  /*77f0*/  IMAD.MOV.U32 R26, RZ, RZ, RZ ;  /* 0x000000ffff1a7224 */ /* 0x000fe200078e00ff */
[C---:B------:R-:W-:Y:S02]  /*7800*/  @P0 SEL R0, R3.reuse, R0, !P2 ;  /* 0x0000000003000207 */ /* 0x040fe40005000000 */
[----:B------:R-:W-:Y:S02]  /*7810*/  CS2R R38, SRZ ;  /* 0x0000000000267805 */ /* 0x000fe4000001ff00 */
[----:B------:R-:W-:Y:S02]  /*7820*/  PLOP3.LUT P2, PT, PT, PT, UP1, 0x80, 0x8 ;  /* 0x000000000008781c */ /* 0x000fe40003f4f018 */
[----:B------:R-:W-:Y:S02]  /*7830*/  CS2R R36, SRZ ;  /* 0x0000000000247805 */ /* 0x000fe4000001ff00 */
[----:B------:R-:W-:Y:S02]  /*7840*/  @P1 LOP3.LUT R0, R0, 0x1, RZ, 0xc0, !PT ;  /* 0x0000000100001812 */ /* 0x000fe400078ec0ff */
[----:B------:R-:W-:Y:S02]  /*7850*/  CS2R R34, SRZ ;  /* 0x0000000000227805 */ /* 0x000fe4000001ff00 */
[----:B------:R-:W-:Y:S02]  /*7860*/  LOP3.LUT P4, R58, R52, 0xff, RZ, 0xc0, !PT ;  /* 0x000000ff343a7812 */ /* 0x000fe4000788c0ff */
[----:B------:R-:W-:Y:S02]  /*7870*/  CS2R R32, SRZ ;  /* 0x0000000000207805 */ /* 0x000fe4000001ff00 */
[----:B------:R-:W-:Y:S02]  /*7880*/  ISETP.NE.U32.OR P5, PT, R0, 0x1, !P1 ;  /* 0x000000010000780c */ /* 0x000fe40004fa5470 */
[----:B------:R-:W-:Y:S02]  /*7890*/  CS2R R42, SRZ ;  /* 0x00000000002a7805 */ /* 0x000fe4000001ff00 */
[----:B------:R-:W-:Y:S02]  /*78a0*/  SEL R2, RZ, 0xffffffff, P3 ;  /* 0xffffffffff027807 */ /* 0x000fe40001800000 */
[----:B------:R-:W-:Y:S02]  /*78b0*/  CS2R R40, SRZ ;  /* 0x0000000000287805 */ /* 0x000fe4000001ff00 */
[----:B------:R-:W-:Y:S02]  /*78c0*/  P2R R70, PR, RZ, 0x20 ;  /* 0x00000020ff467803 */ /* 0x000fe40000000000 */
[----:B------:R-:W-:Y:S02]  /*78d0*/  CS2R R46, SRZ ;  /* 0x00000000002e7805 */ /* 0x000fe4000001ff00 */
[----:B------:R-:W-:Y:S02]  /*78e0*/  CS2R R44, SRZ ;  /* 0x00000000002c7805 */ /* 0x000fe4000001ff00 */
[----:B------:R-:W-:Y:S04]  /*78f0*/  @P2 SEL R2, R3, R2, !P4 ;  /* 0x0000000203022207 */ /* 0x000fe80006000000 */
[----:B------:R-:W-:Y:S02]  /*7900*/  LOP3.LUT R2, R2, 0x1, RZ, 0xc0, !PT ;  /* 0x0000000102027812 */ /* 0x000fe400078ec0ff */
[----:B------:R-:W-:Y:S02]  /*7910*/  @P5 SHF.L.U32 R0, RZ, 0x1f, RZ ;  /* 0x0000001fff005819 */ /* 0x000fe400000006ff */
[----:B------:R-:W-:Y:S02]  /*7920*/  ISETP.NE.U32.AND P2, PT, R2, 0x1, PT ;  /* 0x000000010200780c */ /* 0x000fe40003f45070 */
[----:B------:R1:W2:Y:S02]  /*7930*/  @P5 SYNCS.PHASECHK.TRANS64.TRYWAIT P1, [UR43+0x20], R0 ;  /* 0x00002000ff0055a7 */ /* 0x0002a4000802112b */
[----:B------:R-:W-:Y:S02]  /*7940*/  P2R R73, PR, RZ, 0x4 ;  /* 0x00000004ff497803 */ /* 0x000fe40000000000 */
[----:B-1----:R-:W-:Y:S04]  /*7950*/  SHF.L.U32 R0, R62, 0x1f, RZ ;  /* 0x0000001f3e007819 */ /* 0x002fe800000006ff */
[----:B------:R1:W4:Y:S01]  /*7960*/  SYNCS.PHASECHK.TRANS64.TRYWAIT P0, [R71+URZ+0x90], R0 ;  /* 0x00009000470075a7 */ /* 0x00032200080011ff */
[----:B--2---:R-:W-:Y:S01]  /*7970*/  @P5 SEL R72, RZ, 0x1, !P1 ;  /* 0x00000001ff485807 */ /* 0x004fe20004800000 */
[----:B-1----:R-:W-:Y:S06]  /*7980*/  @!P5 BRA `(.L_x_115) ;  /* 0x000000000058d947 */ /* 0x002fec0003800000 */
[----:B------:R-:W-:Y:S01]  /*7990*/  IMAD.MOV.U32 R39, RZ, RZ, RZ ;  /* 0x000000ffff277224 */ /* 0x000fe200078e00ff */
[----:B------:R-:W-:Y:S01]  /*79a0*/  ISETP.NE.AND P1, PT, R72, RZ, PT ;  /* 0x000000ff4800720c */ /* 0x000fe20003f25270 */
[----:B------:R-:W-:Y:S01]  /*79b0*/  BSSY B0, `(.L_x_116) ;  /* 0x000000c000007945 */ /* 0x000fe20003800000 */
[----:B------:R-:W-:Y:S02]  /*79c0*/  CS2R R46, SRZ ;  /* 0x00000000002e7805 */ /* 0x000fe4000001ff00 */
[----:B------:R-:W-:Y:S02]  /*79d0*/  CS2R R44, SRZ ;  /* 0x00000000002c7805 */ /* 0x000fe4000001ff00 */
[----:B------:R-:W-:Y:S02]  /*79e0*/  CS2R R42, SRZ ;  /* 0x00000000002a7805 */ /* 0x000fe4000001ff00 */
[----:B------:R-:W-:Y:S02]  /*79f0*/  CS2R R40, SRZ ;  /* 0x0000000000287805 */ /* 0x000fe4000001ff00 */
[----:B------:R-:W-:Y:S02]  /*7a00*/  CS2R R34, SRZ ;  /* 0x0000000000227805 */ /* 0x000fe4000001ff00 */
[----:B------:R-:W-:Y:S02]  /*7a10*/  CS2R R32, SRZ ;  /* 0x0000000000207805 */ /* 0x000fe4000001ff00 */
[----:B------:R-:W-:Y:S01]  /*7a20*/  CS2R R36, SRZ ;  /* 0x0000000000247805 */ /* 0x000fe2000001ff00 */
[----:B------:R-:W-:Y:S06]  /*7a30*/  @P1 BRA `(.L_x_117) ;  /* 0x00000000000c1947 */ /* 0x000fec0003800000 */
[----:B------:R-:W-:Y:S04]  /*7a40*/  SHF.L.U32 R3, RZ, 0x1f, RZ ;  /* 0x0000001fff037819 */ /* 0x000fe800000006ff */
[----:B------:R-:W1:Y:S02]  /*7a50*/  SYNCS.PHASECHK.TRANS64.TRYWAIT P1, [UR43+0x20], R3 ;  /* 0x00002003ff0075a7 */ /* 0x000e64000802112b */
[----:B-1----:R-:W-:Y:S05]  /*7a60*/  @!P1 BRA `(.L_x_118) ;  /* 0x0000005c00389947 */ /* 0x002fea0003800000 */
.L_x_117:
[----:B------:R-:W-:Y:S05]  /*7a70*/  BSYNC B0 ;  /* 0x0000000000007941 */ /* 0x000fea0003800000 */
.L_x_116:
[----:B------:R-:W-:Y:S01]  /*7a80*/  ISETP.NE.AND P1, PT, R73, RZ, PT ;  /* 0x000000ff4900720c */ /* 0x000fe20003f25270 */
[----:B------:R-:W-:Y:S11]  /*7a90*/  HFMA2 R26, -RZ, RZ, 0, 5.9604644775390625e-08 ;  /* 0x00000001ff1a7431 */ /* 0x000ff600000001ff */
[----:B------:R-:W-:Y:S01]  /*7aa0*/  @!UPT UIADD3 URZ, UPT, UPT, URZ, URZ, URZ ;  /* 0x000000fffffff290 */ /* 0x000fe2000fffe0ff */
[----:B------:R2:W1:Y:S04]  /*7ab0*/  @P1 LDS.128 R44, [R65] ;  /* 0x00000000412c1984 */ /* 0x0004680000000c00 */
[----:B------:R2:W1:Y:S04]  /*7ac0*/  @P1 LDS.128 R40, [R64+0x10] ;  /* 0x0000100040281984 */ /* 0x0004680000000c00 */
[----:B------:R2:W1:Y:S04]  /*7ad0*/  @P1 LDS.128 R32, [R63+0x20] ;  /* 0x000020003f201984 */ /* 0x0004680000000c00 */
[----:B------:R2:W1:Y:S02]  /*7ae0*/  @P1 LDS.128 R36, [R60+0x30] ;  /* 0x000030003c241984 */ /* 0x0004640000000c00 */
.L_x_115:
[----:B------:R-:W-:Y:S05]  /*7af0*/  BSYNC B1 ;  /* 0x0000000000017941 */ /* 0x000fea0003800000 */
.L_x_114:
[----:B-1----:R-:W-:Y:S04]  /*7b00*/  SHF.R.U32.HI R2, RZ, 0x15, R25 ;  /* 0x00000015ff027819 */ /* 0x002fe80000011619 */
[----:B------:R-:W-:Y:S01]  /*7b10*/  LOP3.LUT P1, RZ, R2, 0x3, R53, 0x48, !PT ;  /* 0x0000000302ff7812 */ /* 0x000fe20007824835 */
[----:B------:R-:W-:Y:S01]  /*7b20*/  @!UPT UIADD3 URZ, UPT, UPT, URZ, URZ, URZ ;  /* 0x000000fffffff290 */ /* 0x000fe2000fffe0ff */
[----:B----4-:R-:W-:Y:S11]  /*7b30*/  @P0 BRA `(.L_x_119) ;  /* 0x0000000000080947 */ /* 0x010ff60003800000 */
[----:B------:R-:W1:Y:S02]  /*7b40*/  SYNCS.PHASECHK.TRANS64.TRYWAIT P0, [R71+URZ+0x90], R0 ;  /* 0x00009000470075a7 */ /* 0x000e6400080011ff */
[----:B-1----:R-:W-:Y:S05]  /*7b50*/  @!P0 BRA `(.L_x_120) ;  /* 0x0000005c00148947 */ /* 0x002fea0003800000 */
.L_x_119:
[----:B------:R-:W-:Y:S05]  /*7b60*/  @!P1 BRA `(.L_x_121) ;  /* 0x0000000000409947 */ /* 0x000fea0003800000 */
[----:B------:R-:W4:Y:S01]  /*7b70*/  LDCU.64 UR8, c[0x4][0x70] ;  /* 0x01000e00ff0877ac */ /* 0x000f220008000a00 */
[----:B------:R-:W-:Y:S01]  /*7b80*/  MOV R3, 0x0 ;  /* 0x0000000000037802 */ /* 0x000fe20000000f00 */
[----:B------:R-:W-:Y:S02]  /*7b90*/  HFMA2 R12, -RZ, RZ, 0, 5.9604644775390625e-08 ;  /* 0x00000001ff0c7431 */ /* 0x000fe400000001ff */
[----:B------:R-:W-:Y:S02]  /*7ba0*/  IMAD.MOV.U32 R8, RZ, RZ, 0x192 ;  /* 0x00000192ff087424 */ /* 0x000fe400078e00ff */
[----:B------:R-:W-:Y:S01]  /*7bb0*/  IMAD.MOV.U32 R13, RZ, RZ, RZ ;  /* 0x000000ffff0d7224 */ /* 0x000fe200078e00ff */
[----:B------:R-:W5:Y:S01]  /*7bc0*/  LDCU.64 UR6, c[0x4][0x78] ;  /* 0x01000f00ff0677ac */ /* 0x000f620008000a00 */
[----:B------:R-:W1:Y:S01]  /*7bd0*/  LDC.64 R2, c[0x4][R3] ;  /* 0x0100000003027b82 */ /* 0x000e620000000a00 */
[----:B------:R-:W2:Y:S01]  /*7be0*/  LDCU.64 UR4, c[0x4][0x10] ;  /* 0x01000200ff0477ac */ /* 0x000ea20008000a00 */
[----:B----4-:R-:W-:Y:S01]  /*7bf0*/  MOV R5, UR9 ;  /* 0x0000000900057c02 */ /* 0x010fe20008000f00 */
[----:B------:R-:W-:Y:S01]  /*7c00*/  IMAD.U32 R4, RZ, RZ, UR8 ;  /* 0x00000008ff047e24 */ /* 0x000fe2000f8e00ff */
[----:B-----5:R-:W-:Y:S01]  /*7c10*/  MOV R7, UR7 ;  /* 0x0000000700077c02 */ /* 0x020fe20008000f00 */
[----:B------:R-:W-:Y:S01]  /*7c20*/  IMAD.U32 R6, RZ, RZ, UR6 ;  /* 0x00000006ff067e24 */ /* 0x000fe2000f8e00ff */
[----:B--2---:R-:W-:Y:S01]  /*7c30*/  MOV R11, UR5 ;  /* 0x00000005000b7c02 */ /* 0x004fe20008000f00 */
[----:B------:R-:W-:Y:S02]  /*7c40*/  IMAD.U32 R10, RZ, RZ, UR4 ;  /* 0x00000004ff0a7e24 */ /* 0x000fe4000f8e00ff */
[----:B------:R-:W-:Y:S07]  /*7c50*/  LEPC R20, `(.L_x_121) ;  /* 0x000000001014794e */ /* 0x000fee0000000000 */
[----:B-1-3--:R-:W-:Y:S05]  /*7c60*/  CALL.ABS.NOINC R2 ;  /* 0x0000000002007343 */ /* 0x00afea0003c00000 */
.L_x_121:
[----:B------:R-:W-:Y:S01]  /*7c70*/  LOP3.LUT R20, R44, 0xffffe000, RZ, 0xc0, !PT ;  /* 0xffffe0002c147812 */ /* 0x000fe200078ec0ff */
[----:B------:R-:W-:Y:S05]  /*7c80*/  WARPSYNC.ALL ;  /* 0x0000000000007948 */ /* 0x000fea0003800000 */
[----:B------:R-:W-:Y:S01]  /*7c90*/  R2UR UR4, R25 ;  /* 0x00000000190472ca */ /* 0x000fe200000e0000 */
[----:B------:R-:W-:Y:S01]  /*7ca0*/  BSSY.RECONVERGENT B0, `(.L_x_122) ;  /* 0x000005c000007945 */ /* 0x000fe20003800200 */
[----:B------:R-:W-:Y:S11]  /*7cb0*/  ISETP.NE.AND P0, PT, R67, RZ, PT ;  /* 0x000000ff4300720c */ /* 0x000ff60003f05270 */
[----:B------:R-:W1:Y:S02]  /*7cc0*/  LDTM.x16 R4, tmem[UR4] ;  /* 0x00000004000479ee */ /* 0x000e640008240000 */
[C---:B-1-3--:R-:W-:Y:S01]  /*7cd0*/  FMUL R0, R24.reuse, R4 ;  /* 0x0000000418007220 */ /* 0x04afe20000400000 */
[C---:B------:R-:W-:Y:S01]  /*7ce0*/  FMUL R2, R24.reuse, R5 ;  /* 0x0000000518027220 */ /* 0x040fe20000400000 */
[C---:B------:R-:W-:Y:S01]  /*7cf0*/  FMUL R4, R24.reuse, R8 ;  /* 0x0000000818047220 */ /* 0x040fe20000400000 */
[C---:B------:R-:W-:Y:S01]  /*7d00*/  FMUL R5, R24.reuse, R9 ;  /* 0x0000000918057220 */ /* 0x040fe20000400000 */
[C---:B------:R-:W-:Y:S01]  /*7d10*/  FMUL R8, R24.reuse, R12 ;  /* 0x0000000c18087220 */ /* 0x040fe20000400000 */
[C---:B------:R-:W-:Y:S01]  /*7d20*/  FMUL R9, R24.reuse, R13 ;  /* 0x0000000d18097220 */ /* 0x040fe20000400000 */
[C---:B------:R-:W-:Y:S01]  /*7d30*/  FMUL R12, R24.reuse, R16 ;  /* 0x00000010180c7220 */ /* 0x040fe20000400000 */
[----:B------:R-:W-:Y:S01]  /*7d40*/  LOP3.LUT R16, R45, 0xffffe000, RZ, 0xc0, !PT ;  /* 0xffffe0002d107812 */ /* 0x000fe200078ec0ff */
[----:B------:R-:W-:Y:S01]  /*7d50*/  FMUL R13, R24, R17 ;  /* 0x00000011180d7220 */ /* 0x000fe20000400000 */
[----:B------:R-:W-:Y:S01]  /*7d60*/  LOP3.LUT R17, R46, 0xffffe000, RZ, 0xc0, !PT ;  /* 0xffffe0002e117812 */ /* 0x000fe200078ec0ff */
[----:B------:R-:W-:Y:S01]  /*7d70*/  FFMA R28, R27, R20, R0 ;  /* 0x000000141b1c7223 */ /* 0x000fe20000000000 */
[----:B------:R-:W-:Y:S01]  /*7d80*/  LOP3.LUT R0, R47, 0xffffe000, RZ, 0xc0, !PT ;  /* 0xffffe0002f007812 */ /* 0x000fe200078ec0ff */
[C---:B------:R-:W-:Y:S01]  /*7d90*/  FMUL R3, R24.reuse, R6 ;  /* 0x0000000618037220 */ /* 0x040fe20000400000 */
[C---:B------:R-:W-:Y:S01]  /*7da0*/  FMUL R6, R24.reuse, R10 ;  /* 0x0000000a18067220 */ /* 0x040fe20000400000 */
[C---:B------:R-:W-:Y:S01]  /*7db0*/  FMUL R7, R24.reuse, R7 ;  /* 0x0000000718077220 */ /* 0x040fe20000400000 */
[----:B------:R-:W-:Y:S01]  /*7dc0*/  F2FP.TF32.F32.PACK_B R28, R28 ;  /* 0x0000001cff1c723e */ /* 0x000fe200024050ff */
[C---:B------:R-:W-:Y:S01]  /*7dd0*/  FMUL R10, R24.reuse, R14 ;  /* 0x0000000e180a7220 */ /* 0x040fe20000400000 */
[----:B------:R-:W-:Y:S01]  /*7de0*/  FMUL R14, R24, R18 ;  /* 0x00000012180e7220 */ /* 0x000fe20000400000 */
[----:B------:R-:W-:Y:S01]  /*7df0*/  LOP3.LUT R18, R40, 0xffffe000, RZ, 0xc0, !PT ;  /* 0xffffe00028127812 */ /* 0x000fe200078ec0ff */
[----:B------:R-:W-:Y:S01]  /*7e00*/  FFMA R29, R27, R16, R2 ;  /* 0x000000101b1d7223 */ /* 0x000fe20000000002 */
[----:B------:R-:W-:Y:S01]  /*7e10*/  LOP3.LUT R2, R41, 0xffffe000, RZ, 0xc0, !PT ;  /* 0xffffe00029027812 */ /* 0x000fe200078ec0ff */
[----:B------:R-:W-:Y:S01]  /*7e20*/  FFMA R30, R27, R17, R3 ;  /* 0x000000111b1e7223 */ /* 0x000fe20000000003 */
[----:B------:R-:W-:Y:S01]  /*7e30*/  LOP3.LUT R3, R43, 0xffffe000, RZ, 0xc0, !PT ;  /* 0xffffe0002b037812 */ /* 0x000fe200078ec0ff */
[C---:B------:R-:W-:Y:S01]  /*7e40*/  FFMA R31, R27.reuse, R0, R7 ;  /* 0x000000001b1f7223 */ /* 0x040fe20000000007 */
[----:B------:R-:W-:Y:S01]  /*7e50*/  LOP3.LUT R0, R42, 0xffffe000, RZ, 0xc0, !PT ;  /* 0xffffe0002a007812 */ /* 0x000fe200078ec0ff */
[C---:B------:R-:W-:Y:S01]  /*7e60*/  FFMA R4, R27.reuse, R18, R4 ;  /* 0x000000121b047223 */ /* 0x040fe20000000004 */
[----:B------:R-:W-:Y:S01]  /*7e70*/  F2FP.TF32.F32.PACK_B R29, R29 ;  /* 0x0000001dff1d723e */ /* 0x000fe200024050ff */
[C---:B------:R-:W-:Y:S01]  /*7e80*/  FFMA R5, R27.reuse, R2, R5 ;  /* 0x000000021b057223 */ /* 0x040fe20000000005 */
[----:B------:R-:W-:Y:S01]  /*7e90*/  FMUL R11, R24, R11 ;  /* 0x0000000b180b7220 */ /* 0x000fe20000400000 */
[----:B------:R-:W-:Y:S01]  /*7ea0*/  F2FP.TF32.F32.PACK_B R30, R30 ;  /* 0x0000001eff1e723e */ /* 0x000fe200024050ff */
[C---:B------:R-:W-:Y:S01]  /*7eb0*/  FFMA R6, R27.reuse, R0, R6 ;  /* 0x000000001b067223 */ /* 0x040fe20000000006 */
[----:B------:R-:W-:Y:S01]  /*7ec0*/  F2FP.TF32.F32.PACK_B R31, R31 ;  /* 0x0000001fff1f723e */ /* 0x000fe200024050ff */
[----:B------:R-:W-:Y:S01]  /*7ed0*/  FFMA R7, R27, R3, R11 ;  /* 0x000000031b077223 */ /* 0x000fe2000000000b */
[----:B------:R-:W-:Y:S01]  /*7ee0*/  LOP3.LUT R2, R32, 0xffffe000, RZ, 0xc0, !PT ;  /* 0xffffe00020027812 */ /* 0x000fe200078ec0ff */
[----:B------:R-:W-:Y:S01]  /*7ef0*/  FMUL R15, R24, R15 ;  /* 0x0000000f180f7220 */ /* 0x000fe20000400000 */
[----:B------:R-:W-:Y:S01]  /*7f00*/  LOP3.LUT R16, R33, 0xffffe000, RZ, 0xc0, !PT ;  /* 0xffffe00021107812 */ /* 0x000fe200078ec0ff */
[----:B------:R1:W-:Y:S01]  /*7f10*/  STS.128 [R65], R28 ;  /* 0x0000001c41007388 */ /* 0x0003e20000000c00 */
[----:B------:R-:W-:Y:S01]  /*7f20*/  LOP3.LUT R0, R34, 0xffffe000, RZ, 0xc0, !PT ;  /* 0xffffe00022007812 */ /* 0x000fe200078ec0ff */
[----:B------:R-:W-:Y:S01]  /*7f30*/  FFMA R8, R27, R2, R8 ;  /* 0x000000021b087223 */ /* 0x000fe20000000008 */
[----:B------:R-:W-:Y:S01]  /*7f40*/  LOP3.LUT R2, R35, 0xffffe000, RZ, 0xc0, !PT ;  /* 0xffffe00023027812 */ /* 0x000fe200078ec0ff */
[C---:B------:R-:W-:Y:S01]  /*7f50*/  FFMA R9, R27.reuse, R16, R9 ;  /* 0x000000101b097223 */ /* 0x040fe20000000009 */
[----:B------:R-:W-:Y:S01]  /*7f60*/  F2FP.TF32.F32.PACK_B R4, R4 ;  /* 0x00000004ff04723e */ /* 0x000fe200024050ff */
[C---:B------:R-:W-:Y:S01]  /*7f70*/  FFMA R10, R27.reuse, R0, R10 ;  /* 0x000000001b0a7223 */ /* 0x040fe2000000000a */
[----:B------:R-:W-:Y:S01]  /*7f80*/  F2FP.TF32.F32.PACK_B R5, R5 ;  /* 0x00000005ff05723e */ /* 0x000fe200024050ff */
[----:B------:R-:W-:Y:S01]  /*7f90*/  FFMA R11, R27, R2, R15 ;  /* 0x000000021b0b7223 */ /* 0x000fe2000000000f */
[----:B------:R-:W-:Y:S01]  /*7fa0*/  F2FP.TF32.F32.PACK_B R6, R6 ;  /* 0x00000006ff06723e */ /* 0x000fe200024050ff */
[----:B------:R-:W-:Y:S01]  /*7fb0*/  FMUL R19, R24, R19 ;  /* 0x0000001318137220 */ /* 0x000fe20000400000 */
[----:B------:R-:W-:Y:S02]  /*7fc0*/  F2FP.TF32.F32.PACK_B R7, R7 ;  /* 0x00000007ff07723e */ /* 0x000fe400024050ff */
[----:B------:R-:W-:Y:S02]  /*7fd0*/  LOP3.LUT R3, R36, 0xffffe000, RZ, 0xc0, !PT ;  /* 0xffffe00024037812 */ /* 0x000fe400078ec0ff */
[----:B------:R-:W-:Y:S01]  /*7fe0*/  LOP3.LUT R0, R37, 0xffffe000, RZ, 0xc0, !PT ;  /* 0xffffe00025007812 */ /* 0x000fe200078ec0ff */
[----:B------:R1:W-:Y:S01]  /*7ff0*/  STS.128 [R64+0x10], R4 ;  /* 0x0000100440007388 */ /* 0x0003e20000000c00 */
        /* <DEDUP_REMOVED lines=8> */
[----:B------:R-:W-:Y:S02]  /*8080*/  F2FP.TF32.F32.PACK_B R10, R10 ;  /* 0x0000000aff0a723e */ /* 0x000fe400024050ff */
[----:B------:R-:W-:Y:S02]  /*8090*/  F2FP.TF32.F32.PACK_B R11, R11 ;  /* 0x0000000bff0b723e */ /* 0x000fe400024050ff */
[----:B------:R-:W-:Y:S02]  /*80a0*/  F2FP.TF32.F32.PACK_B R12, R12 ;  /* 0x0000000cff0c723e */ /* 0x000fe400024050ff */
[----:B------:R-:W-:Y:S01]  /*80b0*/  F2FP.TF32.F32.PACK_B R13, R13 ;  /* 0x0000000dff0d723e */ /* 0x000fe200024050ff */
[----:B------:R1:W-:Y:S01]  /*80c0*/  STS.128 [R63+0x20], R8 ;  /* 0x000020083f007388 */ /* 0x0003e20000000c00 */
[----:B------:R-:W-:Y:S02]  /*80d0*/  F2FP.TF32.F32.PACK_B R14, R14 ;  /* 0x0000000eff0e723e */ /* 0x000fe400024050ff */
[----:B------:R-:W-:Y:S05]  /*80e0*/  F2FP.TF32.F32.PACK_B R15, R15 ;  /* 0x0000000fff0f723e */ /* 0x000fea00024050ff */
[----:B------:R1:W-:Y:S01]  /*80f0*/  STS.128 [R60+0x30], R12 ;  /* 0x0000300c3c007388 */ /* 0x0003e20000000c00 */
[----:B------:R-:W-:Y:S01]  /*8100*/  @!PT LDS RZ, [RZ] ;  /* 0x00000000fffff984 */ /* 0x000fe20000000800 */
[----:B------:R-:W-:Y:S01]  /*8110*/  @!PT LDS RZ, [RZ] ;  /* 0x00000000fffff984 */ /* 0x000fe20000000800 */
[----:B------:R-:W-:Y:S01]  /*8120*/  @!PT LDS RZ, [RZ] ;  /* 0x00000000fffff984 */ /* 0x000fe20000000800 */
[----:B------:R-:W-:Y:S01]  /*8130*/  @!PT LDS RZ, [RZ] ;  /* 0x00000000fffff984 */ /* 0x000fe20000000800 */
[----:B------:R3:W-:Y:S07]  /*8140*/  MEMBAR.ALL.CTA ;  /* 0x0000000000007992 */ /* 0x0007ee0000008000 */
[----:B---3--:R-:W3:Y:S02]  /*8150*/  FENCE.VIEW.ASYNC.S ;  /* 0x00000000000073c6 */ /* 0x008ee40000000000 */
[----:B---3--:R-:W-:Y:S06]  /*8160*/  BAR.SYNC.DEFER_BLOCKING 0x1, 0x80 ;  /* 0x0042000000007b1d */ /* 0x008fec0000010000 */
[----:B------:R-:W-:Y:S05]  /*8170*/  @P0 BRA `(.L_x_123) ;  /* 0x0000000000380947 */ /* 0x000fea0003800000 */
[----:B------:R-:W-:Y:S01]  /*8180*/  UIADD3 UR4, UPT, UPT, UR43, 0x200, URZ ;  /* 0x000002002b047890 */ /* 0x000fe2000fffe0ff */
[----:B------:R-:W-:Y:S01]  /*8190*/  UMOV UR47, UR60 ;  /* 0x0000003c002f7c82 */ /* 0x000fe20008000000 */
[----:B------:R-:W-:Y:S02]  /*81a0*/  UIADD3 UR9, UPT, UPT, UR45, 0x80, URZ ;  /* 0x000000802d097890 */ /* 0x000fe4000fffe0ff */
[----:B------:R-:W-:Y:S02]  /*81b0*/  UIADD3 UR8, UPT, UPT, UR43, 0x1200, URZ ;  /* 0x000012002b087890 */ /* 0x000fe4000fffe0ff */
[----:B------:R-:W-:Y:S01]  /*81c0*/  MOV R57, UR4 ;  /* 0x0000000400397c02 */ /* 0x000fe20008000f00 */
[----:B------:R-:W-:Y:S01]  /*81d0*/  UIADD3 UR4, UP0, UPT, UR50, 0x680, URZ ;  /* 0x0000068032047890 */ /* 0x000fe2000ff1e0ff */
[----:B------:R-:W-:Y:S02]  /*81e0*/  UMOV UR10, UR46 ;  /* 0x0000002e000a7c82 */ /* 0x000fe40008000000 */
[----:B------:R-:W-:Y:S01]  /*81f0*/  R2UR UR44, R57 ;  /* 0x00000000392c72ca */ /* 0x000fe200000e0000 */
[----:B------:R-:W-:Y:S01]  /*8200*/  UIADD3.X UR5, UPT, UPT, URZ, UR51, URZ, UP0, !UPT ;  /* 0x00000033ff057290 */ /* 0x000fe200087fe4ff */
[----:B------:R-:W-:Y:S11]  /*8210*/  UMOV UR11, UR60 ;  /* 0x0000003c000b7c82 */ /* 0x000ff60008000000 */
[----:B------:R3:W-:Y:S01]  /*8220*/  UTMASTG.3D [UR44], [UR4] ;  /* 0x0000002c040073b5 */ /* 0x0007e20008010000 */
[----:B------:R3:W-:Y:S01]  /*8230*/  UTMASTG.3D [UR8], [UR4] ;  /* 0x00000008040073b5 */ /* 0x0007e20008010000 */
[----:B------:R0:W-:Y:S01]  /*8240*/  UTMACMDFLUSH ;  /* 0x00000000000079b7 */ /* 0x0001e20000000000 */
[----:B---3--:R-:W-:Y:S04]  /*8250*/  DEPBAR.LE SB0, 0x1 ;  /* 0x000080400000791a */ /* 0x008fe80000000000 */
.L_x_123:
[----:B------:R-:W-:Y:S05]  /*8260*/  BSYNC.RECONVERGENT B0 ;  /* 0x0000000000007941 */ /* 0x000fea0003800200 */
.L_x_122:
[----:B------:R-:W-:Y:S01]  /*8270*/  BAR.SYNC.DEFER_BLOCKING 0x1, 0x80 ;  /* 0x0042000000007b1d */ /* 0x000fe20000010000 */
[----:B------:R-:W-:Y:S01]  /*8280*/  ISETP.NE.AND P1, PT, R70, RZ, PT ;  /* 0x000000ff4600720c */ /* 0x000fe20003f25270 */
[----:B------:R-:W-:Y:S01]  /*8290*/  UISETP.NE.AND UP0, UPT, UR49, URZ, UPT ;  /* 0x000000ff3100728c */ /* 0x000fe2000bf05270 */
[----:B------:R-:W-:Y:S11]  /*82a0*/  LEA R2, R26, UR43, 0x3 ;  /* 0x0000002b1a027c11 */ /* 0x000ff6000f8e18ff */
[----:B------:R-:W-:Y:S01]  /*82b0*/  @P1 SHF.L.U32 R3, RZ, 0x1f, RZ ;  /* 0x0000001fff031819 */ /* 0x000fe200000006ff */
[----:B------:R-:W-:Y:S06]  /*82c0*/  BRA.U !UP0, `(.L_x_124) ;  /* 0x0000000108247547 */ /* 0x000fec000b800000 */
[----:B-1----:R-:W-:Y:S01]  /*82d0*/  IMAD.U32 R4, RZ, RZ, UR48 ;  /* 0x00000030ff047e24 */ /* 0x002fe2000f8e00ff */
[----:B------:R-:W-:Y:S01]  /*82e0*/  MOV R0, UR62 ;  /* 0x0000003e00007c02 */ /* 0x000fe20008000f00 */
[----:B------:R-:W-:Y:S03]  /*82f0*/  UIADD3 UR4, UPT, UPT, UR48, 0x1, URZ ;  /* 0x0000000130047890 */ /* 0x000fe6000fffe0ff */
[----:B------:R-:W-:Y:S01]  /*8300*/  @P1 LEA R4, R4, UR43, 0x3 ;  /* 0x0000002b04041c11 */ /* 0x000fe2000f8e18ff */
[----:B------:R-:W-:Y:S04]  /*8310*/  UISETP.NE.AND UP0, UPT, UR4, 0x4, UPT ;  /* 0x000000040400788c */ /* 0x000fe8000bf05270 */
[----:B------:R-:W-:Y:S01]  /*8320*/  @P1 VIADD R4, R4, 0x40 ;  /* 0x0000004004041836 */ /* 0x000fe20000000000 */
[----:B------:R-:W-:Y:S04]  /*8330*/  USEL UR48, UR4, URZ, UP0 ;  /* 0x000000ff04307287 */ /* 0x000fe80008000000 */
[----:B------:R-:W-:Y:S04]  /*8340*/  @P1 PRMT R0, R0, 0x654, R4 ;  /* 0x0000065400001816 */ /* 0x000fe80000000004 */
[----:B------:R3:W-:Y:S04]  /*8350*/  @P1 SYNCS.ARRIVE.TRANS64.RED.A1T0 RZ, [R0+URZ], RZ ;  /* 0x000000ff00ff19a7 */ /* 0x0007e800081004ff */
.L_x_124:
[----:B------:R-:W4:Y:S01]  /*8360*/  @P1 SYNCS.PHASECHK.TRANS64.TRYWAIT P0, [R2+URZ+0x20], R3 ;  /* 0x00002003020015a7 */ /* 0x000f2200080011ff */
[----:B------:R-:W-:Y:S01]  /*8370*/  BSSY B1, `(.L_x_125) ;  /* 0x0000016000017945 */ /* 0x000fe20003800000 */
[----:B----4-:R-:W-:Y:S03]  /*8380*/  @P1 SEL R72, RZ, 0x1, !P0 ;  /* 0x00000001ff481807 */ /* 0x010fe60004000000 */
[----:B------:R-:W-:Y:S05]  /*8390*/  @!P1 BRA `(.L_x_126) ;  /* 0x00000000004c9947 */ /* 0x000fea0003800000 */
[----:B------:R-:W-:Y:S01]  /*83a0*/  ISETP.NE.AND P0, PT, R72, RZ, PT ;  /* 0x000000ff4800720c */ /* 0x000fe20003f05270 */
[----:B------:R-:W-:Y:S01]  /*83b0*/  BSSY B0, `(.L_x_127) ;  /* 0x000000b000007945 */ /* 0x000fe20003800000 */
[----:B------:R-:W-:Y:S11]  /*83c0*/  ISETP.NE.AND P1, PT, R73, RZ, PT ;  /* 0x000000ff4900720c */ /* 0x000ff60003f25270 */
[----:B------:R-:W-:Y:S02]  /*83d0*/  @!UPT UIADD3 URZ, UPT, UPT, URZ, URZ, URZ ;  /* 0x000000fffffff290 */ /* 0x000fe4000fffe0ff */
[C---:B-1----:R-:W-:Y:S01]  /*83e0*/  @P1 IMAD R6, R26.reuse, 0x2000, R65 ;  /* 0x000020001a061824 */ /* 0x042fe200078e0241 */
[C---:B------:R-:W-:Y:S01]  /*83f0*/  @P1 LEA R4, R26.reuse, R63, 0xd ;  /* 0x0000003f1a041211 */ /* 0x040fe200078e68ff */
[C---:B------:R-:W-:Y:S02]  /*8400*/  @P1 IMAD R5, R26.reuse, 0x2000, R64 ;  /* 0x000020001a051824 */ /* 0x040fe400078e0240 */
[----:B------:R-:W-:Y:S01]  /*8410*/  @P1 IMAD R3, R26, 0x2000, R60 ;  /* 0x000020001a031824 */ /* 0x000fe200078e023c */
[----:B------:R-:W-:Y:S06]  /*8420*/  @P0 BRA `(.L_x_128) ;  /* 0x00000000000c0947 */ /* 0x000fec0003800000 */
[----:B---3--:R-:W-:Y:S04]  /*8430*/  SHF.L.U32 R0, RZ, 0x1f, RZ ;  /* 0x0000001fff007819 */ /* 0x008fe800000006ff */
[----:B------:R-:W1:Y:S02]  /*8440*/  SYNCS.PHASECHK.TRANS64.TRYWAIT P0, [R2+URZ+0x20], R0 ;  /* 0x00002000020075a7 */ /* 0x000e6400080011ff */
[----:B-1----:R-:W-:Y:S05]  /*8450*/  @!P0 BRA `(.L_x_129) ;  /* 0x0000005000e88947 */ /* 0x002fea0003800000 */
.L_x_128:
[----:B------:R-:W-:Y:S05]  /*8460*/  BSYNC B0 ;  /* 0x0000000000007941 */ /* 0x000fea0003800000 */
.L_x_127:
[----:B------:R-:W-:Y:S02]  /*8470*/  ISETP.NE.AND P0, PT, R73, RZ, PT ;  /* 0x000000ff4900720c */ /* 0x000fe40003f05270 */
[----:B------:R-:W-:Y:S11]  /*8480*/  IADD3 R26, PT, PT, R26, 0x1, RZ ;  /* 0x000000011a1a7810 */ /* 0x000ff60007ffe0ff */
[----:B------:R4:W1:Y:S04]  /*8490*/  @P0 LDS.128 R44, [R6] ;  /* 0x00000000062c0984 */ /* 0x0008680000000c00 */
[----:B------:R4:W1:Y:S04]  /*84a0*/  @P0 LDS.128 R40, [R5+0x10] ;  /* 0x0000100005280984 */ /* 0x0008680000000c00 */
[----:B------:R4:W1:Y:S04]  /*84b0*/  @P0 LDS.128 R32, [R4+0x20] ;  /* 0x0000200004200984 */ /* 0x0008680000000c00 */
[----:B------:R4:W1:Y:S02]  /*84c0*/  @P0 LDS.128 R36, [R3+0x30] ;  /* 0x0000300003240984 */ /* 0x0008640000000c00 */
.L_x_126:
[----:B------:R-:W-:Y:S05]  /*84d0*/  BSYNC B1 ;  /* 0x0000000000017941 */ /* 0x000fea0003800000 */
.L_x_125:
[----:B-1-3--:R-:W-:Y:S05]  /*84e0*/  VIADD R0, R25, 0x10 ;  /* 0x0000001019007836 */ /* 0x00afea0000000000 */
[----:B------:R-:W-:Y:S04]  /*84f0*/  SHF.R.U32.HI R0, RZ, 0x15, R0 ;  /* 0x00000015ff007819 */ /* 0x000fe80000011600 */
[----:B------:R-:W-:Y:S11]  /*8500*/  LOP3.LUT P0, RZ, R0, 0x3, R53, 0x48, !PT ;  /* 0x0000000300ff7812 */ /* 0x000ff60007804835 */
[----:B------:R-:W-:Y:S02]  /*8510*/  @!UPT UIADD3 URZ, UPT, UPT, URZ, URZ, URZ ;  /* 0x000000fffffff290 */ /* 0x000fe4000fffe0ff */
[----:B------:R-:W-:Y:S05]  /*8520*/  @!P0 BRA `(.L_x_130) ;  /* 0x0000000000408947 */ /* 0x000fea0003800000 */
[----:B------:R-:W1:Y:S01]  /*8530*/  LDCU.64 UR8, c[0x4][0x70] ;  /* 0x01000e00ff0877ac */ /* 0x000e620008000a00 */
[----:B----4-:R-:W-:Y:S01]  /*8540*/  MOV R3, 0x0 ;  /* 0x0000000000037802 */ /* 0x010fe20000000f00 */
[----:B------:R-:W-:Y:S02]  /*8550*/  HFMA2 R12, -RZ, RZ, 0, 5.9604644775390625e-08 ;  /* 0x00000001ff0c7431 */ /* 0x000fe400000001ff */
[----:B------:R-:W-:Y:S02]  /*8560*/  IMAD.MOV.U32 R8, RZ, RZ, 0x192 ;  /* 0x00000192ff087424 */ /* 0x000fe400078e00ff */
[----:B------:R-:W-:Y:S01]  /*8570*/  IMAD.MOV.U32 R13, RZ, RZ, RZ ;  /* 0x000000ffff0d7224 */ /* 0x000fe200078e00ff */
[----:B------:R-:W3:Y:S01]  /*8580*/  LDCU.64 UR6, c[0x4][0x78] ;  /* 0x01000f00ff0677ac */ /* 0x000ee20008000a00 */
[----:B------:R-:W4:Y:S01]  /*8590*/  LDC.64 R2, c[0x4][R3] ;  /* 0x0100000003027b82 */ /* 0x000f220000000a00 */
[----:B------:R-:W5:Y:S01]  /*85a0*/  LDCU.64 UR4, c[0x4][0x10] ;  /* 0x01000200ff0477ac */ /* 0x000f620008000a00 */
[----:B-1----:R-:W-:Y:S01]  /*85b0*/  MOV R5, UR9 ;  /* 0x0000000900057c02 */ /* 0x002fe20008000f00 */
[----:B------:R-:W-:Y:S01]  /*85c0*/  IMAD.U32 R4, RZ, RZ, UR8 ;  /* 0x00000008ff047e24 */ /* 0x000fe2000f8e00ff */
[----:B---3--:R-:W-:Y:S01]  /*85d0*/  MOV R7, UR7 ;  /* 0x0000000700077c02 */ /* 0x008fe20008000f00 */
[----:B------:R-:W-:Y:S01]  /*85e0*/  IMAD.U32 R6, RZ, RZ, UR6 ;  /* 0x00000006ff067e24 */ /* 0x000fe2000f8e00ff */
[----:B-----5:R-:W-:Y:S01]  /*85f0*/  MOV R11, UR5 ;  /* 0x00000005000b7c02 */ /* 0x020fe20008000f00 */
[----:B------:R-:W-:Y:S02]  /*8600*/  IMAD.U32 R10, RZ, RZ, UR4 ;  /* 0x00000004ff0a7e24 */ /* 0x000fe4000f8e00ff */
[----:B------:R-:W-:Y:S07]  /*8610*/  LEPC R20, `(.L_x_130) ;  /* 0x000000001014794e */ /* 0x000fee0000000000 */
[----:B--2-4-:R-:W-:Y:S05]  /*8620*/  CALL.ABS.NOINC R2 ;  /* 0x0000000002007343 */ /* 0x014fea0003c00000 */
.L_x_130:
[----:B------:R-:W-:Y:S01]  /*8630*/  ISETP.NE.AND P6, PT, R70, RZ, PT ;  /* 0x000000ff4600720c */ /* 0x000fe20003fc5270 */
[----:B------:R-:W-:Y:S05]  /*8640*/  WARPSYNC.ALL ;  /* 0x0000000000007948 */ /* 0x000fea0003800000 */
[----:B------:R-:W-:Y:S01]  /*8650*/  R2UR UR4, R25 ;  /* 0x00000000190472ca */ /* 0x000fe200000e0000 */
[----:B------:R-:W-:Y:S01]  /*8660*/  IMAD.U32 R0, RZ, RZ, UR48 ;  /* 0x00000030ff007e24 */ /* 0x000fe2000f8e00ff */
[----:B------:R-:W-:Y:S01]  /*8670*/  LOP3.LUT R20, R44, 0xffffe000, RZ, 0xc0, !PT ;  /* 0xffffe0002c147812 */ /* 0x000fe200078ec0ff */
[----:B------:R-:W-:Y:S01]  /*8680*/  IMAD.U32 R21, RZ, RZ, UR62 ;  /* 0x0000003eff157e24 */ /* 0x000fe2000f8e00ff */
[----:B------:R-:W-:Y:S01]  /*8690*/  ISETP.NE.AND P0, PT, R67, RZ, PT ;  /* 0x000000ff4300720c */ /* 0x000fe20003f05270 */
[----:B------:R-:W-:Y:S02]  /*86a0*/  BSSY.RECONVERGENT B0, `(.L_x_131) ;  /* 0x0000060000007945 */ /* 0x000fe40003800200 */
[----:B------:R-:W-:Y:S05]  /*86b0*/  @P6 LEA R0, R0, UR43, 0x3 ;  /* 0x0000002b00006c11 */ /* 0x000fea000f8e18ff */
[----:B------:R-:W-:Y:S01]  /*86c0*/  @P6 VIADD R0, R0, 0x40 ;  /* 0x0000004000006836 */ /* 0x000fe20000000000 */
[----:B----4-:R-:W1:Y:S04]  /*86d0*/  LDTM.x16 R4, tmem[UR4+0x10] ;  /* 0x00001004000479ee */ /* 0x010e680008240000 */
[----:B------:R-:W-:Y:S01]  /*86e0*/  @P6 PRMT R21, R21, 0x654, R0 ;  /* 0x0000065415156816 */ /* 0x000fe20000000000 */
[C---:B-1----:R-:W-:Y:S01]  /*86f0*/  FMUL R0, R24.reuse, R4 ;  /* 0x0000000418007220 */ /* 0x042fe20000400000 */
[C---:B------:R-:W-:Y:S01]  /*8700*/  FMUL R4, R24.reuse, R8 ;  /* 0x0000000818047220 */ /* 0x040fe20000400000 */
[C---:B------:R-:W-:Y:S01]  /*8710*/  FMUL R8, R24.reuse, R12 ;  /* 0x0000000c18087220 */ /* 0x040fe20000400000 */
[C---:B------:R-:W-:Y:S01]  /*8720*/  FMUL R12, R24.reuse, R16 ;  /* 0x00000010180c7220 */ /* 0x040fe20000400000 */
[----:B------:R-:W-:Y:S01]  /*8730*/  LOP3.LUT R16, R45, 0xffffe000, RZ, 0xc0, !PT ;  /* 0xffffe0002d107812 */ /* 0x000fe200078ec0ff */
[C---:B------:R-:W-:Y:S01]  /*8740*/  FMUL R2, R24.reuse, R5 ;  /* 0x0000000518027220 */ /* 0x040fe20000400000 */
[C---:B------:R-:W-:Y:S01]  /*8750*/  FMUL R3, R24.reuse, R6 ;  /* 0x0000000618037220 */ /* 0x040fe20000400000 */
[----:B------:R-:W-:Y:S01]  /*8760*/  FMUL R5, R24, R9 ;  /* 0x0000000918057220 */ /* 0x000fe20000400000 */
[----:B------:R-:W-:Y:S01]  /*8770*/  FFMA R28, R27, R20, R0 ;  /* 0x000000141b1c7223 */ /* 0x000fe20000000000 */
[----:B------:R-:W-:Y:S01]  /*8780*/  LOP3.LUT R0, R46, 0xffffe000, RZ, 0xc0, !PT ;  /* 0xffffe0002e007812 */ /* 0x000fe200078ec0ff */
[C---:B------:R-:W-:Y:S01]  /*8790*/  FMUL R6, R24.reuse, R10 ;  /* 0x0000000a18067220 */ /* 0x040fe20000400000 */
[C---:B------:R-:W-:Y:S01]  /*87a0*/  FMUL R9, R24.reuse, R13 ;  /* 0x0000000d18097220 */ /* 0x040fe20000400000 */
[C---:B------:R-:W-:Y:S01]  /*87b0*/  FMUL R10, R24.reuse, R14 ;  /* 0x0000000e180a7220 */ /* 0x040fe20000400000 */
[----:B------:R-:W-:Y:S01]  /*87c0*/  F2FP.TF32.F32.PACK_B R28, R28 ;  /* 0x0000001cff1c723e */ /* 0x000fe200024050ff */
[C---:B------:R-:W-:Y:S01]  /*87d0*/  FMUL R13, R24.reuse, R17 ;  /* 0x00000011180d7220 */ /* 0x040fe20000400000 */
[----:B------:R-:W-:Y:S01]  /*87e0*/  LOP3.LUT R17, R47, 0xffffe000, RZ, 0xc0, !PT ;  /* 0xffffe0002f117812 */ /* 0x000fe200078ec0ff */
[----:B------:R-:W-:Y:S01]  /*87f0*/  FMUL R14, R24, R18 ;  /* 0x00000012180e7220 */ /* 0x000fe20000400000 */
[----:B------:R-:W-:Y:S01]  /*8800*/  LOP3.LUT R18, R40, 0xffffe000, RZ, 0xc0, !PT ;  /* 0xffffe00028127812 */ /* 0x000fe200078ec0ff */
[----:B------:R-:W-:Y:S01]  /*8810*/  FFMA R29, R27, R16, R2 ;  /* 0x000000101b1d7223 */ /* 0x000fe20000000002 */
[----:B------:R-:W-:Y:S01]  /*8820*/  LOP3.LUT R2, R41, 0xffffe000, RZ, 0xc0, !PT ;  /* 0xffffe00029027812 */ /* 0x000fe200078ec0ff */
[----:B------:R-:W-:Y:S01]  /*8830*/  FMUL R7, R24, R7 ;  /* 0x0000000718077220 */ /* 0x000fe20000400000 */
[----:B------:R-:W-:Y:S01]  /*8840*/  LOP3.LUT R16, R33, 0xffffe000, RZ, 0xc0, !PT ;  /* 0xffffe00021107812 */ /* 0x000fe200078ec0ff */
[C---:B------:R-:W-:Y:S01]  /*8850*/  FFMA R30, R27.reuse, R0, R3 ;  /* 0x000000001b1e7223 */ /* 0x040fe20000000003 */
[----:B------:R-:W-:Y:S01]  /*8860*/  LOP3.LUT R0, R42, 0xffffe000, RZ, 0xc0, !PT ;  /* 0xffffe0002a007812 */ /* 0x000fe200078ec0ff */
[C---:B------:R-:W-:Y:S01]  /*8870*/  FFMA R31, R27.reuse, R17, R7 ;  /* 0x000000111b1f7223 */ /* 0x040fe20000000007 */
[----:B------:R-:W-:Y:S01]  /*8880*/  F2FP.TF32.F32.PACK_B R29, R29 ;  /* 0x0000001dff1d723e */ /* 0x000fe200024050ff */
[C---:B------:R-:W-:Y:S01]  /*8890*/  FFMA R4, R27.reuse, R18, R4 ;  /* 0x000000121b047223 */ /* 0x040fe20000000004 */
[----:B------:R-:W-:Y:S01]  /*88a0*/  F2FP.TF32.F32.PACK_B R30, R30 ;  /* 0x0000001eff1e723e */ /* 0x000fe200024050ff */
[----:B------:R-:W-:Y:S01]  /*88b0*/  FFMA R5, R27, R2, R5 ;  /* 0x000000021b057223 */ /* 0x000fe20000000005 */
[----:B------:R-:W-:Y:S01]  /*88c0*/  LOP3.LUT R2, R43, 0xffffe000, RZ, 0xc0, !PT ;  /* 0xffffe0002b027812 */ /* 0x000fe200078ec0ff */
[----:B------:R-:W-:Y:S01]  /*88d0*/  FMUL R11, R24, R11 ;  /* 0x0000000b180b7220 */ /* 0x000fe20000400000 */
[----:B------:R-:W-:Y:S01]  /*88e0*/  F2FP.TF32.F32.PACK_B R31, R31 ;  /* 0x0000001fff1f723e */ /* 0x000fe200024050ff */
[C---:B------:R-:W-:Y:S01]  /*88f0*/  FFMA R6, R27.reuse, R0, R6 ;  /* 0x000000001b067223 */ /* 0x040fe20000000006 */
[----:B------:R-:W-:Y:S01]  /*8900*/  LOP3.LUT R3, R32, 0xffffe000, RZ, 0xc0, !PT ;  /* 0xffffe00020037812 */ /* 0x000fe200078ec0ff */
[----:B------:R-:W-:Y:S01]  /*8910*/  FFMA R7, R27, R2, R11 ;  /* 0x000000021b077223 */ /* 0x000fe2000000000b */
[----:B------:R-:W-:Y:S01]  /*8920*/  F2FP.TF32.F32.PACK_B R4, R4 ;  /* 0x00000004ff04723e */ /* 0x000fe200024050ff */
[----:B------:R1:W-:Y:S01]  /*8930*/  STS.128 [R65+0x2000], R28 ;  /* 0x0020001c41007388 */ /* 0x0003e20000000c00 */
[----:B------:R-:W-:Y:S01]  /*8940*/  LOP3.LUT R0, R34, 0xffffe000, RZ, 0xc0, !PT ;  /* 0xffffe00022007812 */ /* 0x000fe200078ec0ff */
[----:B------:R-:W-:Y:S01]  /*8950*/  FMUL R15, R24, R15 ;  /* 0x0000000f180f7220 */ /* 0x000fe20000400000 */
[----:B------:R-:W-:Y:S01]  /*8960*/  LOP3.LUT R2, R35, 0xffffe000, RZ, 0xc0, !PT ;  /* 0xffffe00023027812 */ /* 0x000fe200078ec0ff */
[C---:B------:R-:W-:Y:S01]  /*8970*/  FFMA R8, R27.reuse, R3, R8 ;  /* 0x000000031b087223 */ /* 0x040fe20000000008 */
[----:B------:R-:W-:Y:S01]  /*8980*/  F2FP.TF32.F32.PACK_B R5, R5 ;  /* 0x00000005ff05723e */ /* 0x000fe200024050ff */
[C---:B------:R-:W-:Y:S01]  /*8990*/  FFMA R9, R27.reuse, R16, R9 ;  /* 0x000000101b097223 */ /* 0x040fe20000000009 */
[----:B------:R-:W-:Y:S01]  /*89a0*/  F2FP.TF32.F32.PACK_B R6, R6 ;  /* 0x00000006ff06723e */ /* 0x000fe200024050ff */
[C---:B------:R-:W-:Y:S01]  /*89b0*/  FFMA R10, R27.reuse, R0, R10 ;  /* 0x000000001b0a7223 */ /* 0x040fe2000000000a */
[----:B------:R-:W-:Y:S01]  /*89c0*/  F2FP.TF32.F32.PACK_B R7, R7 ;  /* 0x00000007ff07723e */ /* 0x000fe200024050ff */
[----:B------:R-:W-:Y:S01]  /*89d0*/  FFMA R11, R27, R2, R15 ;  /* 0x000000021b0b7223 */ /* 0x000fe2000000000f */
[----:B------:R-:W-:Y:S01]  /*89e0*/  LOP3.LUT R0, R36, 0xffffe000, RZ, 0xc0, !PT ;  /* 0xffffe00024007812 */ /* 0x000fe200078ec0ff */
[----:B------:R-:W-:Y:S01]  /*89f0*/  FMUL R19, R24, R19 ;  /* 0x0000001318137220 */ /* 0x000fe20000400000 */
        /* <DEDUP_REMOVED lines=16> */
[----:B------:R-:W-:Y:S02]  /*8b00*/  F2FP.TF32.F32.PACK_B R15, R15 ;  /* 0x0000000fff0f723e */ /* 0x000fe400024050ff */
[----:B------:R-:W-:Y:S02]  /*8b10*/  LEA R0, R26, UR43, 0x3 ;  /* 0x0000002b1a007c11 */ /* 0x000fe4000f8e18ff */
[----:B------:R-:W-:Y:S01]  /*8b20*/  @P6 SHF.L.U32 R2, RZ, 0x1f, RZ ;  /* 0x0000001fff026819 */ /* 0x000fe200000006ff */
        /* <DEDUP_REMOVED lines=9> */
[----:B------:R-:W-:Y:S02]  /*8bc0*/  UIADD3 UR4, UP0, UPT, UR50, 0x680, URZ ;  /* 0x0000068032047890 */ /* 0x000fe4000ff1e0ff */
[----:B------:R-:W-:Y:S02]  /*8bd0*/  UIADD3 UR13, UPT, UPT, UR45, 0x10, URZ ;  /* 0x000000102d0d7890 */ /* 0x000fe4000fffe0ff */
[----:B------:R-:W-:Y:S02]  /*8be0*/  UIADD3 UR12, UPT, UPT, UR43, 0x2200, URZ ;  /* 0x000022002b0c7890 */ /* 0x000fe4000fffe0ff */
[----:B------:R-:W-:Y:S01]  /*8bf0*/  UIADD3.X UR5, UPT, UPT, URZ, UR51, URZ, UP0, !UPT ;  /* 0x00000033ff057290 */ /* 0x000fe200087fe4ff */
[----:B------:R-:W-:Y:S01]  /*8c00*/  UMOV UR14, UR46 ;  /* 0x0000002e000e7c82 */ /* 0x000fe20008000000 */
[----:B------:R-:W-:Y:S01]  /*8c10*/  UMOV UR15, UR60 ;  /* 0x0000003c000f7c82 */ /* 0x000fe20008000000 */
[----:B------:R-:W-:Y:S02]  /*8c20*/  UIADD3 UR9, UPT, UPT, UR45, 0x90, URZ ;  /* 0x000000902d097890 */ /* 0x000fe4000fffe0ff */
[----:B------:R-:W-:Y:S01]  /*8c30*/  UIADD3 UR8, UPT, UPT, UR43, 0x3200, URZ ;  /* 0x000032002b087890 */ /* 0x000fe2000fffe0ff */
[----:B------:R-:W-:Y:S03]  /*8c40*/  UMOV UR10, UR46 ;  /* 0x0000002e000a7c82 */ /* 0x000fe60008000000 */
[----:B------:R3:W-:Y:S01]  /*8c50*/  UTMASTG.3D [UR12], [UR4] ;  /* 0x0000000c040073b5 */ /* 0x0007e20008010000 */
[----:B------:R-:W-:Y:S04]  /*8c60*/  UMOV UR11, UR60 ;  /* 0x0000003c000b7c82 */ /* 0x000fe80008000000 */
[----:B------:R3:W-:Y:S01]  /*8c70*/  UTMASTG.3D [UR8], [UR4] ;  /* 0x00000008040073b5 */ /* 0x0007e20008010000 */
[----:B------:R0:W-:Y:S01]  /*8c80*/  UTMACMDFLUSH ;  /* 0x00000000000079b7 */ /* 0x0001e20000000000 */
[----:B---3--:R-:W-:Y:S04]  /*8c90*/  DEPBAR.LE SB0, 0x1 ;  /* 0x000080400000791a */ /* 0x008fe80000000000 */
.L_x_132:
[----:B------:R-:W-:Y:S05]  /*8ca0*/  BSYNC.RECONVERGENT B0 ;  /* 0x0000000000007941 */ /* 0x000fea0003800200 */
.L_x_131:
[----:B------:R-:W-:Y:S01]  /*8cb0*/  BAR.SYNC.DEFER_BLOCKING 0x1, 0x80 ;  /* 0x0042000000007b1d */ /* 0x000fe20000010000 */
[----:B------:R-:W-:Y:S04]  /*8cc0*/  UIADD3 UR4, UPT, UPT, UR48, 0x1, URZ ;  /* 0x0000000130047890 */ /* 0x000fe8000fffe0ff */
[----:B------:R-:W-:Y:S04]  /*8cd0*/  UISETP.NE.AND UP0, UPT, UR4, 0x4, UPT ;  /* 0x000000040400788c */ /* 0x000fe8000bf05270 */
[----:B------:R-:W-:Y:S01]  /*8ce0*/  USEL UR47, UR4, URZ, UP0 ;  /* 0x000000ff042f7287 */ /* 0x000fe20008000000 */
[----:B------:R3:W-:Y:S01]  /*8cf0*/  @P6 SYNCS.ARRIVE.TRANS64.RED.A1T0 RZ, [R21+URZ], RZ ;  /* 0x000000ff15ff69a7 */ /* 0x0007e200081004ff */
[----:B------:R-:W-:Y:S01]  /*8d00*/  BSSY B1, `(.L_x_133) ;  /* 0x0000017000017945 */ /* 0x000fe20003800000 */
[----:B------:R-:W4:Y:S02]  /*8d10*/  @P6 SYNCS.PHASECHK.TRANS64.TRYWAIT P0, [R0+URZ+0x20], R2 ;  /* 0x00002002000065a7 */ /* 0x000f2400080011ff */
[----:B----4-:R-:W-:Y:S01]  /*8d20*/  @P6 SEL R72, RZ, 0x1, !P0 ;  /* 0x00000001ff486807 */ /* 0x010fe20004000000 */
[----:B---3--:R-:W-:Y:S06]  /*8d30*/  @!P6 BRA `(.L_x_134) ;  /* 0x00000000004ce947 */ /* 0x008fec0003800000 */
        /* <DEDUP_REMOVED lines=9> */
[----:B------:R-:W-:Y:S04]  /*8dd0*/  SHF.L.U32 R6, RZ, 0x1f, RZ ;  /* 0x0000001fff067819 */ /* 0x000fe800000006ff */
[----:B------:R-:W1:Y:S02]  /*8de0*/  SYNCS.PHASECHK.TRANS64.TRYWAIT P0, [R0+URZ+0x20], R6 ;  /* 0x00002006000075a7 */ /* 0x000e6400080011ff */
[----:B-1----:R-:W-:Y:S05]  /*8df0*/  @!P0 BRA `(.L_x_137) ;  /* 0x0000004800948947 */ /* 0x002fea0003800000 */
.L_x_136:
[----:B------:R-:W-:Y:S05]  /*8e00*/  BSYNC B0 ;  /* 0x0000000000007941 */ /* 0x000fea0003800000 */
.L_x_135:
[----:B------:R-:W-:Y:S02]  /*8e10*/  ISETP.NE.AND P0, PT, R73, RZ, PT ;  /* 0x000000ff4900720c */ /* 0x000fe40003f05270 */
[----:B------:R-:W-:Y:S11]  /*8e20*/  IADD3 R26, PT, PT, R26, 0x1, RZ ;  /* 0x000000011a1a7810 */ /* 0x000ff60007ffe0ff */
[----:B------:R3:W4:Y:S04]  /*8e30*/  @P0 LDS.128 R44, [R5] ;  /* 0x00000000052c0984 */ /* 0x0007280000000c00 */
[----:B------:R3:W1:Y:S04]  /*8e40*/  @P0 LDS.128 R40, [R4+0x10] ;  /* 0x0000100004280984 */ /* 0x0006680000000c00 */
[----:B------:R3:W1:Y:S04]  /*8e50*/  @P0 LDS.128 R32, [R3+0x20] ;  /* 0x0000200003200984 */ /* 0x0006680000000c00 */
[----:B------:R3:W1:Y:S02]  /*8e60*/  @P0 LDS.128 R36, [R2+0x30] ;  /* 0x0000300002240984 */ /* 0x0006640000000c00 */
.L_x_134:
[----:B------:R-:W-:Y:S05]  /*8e70*/  BSYNC B1 ;  /* 0x0000000000017941 */ /* 0x000fea0003800000 */
.L_x_133:
[----:B-1----:R-:W-:Y:S05]  /*8e80*/  VIADD R0, R25, 0x20 ;  /* 0x0000002019007836 */ /* 0x002fea0000000000 */
[----:B------:R-:W-:Y:S04]  /*8e90*/  SHF.R.U32.HI R0, RZ, 0x15, R0 ;  /* 0x00000015ff007819 */ /* 0x000fe80000011600 */
[----:B------:R-:W-:Y:S11]  /*8ea0*/  LOP3.LUT P0, RZ, R0, 0x3, R53, 0x48, !PT ;  /* 0x0000000300ff7812 */ /* 0x000ff60007804835 */
[----:B------:R-:W-:Y:S02]  /*8eb0*/  @!UPT UIADD3 URZ, UPT, UPT, URZ, URZ, URZ ;  /* 0x000000fffffff290 */ /* 0x000fe4000fffe0ff */
[----:B------:R-:W-:Y:S05]  /*8ec0*/  @!P0 BRA `(.L_x_138) ;  /* 0x0000000000408947 */ /* 0x000fea0003800000 */
[----:B------:R-:W1:Y:S01]  /*8ed0*/  LDCU.64 UR8, c[0x4][0x70] ;  /* 0x01000e00ff0877ac */ /* 0x000e620008000a00 */
[----:B---3--:R-:W-:Y:S01]  /*8ee0*/  MOV R3, 0x0 ;  /* 0x0000000000037802 */ /* 0x008fe20000000f00 */
[----:B------:R-:W-:Y:S02]  /*8ef0*/  HFMA2 R12, -RZ, RZ, 0, 5.9604644775390625e-08 ;  /* 0x00000001ff0c7431 */ /* 0x000fe400000001ff */
[----:B------:R-:W-:Y:S02]  /*8f00*/  IMAD.MOV.U32 R8, RZ, RZ, 0x192 ;  /* 0x00000192ff087424 */ /* 0x000fe400078e00ff */
[----:B------:R-:W-:Y:S01]  /*8f10*/  IMAD.MOV.U32 R13, RZ, RZ, RZ ;  /* 0x000000ffff0d7224 */ /* 0x000fe200078e00ff */
[----:B------:R-:W3:Y:S01]  /*8f20*/  LDCU.64 UR6, c[0x4][0x78] ;  /* 0x01000f00ff0677ac */ /* 0x000ee20008000a00 */
[----:B------:R-:W2:Y:S01]  /*8f30*/  LDC.64 R2, c[0x4][R3] ;  /* 0x0100000003027b82 */ /* 0x000ea20000000a00 */
        /* <DEDUP_REMOVED lines=9> */
.L_x_138:
[----:B------:R-:W-:Y:S01]  /*8fd0*/  ISETP.NE.AND P6, PT, R70, RZ, PT ;  /* 0x000000ff4600720c */ /* 0x000fe20003fc5270 */
[----:B------:R-:W-:Y:S05]  /*8fe0*/  WARPSYNC.ALL ;  /* 0x0000000000007948 */ /* 0x000fea0003800000 */
[----:B------:R-:W-:Y:S01]  /*8ff0*/  R2UR UR4, R25 ;  /* 0x00000000190472ca */ /* 0x000fe200000e0000 */
[----:B------:R-:W-:Y:S01]  /*9000*/  IMAD.U32 R0, RZ, RZ, UR47 ;  /* 0x0000002fff007e24 */ /* 0x000fe2000f8e00ff */
[----:B----4-:R-:W-:Y:S01]  /*9010*/  LOP3.LUT R20, R44, 0xffffe000, RZ, 0xc0, !PT ;  /* 0xffffe0002c147812 */ /* 0x010fe200078ec0ff */
[----:B------:R-:W-:Y:S01]  /*9020*/  IMAD.U32 R21, RZ, RZ, UR62 ;  /* 0x0000003eff157e24 */ /* 0x000fe2000f8e00ff */
[----:B------:R-:W-:Y:S01]  /*9030*/  ISETP.NE.AND P0, PT, R67, RZ, PT ;  /* 0x000000ff4300720c */ /* 0x000fe20003f05270 */
[----:B------:R-:W-:Y:S02]  /*9040*/  BSSY.RECONVERGENT B0, `(.L_x_139) ;  /* 0x0000060000007945 */ /* 0x000fe40003800200 */
[----:B------:R-:W-:Y:S05]  /*9050*/  @P6 LEA R0, R0, UR43, 0x3 ;  /* 0x0000002b00006c11 */ /* 0x000fea000f8e18ff */
[----:B------:R-:W-:Y:S01]  /*9060*/  @P6 VIADD R0, R0, 0x40 ;  /* 0x0000004000006836 */ /* 0x000fe20000000000 */
[----:B---3--:R-:W1:Y:S04]  /*9070*/  LDTM.x16 R4, tmem[UR4+0x20] ;  /* 0x00002004000479ee */ /* 0x008e680008240000 */
        /* <DEDUP_REMOVED lines=92> */
.L_x_140:
[----:B------:R-:W-:Y:S05]  /*9640*/  BSYNC.RECONVERGENT B0 ;  /* 0x0000000000007941 */ /* 0x000fea0003800200 */
.L_x_139:
[----:B------:R-:W-:Y:S01]  /*9650*/  BAR.SYNC.DEFER_BLOCKING 0x1, 0x80 ;  /* 0x0042000000007b1d */ /* 0x000fe20000010000 */
[----:B------:R-:W-:Y:S01]  /*9660*/  UIADD3 UR4, UPT, UPT, UR47, 0x1, URZ ;  /* 0x000000012f047890 */ /* 0x000fe2000fffe0ff */
[----:B------:R-:W-:Y:S03]  /*9670*/  HFMA2 R74, -RZ, RZ, 0, 0 ;  /* 0x00000000ff4a7431 */ /* 0x000fe600000001ff */
        /* <DEDUP_REMOVED lines=19> */
.L_x_144:
[----:B------:R-:W-:Y:S05]  /*97b0*/  BSYNC B0 ;  /* 0x0000000000007941 */ /* 0x000fea0003800000 */
.L_x_143:
[----:B------:R-:W-:Y:S01]  /*97c0*/  ISETP.NE.AND P0, PT, R73, RZ, PT ;  /* 0x000000ff4900720c */ /* 0x000fe20003f05270 */
[----:B------:R-:W-:Y:S11]  /*97d0*/  VIADD R26, R26, 0x1 ;  /* 0x000000011a1a7836 */ /* 0x000ff60000000000 */
[----:B------:R-:W-:Y:S01]  /*97e0*/  @!UPT UIADD3 URZ, UPT, UPT, URZ, URZ, URZ ;  /* 0x000000fffffff290 */ /* 0x000fe2000fffe0ff */
[----:B------:R3:W4:Y:S04]  /*97f0*/  @P0 LDS.128 R44, [R5] ;  /* 0x00000000052c0984 */ /* 0x0007280000000c00 */
[----:B------:R3:W1:Y:S04]  /*9800*/  @P0 LDS.128 R40, [R4+0x10] ;  /* 0x0000100004280984 */ /* 0x0006680000000c00 */
[----:B------:R3:W1:Y:S04]  /*9810*/  @P0 LDS.128 R32, [R3+0x20] ;  /* 0x0000200003200984 */ /* 0x0006680000000c00 */
[----:B------:R3:W1:Y:S01]  /*9820*/  @P0 LDS.128 R36, [R2+0x30] ;  /* 0x0000300002240984 */ /* 0x0006620000000c00 */
[C---:B------:R-:W-:Y:S04]  /*9830*/  ISETP.NE.AND P0, PT, R26.reuse, 0x4, PT ;  /* 0x000000041a00780c */ /* 0x040fe80003f05270 */
[----:B------:R-:W-:Y:S02]  /*9840*/  SEL R26, R26, RZ, P0 ;  /* 0x000000ff1a1a7207 */ /* 0x000fe40000000000 */
[----:B------:R-:W-:Y:S02]  /*9850*/  SEL R74, RZ, 0x1, P0 ;  /* 0x00000001ff4a7807 */ /* 0x000fe40000000000 */
.L_x_142:
[----:B------:R-:W-:Y:S05]  /*9860*/  BSYNC B1 ;  /* 0x0000000000017941 */ /* 0x000fea0003800000 */
.L_x_141:
        /* <DEDUP_REMOVED lines=21> */
.L_x_146:
        /* <DEDUP_REMOVED lines=79> */
[----:B------:R-:W-:Y:S01]  /*9eb0*/  @P6 SHF.L.U32 R2, R74, 0x1f, RZ ;  /* 0x0000001f4a026819 */ /* 0x000fe200000006ff */
        /* <DEDUP_REMOVED lines=23> */
.L_x_148:
[----:B------:R-:W-:Y:S05]  /*a030*/  BSYNC.RECONVERGENT B0 ;  /* 0x0000000000007941 */ /* 0x000fea0003800200 */
.L_x_147:
        /* <DEDUP_REMOVED lines=18> */
[----:B------:R-:W-:Y:S04]  /*a160*/  SHF.L.U32 R6, R74, 0x1f, RZ ;  /* 0x0000001f4a067819 */ /* 0x000fe800000006ff */
[----:B------:R-:W1:Y:S02]  /*a170*/  SYNCS.PHASECHK.TRANS64.TRYWAIT P0, [R0+URZ+0x20], R6 ;  /* 0x00002006000075a7 */ /* 0x000e6400080011ff */
[----:B-1----:R-:W-:Y:S05]  /*a180*/  @!P0 BRA `(.L_x_153) ;  /* 0x0000003400d88947 */ /* 0x002fea0003800000 */
.L_x_152:
[----:B------:R-:W-:Y:S05]  /*a190*/  BSYNC B0 ;  /* 0x0000000000007941 */ /* 0x000fea0003800000 */
.L_x_151:
[----:B------:R-:W-:Y:S01]  /*a1a0*/  ISETP.NE.AND P0, PT, R73, RZ, PT ;  /* 0x000000ff4900720c */ /* 0x000fe20003f05270 */
[----:B------:R-:W-:Y:S11]  /*a1b0*/  VIADD R26, R26, 0x1 ;  /* 0x000000011a1a7836 */ /* 0x000ff60000000000 */
[----:B------:R-:W-:Y:S01]  /*a1c0*/  @!UPT UIADD3 URZ, UPT, UPT, URZ, URZ, URZ ;  /* 0x000000fffffff290 */ /* 0x000fe2000fffe0ff */
[----:B------:R3:W4:Y:S04]  /*a1d0*/  @P0 LDS.128 R44, [R5] ;  /* 0x00000000052c0984 */ /* 0x0007280000000c00 */
[----:B------:R3:W2:Y:S04]  /*a1e0*/  @P0 LDS.128 R40, [R4+0x10] ;  /* 0x0000100004280984 */ /* 0x0006a80000000c00 */
[----:B------:R3:W2:Y:S04]  /*a1f0*/  @P0 LDS.128 R32, [R3+0x20] ;  /* 0x0000200003200984 */ /* 0x0006a80000000c00 */
[----:B------:R3:W2:Y:S01]  /*a200*/  @P0 LDS.128 R36, [R2+0x30] ;  /* 0x0000300002240984 */ /* 0x0006a20000000c00 */
[C---:B------:R-:W-:Y:S04]  /*a210*/  ISETP.NE.AND P0, PT, R26.reuse, 0x4, PT ;  /* 0x000000041a00780c */ /* 0x040fe80003f05270 */
[----:B-1----:R-:W-:Y:S02]  /*a220*/  SEL R0, RZ, 0x1, P0 ;  /* 0x00000001ff007807 */ /* 0x002fe40000000000 */
[----:B------:R-:W-:Y:S02]  /*a230*/  SEL R26, R26, RZ, P0 ;  /* 0x000000ff1a1a7207 */ /* 0x000fe40000000000 */
[----:B------:R-:W-:Y:S02]  /*a240*/  LOP3.LUT R74, R74, R0, RZ, 0x3c, !PT ;  /* 0x000000004a4a7212 */ /* 0x000fe400078e3cff */
.L_x_150:
[----:B------:R-:W-:Y:S05]  /*a250*/  BSYNC B1 ;  /* 0x0000000000017941 */ /* 0x000fea0003800000 */
.L_x_149:
[----:B------:R-:W-:Y:S05]  /*a260*/  VIADD R0, R25, 0x40 ;  /* 0x0000004019007836 */ /* 0x000fea0000000000 */
[----:B------:R-:W-:Y:S04]  /*a270*/  SHF.R.U32.HI R0, RZ, 0x15, R0 ;  /* 0x00000015ff007819 */ /* 0x000fe80000011600 */
[----:B------:R-:W-:Y:S11]  /*a280*/  LOP3.LUT P0, RZ, R0, 0x3, R53, 0x48, !PT ;  /* 0x0000000300ff7812 */ /* 0x000ff60007804835 */
[----:B------:R-:W-:Y:S02]  /*a290*/  @!UPT UIADD3 URZ, UPT, UPT, URZ, URZ, URZ ;  /* 0x000000fffffff290 */ /* 0x000fe4000fffe0ff */
[----:B------:R-:W-:Y:S05]  /*a2a0*/  @!P0 BRA `(.L_x_154) ;  /* 0x0000000000408947 */ /* 0x000fea0003800000 */
[----:B------:R-:W5:Y:S01]  /*a2b0*/  LDCU.64 UR8, c[0x4][0x70] ;  /* 0x01000e00ff0877ac */ /* 0x000f620008000a00 */
[----:B---3--:R-:W-:Y:S01]  /*a2c0*/  MOV R3, 0x0 ;  /* 0x0000000000037802 */ /* 0x008fe20000000f00 */
[----:B-1----:R-:W-:Y:S02]  /*a2d0*/  HFMA2 R12, -RZ, RZ, 0, 5.9604644775390625e-08 ;  /* 0x00000001ff0c7431 */ /* 0x002fe400000001ff */
[----:B------:R-:W-:Y:S02]  /*a2e0*/  IMAD.MOV.U32 R8, RZ, RZ, 0x192 ;  /* 0x00000192ff087424 */ /* 0x000fe400078e00ff */
[----:B------:R-:W-:Y:S01]  /*a2f0*/  IMAD.MOV.U32 R13, RZ, RZ, RZ ;  /* 0x000000ffff0d7224 */ /* 0x000fe200078e00ff */
[----:B------:R-:W1:Y:S01]  /*a300*/  LDCU.64 UR6, c[0x4][0x78] ;  /* 0x01000f00ff0677ac */ /* 0x000e620008000a00 */
[----:B------:R-:W3:Y:S01]  /*a310*/  LDC.64 R2, c[0x4][R3] ;  /* 0x0100000003027b82 */ /* 0x000ee20000000a00 */
[----:B------:R-:W2:Y:S01]  /*a320*/  LDCU.64 UR4, c[0x4][0x10] ;  /* 0x01000200ff0477ac */ /* 0x000ea20008000a00 */
[----:B-----5:R-:W-:Y:S01]  /*a330*/  MOV R5, UR9 ;  /* 0x0000000900057c02 */ /* 0x020fe20008000f00 */
[----:B------:R-:W-:Y:S01]  /*a340*/  IMAD.U32 R4, RZ, RZ, UR8 ;  /* 0x00000008ff047e24 */ /* 0x000fe2000f8e00ff */
[----:B-1----:R-:W-:Y:S01]  /*a350*/  MOV R7, UR7 ;  /* 0x0000000700077c02 */ /* 0x002fe20008000f00 */
[----:B------:R-:W-:Y:S01]  /*a360*/  IMAD.U32 R6, RZ, RZ, UR6 ;  /* 0x00000006ff067e24 */ /* 0x000fe2000f8e00ff */
[----:B--2---:R-:W-:Y:S01]  /*a370*/  MOV R11, UR5 ;  /* 0x00000005000b7c02 */ /* 0x004fe20008000f00 */
[----:B------:R-:W-:Y:S02]  /*a380*/  IMAD.U32 R10, RZ, RZ, UR4 ;  /* 0x00000004ff0a7e24 */ /* 0x000fe4000f8e00ff */
[----:B------:R-:W-:Y:S07]  /*a390*/  LEPC R20, `(.L_x_154) ;  /* 0x000000001014794e */ /* 0x000fee0000000000 */
[----:B---34-:R-:W-:Y:S05]  /*a3a0*/  CALL.ABS.NOINC R2 ;  /* 0x0000000002007343 */ /* 0x018fea0003c00000 */
.L_x_154:
        /* <DEDUP_REMOVED lines=10> */
[----:B-1-3--:R-:W1:Y:S04]  /*a450*/  LDTM.x16 R4, tmem[UR4+0x40] ;  /* 0x00004004000479ee */ /* 0x00ae680008240000 */
        /* <DEDUP_REMOVED lines=18> */
[----:B--2---:R-:W-:Y:S01]  /*a580*/  LOP3.LUT R18, R40, 0xffffe000, RZ, 0xc0, !PT ;  /* 0xffffe00028127812 */ /* 0x004fe200078ec0ff */
        /* <DEDUP_REMOVED lines=18> */
[----:B------:R1:W-:Y:S01]  /*a6b0*/  STS.128 [R65], R28 ;  /* 0x0000001c41007388 */ /* 0x0003e20000000c00 */
        /* <DEDUP_REMOVED lines=37> */
[----:B--2---:R-:W2:Y:S02]  /*a910*/  FENCE.VIEW.ASYNC.S ;  /* 0x00000000000073c6 */ /* 0x004ea40000000000 */
[----:B--2---:R-:W-:Y:S06]  /*a920*/  BAR.SYNC.DEFER_BLOCKING 0x1, 0x80 ;  /* 0x0042000000007b1d */ /* 0x004fec0000010000 */
[----:B------:R-:W-:Y:S05]  /*a930*/  @P0 BRA `(.L_x_156) ;  /* 0x0000000000400947 */ /* 0x000fea0003800000 */
[----:B------:R-:W-:Y:S02]  /*a940*/  UIADD3 UR4, UPT, UPT, UR43, 0x200, URZ ;  /* 0x000002002b047890 */ /* 0x000fe4000fffe0ff */
[----:B------:R-:W-:Y:S01]  /*a950*/  UIADD3 UR9, UPT, UPT, UR45, 0x40, URZ ;  /* 0x000000402d097890 */ /* 0x000fe2000fffe0ff */
[----:B------:R-:W-:Y:S01]  /*a960*/  UMOV UR10, UR46 ;  /* 0x0000002e000a7c82 */ /* 0x000fe20008000000 */
[----:B------:R-:W-:Y:S02]  /*a970*/  UMOV UR11, UR60 ;  /* 0x0000003c000b7c82 */ /* 0x000fe40008000000 */
[----:B------:R-:W-:Y:S01]  /*a980*/  MOV R57, UR4 ;  /* 0x0000000400397c02 */ /* 0x000fe20008000f00 */
[----:B------:R-:W-:Y:S02]  /*a990*/  UIADD3 UR4, UP0, UPT, UR50, 0x680, URZ ;  /* 0x0000068032047890 */ /* 0x000fe4000ff1e0ff */
[----:B------:R-:W-:Y:S01]  /*a9a0*/  UIADD3 UR13, UPT, UPT, UR45, 0xc0, URZ ;  /* 0x000000c02d0d7890 */ /* 0x000fe2000fffe0ff */
[----:B------:R-:W-:Y:S01]  /*a9b0*/  R2UR UR8, R57 ;  /* 0x00000000390872ca */ /* 0x000fe200000e0000 */
[----:B------:R-:W-:Y:S02]  /*a9c0*/  UIADD3.X UR5, UPT, UPT, URZ, UR51, URZ, UP0, !UPT ;  /* 0x00000033ff057290 */ /* 0x000fe400087fe4ff */
[----:B------:R-:W-:Y:S01]  /*a9d0*/  UIADD3 UR12, UPT, UPT, UR43, 0x1200, URZ ;  /* 0x000012002b0c7890 */ /* 0x000fe2000fffe0ff */
[----:B------:R-:W-:Y:S01]  /*a9e0*/  UMOV UR14, UR46 ;  /* 0x0000002e000e7c82 */ /* 0x000fe20008000000 */
[----:B------:R-:W-:Y:S08]  /*a9f0*/  UMOV UR15, UR60 ;  /* 0x0000003c000f7c82 */ /* 0x000ff00008000000 */
[----:B------:R2:W-:Y:S01]  /*aa00*/  UTMASTG.3D [UR8], [UR4] ;  /* 0x00000008040073b5 */ /* 0x0005e20008010000 */
[----:B------:R2:W-:Y:S01]  /*aa10*/  UTMASTG.3D [UR12], [UR4] ;  /* 0x0000000c040073b5 */ /* 0x0005e20008010000 */
[----:B------:R0:W-:Y:S01]  /*aa20*/  UTMACMDFLUSH ;  /* 0x00000000000079b7 */ /* 0x0001e20000000000 */
[----:B--2---:R-:W-:Y:S04]  /*aa30*/  DEPBAR.LE SB0, 0x1 ;  /* 0x000080400000791a */ /* 0x004fe80000000000 */
.L_x_156:
[----:B------:R-:W-:Y:S05]  /*aa40*/  BSYNC.RECONVERGENT B0 ;  /* 0x0000000000007941 */ /* 0x000fea0003800200 */
.L_x_155:
[----:B------:R-:W-:Y:S01]  /*aa50*/  BAR.SYNC.DEFER_BLOCKING 0x1, 0x80 ;  /* 0x0042000000007b1d */ /* 0x000fe20000010000 */
[----:B------:R-:W-:Y:S04]  /*aa60*/  UIADD3 UR4, UPT, UPT, UR48, 0x1, URZ ;  /* 0x0000000130047890 */ /* 0x000fe8000fffe0ff */
[----:B------:R-:W-:Y:S04]  /*aa70*/  UISETP.NE.AND UP0, UPT, UR4, 0x4, UPT ;  /* 0x000000040400788c */ /* 0x000fe8000bf05270 */
[----:B------:R-:W-:Y:S01]  /*aa80*/  USEL UR47, UR4, URZ, UP0 ;  /* 0x000000ff042f7287 */ /* 0x000fe20008000000 */
[----:B------:R2:W-:Y:S01]  /*aa90*/  @P6 SYNCS.ARRIVE.TRANS64.RED.A1T0 RZ, [R21+URZ], RZ ;  /* 0x000000ff15ff69a7 */ /* 0x0005e200081004ff */
[----:B------:R-:W-:Y:S01]  /*aaa0*/  BSSY B1, `(.L_x_157) ;  /* 0x000001c000017945 */ /* 0x000fe20003800000 */
[----:B------:R-:W3:Y:S02]  /*aab0*/  @P6 SYNCS.PHASECHK.TRANS64.TRYWAIT P0, [R0+URZ+0x20], R2 ;  /* 0x00002002000065a7 */ /* 0x000ee400080011ff */
[----:B---3--:R-:W-:Y:S01]  /*aac0*/  @P6 SEL R72, RZ, 0x1, !P0 ;  /* 0x00000001ff486807 */ /* 0x008fe20004000000 */
[----:B--2---:R-:W-:Y:S06]  /*aad0*/  @!P6 BRA `(.L_x_158) ;  /* 0x000000000060e947 */ /* 0x004fec0003800000 */
        /* <DEDUP_REMOVED lines=12> */
.L_x_160:
[----:B------:R-:W-:Y:S05]  /*aba0*/  BSYNC B0 ;  /* 0x0000000000007941 */ /* 0x000fea0003800000 */
.L_x_159:
[----:B------:R-:W-:Y:S01]  /*abb0*/  ISETP.NE.AND P0, PT, R73, RZ, PT ;  /* 0x000000ff4900720c */ /* 0x000fe20003f05270 */
[----:B------:R-:W-:Y:S11]  /*abc0*/  VIADD R26, R26, 0x1 ;  /* 0x000000011a1a7836 */ /* 0x000ff60000000000 */
[----:B------:R-:W-:Y:S01]  /*abd0*/  @!UPT UIADD3 URZ, UPT, UPT, URZ, URZ, URZ ;  /* 0x000000fffffff290 */ /* 0x000fe2000fffe0ff */
[----:B------:R2:W3:Y:S04]  /*abe0*/  @P0 LDS.128 R44, [R5] ;  /* 0x00000000052c0984 */ /* 0x0004e80000000c00 */
[----:B------:R2:W4:Y:S04]  /*abf0*/  @P0 LDS.128 R40, [R4+0x10] ;  /* 0x0000100004280984 */ /* 0x0005280000000c00 */
[----:B------:R2:W2:Y:S04]  /*ac00*/  @P0 LDS.128 R32, [R3+0x20] ;  /* 0x0000200003200984 */ /* 0x0004a80000000c00 */
[----:B------:R2:W2:Y:S01]  /*ac10*/  @P0 LDS.128 R36, [R2+0x30] ;  /* 0x0000300002240984 */ /* 0x0004a20000000c00 */
[C---:B------:R-:W-:Y:S04]  /*ac20*/  ISETP.NE.AND P0, PT, R26.reuse, 0x4, PT ;  /* 0x000000041a00780c */ /* 0x040fe80003f05270 */
[----:B-1----:R-:W-:Y:S02]  /*ac30*/  SEL R0, RZ, 0x1, P0 ;  /* 0x00000001ff007807 */ /* 0x002fe40000000000 */
[----:B------:R-:W-:Y:S02]  /*ac40*/  SEL R26, R26, RZ, P0 ;  /* 0x000000ff1a1a7207 */ /* 0x000fe40000000000 */
[----:B------:R-:W-:Y:S02]  /*ac50*/  LOP3.LUT R74, R74, R0, RZ, 0x3c, !PT ;  /* 0x000000004a4a7212 */ /* 0x000fe400078e3cff */
.L_x_158:
[----:B------:R-:W-:Y:S05]  /*ac60*/  BSYNC B1 ;  /* 0x0000000000017941 */ /* 0x000fea0003800000 */
.L_x_157:
[----:B------:R-:W-:Y:S05]  /*ac70*/  VIADD R0, R25, 0x50 ;  /* 0x0000005019007836 */ /* 0x000fea0000000000 */
[----:B------:R-:W-:Y:S04]  /*ac80*/  SHF.R.U32.HI R0, RZ, 0x15, R0 ;  /* 0x00000015ff007819 */ /* 0x000fe80000011600 */
[----:B------:R-:W-:Y:S11]  /*ac90*/  LOP3.LUT P0, RZ, R0, 0x3, R53, 0x48, !PT ;  /* 0x0000000300ff7812 */ /* 0x000ff60007804835 */
[----:B------:R-:W-:Y:S02]  /*aca0*/  @!UPT UIADD3 URZ, UPT, UPT, URZ, URZ, URZ ;  /* 0x000000fffffff290 */ /* 0x000fe4000fffe0ff */
[----:B------:R-:W-:Y:S05]  /*acb0*/  @!P0 BRA `(.L_x_162) ;  /* 0x0000000000408947 */ /* 0x000fea0003800000 */
[----:B------:R-:W5:Y:S01]  /*acc0*/  LDCU.64 UR8, c[0x4][0x70] ;  /* 0x01000e00ff0877ac */ /* 0x000f620008000a00 */
[----:B--2---:R-:W-:Y:S01]  /*acd0*/  MOV R3, 0x0 ;  /* 0x0000000000037802 */ /* 0x004fe20000000f00 */
[----:B-1----:R-:W-:Y:S02]  /*ace0*/  HFMA2 R12, -RZ, RZ, 0, 5.9604644775390625e-08 ;  /* 0x00000001ff0c7431 */ /* 0x002fe400000001ff */
[----:B------:R-:W-:Y:S02]  /*acf0*/  IMAD.MOV.U32 R8, RZ, RZ, 0x192 ;  /* 0x00000192ff087424 */ /* 0x000fe400078e00ff */
[----:B------:R-:W-:Y:S01]  /*ad00*/  IMAD.MOV.U32 R13, RZ, RZ, RZ ;  /* 0x000000ffff0d7224 */ /* 0x000fe200078e00ff */
[----:B------:R-:W1:Y:S01]  /*ad10*/  LDCU.64 UR6, c[0x4][0x78] ;  /* 0x01000f00ff0677ac */ /* 0x000e620008000a00 */
[----:B------:R-:W2:Y:S01]  /*ad20*/  LDC.64 R2, c[0x4][R3] ;  /* 0x0100000003027b82 */ /* 0x000ea20000000a00 */
[----:B------:R-:W3:Y:S01]  /*ad30*/  LDCU.64 UR4, c[0x4][0x10] ;  /* 0x01000200ff0477ac */ /* 0x000ee20008000a00 */
[----:B-----5:R-:W-:Y:S01]  /*ad40*/  MOV R5, UR9 ;  /* 0x0000000900057c02 */ /* 0x020fe20008000f00 */
[----:B------:R-:W-:Y:S01]  /*ad50*/  IMAD.U32 R4, RZ, RZ, UR8 ;  /* 0x00000008ff047e24 */ /* 0x000fe2000f8e00ff */
[----:B-1----:R-:W-:Y:S01]  /*ad60*/  MOV R7, UR7 ;  /* 0x0000000700077c02 */ /* 0x002fe20008000f00 */
[----:B------:R-:W-:Y:S01]  /*ad70*/  IMAD.U32 R6, RZ, RZ, UR6 ;  /* 0x00000006ff067e24 */ /* 0x000fe2000f8e00ff */
[----:B---3--:R-:W-:Y:S01]  /*ad80*/  MOV R11, UR5 ;  /* 0x00000005000b7c02 */ /* 0x008fe20008000f00 */
[----:B------:R-:W-:Y:S02]  /*ad90*/  IMAD.U32 R10, RZ, RZ, UR4 ;  /* 0x00000004ff0a7e24 */ /* 0x000fe4000f8e00ff */
[----:B------:R-:W-:Y:S07]  /*ada0*/  LEPC R20, `(.L_x_162) ;  /* 0x000000001014794e */ /* 0x000fee0000000000 */
[----:B--2-4-:R-:W-:Y:S05]  /*adb0*/  CALL.ABS.NOINC R2 ;  /* 0x0000000002007343 */ /* 0x014fea0003c00000 */
.L_x_162:
[----:B------:R-:W-:Y:S01]  /*adc0*/  ISETP.NE.AND P6, PT, R70, RZ, PT ;  /* 0x000000ff4600720c */ /* 0x000fe20003fc5270 */
[----:B------:R-:W-:Y:S05]  /*add0*/  WARPSYNC.ALL ;  /* 0x0000000000007948 */ /* 0x000fea0003800000 */
[----:B------:R-:W-:Y:S01]  /*ade0*/  R2UR UR4, R25 ;  /* 0x00000000190472ca */ /* 0x000fe200000e0000 */
[----:B------:R-:W-:Y:S01]  /*adf0*/  IMAD.U32 R0, RZ, RZ, UR47 ;  /* 0x0000002fff007e24 */ /* 0x000fe2000f8e00ff */
[----:B---3--:R-:W-:Y:S01]  /*ae00*/  LOP3.LUT R20, R44, 0xffffe000, RZ, 0xc0, !PT ;  /* 0xffffe0002c147812 */ /* 0x008fe200078ec0ff */
[----:B------:R-:W-:Y:S01]  /*ae10*/  IMAD.U32 R21, RZ, RZ, UR62 ;  /* 0x0000003eff157e24 */ /* 0x000fe2000f8e00ff */
[----:B------:R-:W-:Y:S01]  /*ae20*/  ISETP.NE.AND P0, PT, R67, RZ, PT ;  /* 0x000000ff4300720c */ /* 0x000fe20003f05270 */
[----:B------:R-:W-:Y:S02]  /*ae30*/  BSSY.RECONVERGENT B0, `(.L_x_163) ;  /* 0x0000060000007945 */ /* 0x000fe40003800200 */
[----:B------:R-:W-:Y:S05]  /*ae40*/  @P6 LEA R0, R0, UR43, 0x3 ;  /* 0x0000002b00006c11 */ /* 0x000fea000f8e18ff */
[----:B------:R-:W-:Y:S01]  /*ae50*/  @P6 VIADD R0, R0, 0x40 ;  /* 0x0000004000006836 */ /* 0x000fe20000000000 */
[----:B-12---:R-:W1:Y:S04]  /*ae60*/  LDTM.x16 R4, tmem[UR4+0x50] ;  /* 0x00005004000479ee */ /* 0x006e680008240000 */
        /* <DEDUP_REMOVED lines=18> */
[----:B----4-:R-:W-:Y:S01]  /*af90*/  LOP3.LUT R18, R40, 0xffffe000, RZ, 0xc0, !PT ;  /* 0xffffe00028127812 */ /* 0x010fe200078ec0ff */
        /* <DEDUP_REMOVED lines=72> */
[----:B--2---:R-:W-:Y:S04]  /*b420*/  DEPBAR.LE SB0, 0x1 ;  /* 0x000080400000791a */ /* 0x004fe80000000000 */
.L_x_164:
[----:B------:R-:W-:Y:S05]  /*b430*/  BSYNC.RECONVERGENT B0 ;  /* 0x0000000000007941 */ /* 0x000fea0003800200 */
.L_x_163:
        /* <DEDUP_REMOVED lines=21> */
.L_x_168:
[----:B------:R-:W-:Y:S05]  /*b590*/  BSYNC B0 ;  /* 0x0000000000007941 */ /* 0x000fea0003800000 */
.L_x_167:
        /* <DEDUP_REMOVED lines=11> */
.L_x_166:
[----:B------:R-:W-:Y:S05]  /*b650*/  BSYNC B1 ;  /* 0x0000000000017941 */ /* 0x000fea0003800000 */
.L_x_165:
        /* <DEDUP_REMOVED lines=21> */
.L_x_170:
        /* <DEDUP_REMOVED lines=103> */
.L_x_172:
[----:B------:R-:W-:Y:S05]  /*be20*/  BSYNC.RECONVERGENT B0 ;  /* 0x0000000000007941 */ /* 0x000fea0003800200 */
.L_x_171:
        /* <DEDUP_REMOVED lines=21> */
.L_x_176:
[----:B------:R-:W-:Y:S05]  /*bf80*/  BSYNC B0 ;  /* 0x0000000000007941 */ /* 0x000fea0003800000 */
.L_x_175:
[----:B------:R-:W-:Y:S11]  /*bf90*/  ISETP.NE.AND P0, PT, R73, RZ, PT ;  /* 0x000000ff4900720c */ /* 0x000ff60003f05270 */
[----:B------:R-:W-:Y:S02]  /*bfa0*/  @!UPT UIADD3 URZ, UPT, UPT, URZ, URZ, URZ ;  /* 0x000000fffffff290 */ /* 0x000fe4000fffe0ff */
[----:B------:R2:W3:Y:S04]  /*bfb0*/  @P0 LDS.128 R44, [R4] ;  /* 0x00000000042c0984 */ /* 0x0004e80000000c00 */
[----:B------:R2:W4:Y:S04]  /*bfc0*/  @P0 LDS.128 R40, [R3+0x10] ;  /* 0x0000100003280984 */ /* 0x0005280000000c00 */
[----:B------:R2:W1:Y:S04]  /*bfd0*/  @P0 LDS.128 R32, [R2+0x20] ;  /* 0x0000200002200984 */ /* 0x0004680000000c00 */
[----:B------:R2:W1:Y:S02]  /*bfe0*/  @P0 LDS.128 R36, [R26+0x30] ;  /* 0x000030001a240984 */ /* 0x0004640000000c00 */
.L_x_174:
[----:B------:R-:W-:Y:S05]  /*bff0*/  BSYNC B1 ;  /* 0x0000000000017941 */ /* 0x000fea0003800000 */
.L_x_173:
[----:B-1----:R-:W-:Y:S05]  /*c000*/  VIADD R0, R25, 0x70 ;  /* 0x0000007019007836 */ /* 0x002fea0000000000 */
[----:B------:R-:W-:Y:S04]  /*c010*/  SHF.R.U32.HI R0, RZ, 0x15, R0 ;  /* 0x00000015ff007819 */ /* 0x000fe80000011600 */
[----:B------:R-:W-:Y:S11]  /*c020*/  LOP3.LUT P0, RZ, R0, 0x3, R53, 0x48, !PT ;  /* 0x0000000300ff7812 */ /* 0x000ff60007804835 */
[----:B------:R-:W-:Y:S02]  /*c030*/  @!UPT UIADD3 URZ, UPT, UPT, URZ, URZ, URZ ;  /* 0x000000fffffff290 */ /* 0x000fe4000fffe0ff */
[----:B------:R-:W-:Y:S05]  /*c040*/  @!P0 BRA `(.L_x_178) ;  /* 0x0000000000408947 */ /* 0x000fea0003800000 */
[----:B------:R-:W1:Y:S01]  /*c050*/  LDCU.64 UR8, c[0x4][0x70] ;  /* 0x01000e00ff0877ac */ /* 0x000e620008000a00 */
[----:B--2---:R-:W-:Y:S01]  /*c060*/  MOV R3, 0x0 ;  /* 0x0000000000037802 */ /* 0x004fe20000000f00 */
[----:B------:R-:W-:Y:S02]  /*c070*/  HFMA2 R12, -RZ, RZ, 0, 5.9604644775390625e-08 ;  /* 0x00000001ff0c7431 */ /* 0x000fe400000001ff */
[----:B------:R-:W-:Y:S02]  /*c080*/  IMAD.MOV.U32 R8, RZ, RZ, 0x192 ;  /* 0x00000192ff087424 */ /* 0x000fe400078e00ff */
[----:B------:R-:W-:Y:S01]  /*c090*/  IMAD.MOV.U32 R13, RZ, RZ, RZ ;  /* 0x000000ffff0d7224 */ /* 0x000fe200078e00ff */
[----:B------:R-:W2:Y:S01]  /*c0a0*/  LDCU.64 UR6, c[0x4][0x78] ;  /* 0x01000f00ff0677ac */ /* 0x000ea20008000a00 */
[----:B------:R-:W3:Y:S01]  /*c0b0*/  LDC.64 R2, c[0x4][R3] ;  /* 0x0100000003027b82 */ /* 0x000ee20000000a00 */
[----:B------:R-:W5:Y:S01]  /*c0c0*/  LDCU.64 UR4, c[0x4][0x10] ;  /* 0x01000200ff0477ac */ /* 0x000f620008000a00 */
[----:B-1----:R-:W-:Y:S01]  /*c0d0*/  MOV R5, UR9 ;  /* 0x0000000900057c02 */ /* 0x002fe20008000f00 */
[----:B------:R-:W-:Y:S01]  /*c0e0*/  IMAD.U32 R4, RZ, RZ, UR8 ;  /* 0x00000008ff047e24 */ /* 0x000fe2000f8e00ff */
[----:B--2---:R-:W-:Y:S01]  /*c0f0*/  MOV R7, UR7 ;  /* 0x0000000700077c02 */ /* 0x004fe20008000f00 */
[----:B------:R-:W-:Y:S01]  /*c100*/  IMAD.U32 R6, RZ, RZ, UR6 ;  /* 0x00000006ff067e24 */ /* 0x000fe2000f8e00ff */
[----:B-----5:R-:W-:Y:S01]  /*c110*/  MOV R11, UR5 ;  /* 0x00000005000b7c02 */ /* 0x020fe20008000f00 */
[----:B------:R-:W-:Y:S02]  /*c120*/  IMAD.U32 R10, RZ, RZ, UR4 ;  /* 0x00000004ff0a7e24 */ /* 0x000fe4000f8e00ff */
[----:B------:R-:W-:Y:S07]  /*c130*/  LEPC R20, `(.L_x_178) ;  /* 0x000000001014794e */ /* 0x000fee0000000000 */
[----:B---34-:R-:W-:Y:S05]  /*c140*/  CALL.ABS.NOINC R2 ;  /* 0x0000000002007343 */ /* 0x018fea0003c00000 */
.L_x_178:
[----:B------:R-:W-:Y:S01]  /*c150*/  ISETP.NE.AND P0, PT, R67, RZ, PT ;  /* 0x000000ff4300720c */ /* 0x000fe20003f05270 */
[----:B------:R-:W-:Y:S05]  /*c160*/  WARPSYNC.ALL ;  /* 0x0000000000007948 */ /* 0x000fea0003800000 */
[----:B------:R-:W-:Y:S01]  /*c170*/  R2UR UR4, R25 ;  /* 0x00000000190472ca */ /* 0x000fe200000e0000 */
[----:B------:R-:W-:Y:S01]  /*c180*/  VIADD R71, R71, 0xb0 ;  /* 0x000000b047477836 */ /* 0x000fe20000000000 */
[----:B---3--:R-:W-:Y:S01]  /*c190*/  LOP3.LUT R0, R44, 0xffffe000, RZ, 0xc0, !PT ;  /* 0xffffe0002c007812 */ /* 0x008fe200078ec0ff */
[----:B------:R-:W-:Y:S01]  /*c1a0*/  BSSY.RECONVERGENT B0, `(.L_x_179) ;  /* 0x000005e000007945 */ /* 0x000fe20003800200 */
[----:B--2---:R-:W-:Y:S02]  /*c1b0*/  LOP3.LUT R2, R45, 0xffffe000, RZ, 0xc0, !PT ;  /* 0xffffe0002d027812 */ /* 0x004fe400078ec0ff */
[----:B------:R-:W-:Y:S02]  /*c1c0*/  LOP3.LUT R3, R46, 0xffffe000, RZ, 0xc0, !PT ;  /* 0xffffe0002e037812 */ /* 0x000fe400078ec0ff */
[----:B------:R-:W-:Y:S02]  /*c1d0*/  LOP3.LUT R20, R47, 0xffffe000, RZ, 0xc0, !PT ;  /* 0xffffe0002f147812 */ /* 0x000fe400078ec0ff */
[----:B----4-:R-:W-:Y:S02]  /*c1e0*/  LOP3.LUT R21, R40, 0xffffe000, RZ, 0xc0, !PT ;  /* 0xffffe00028157812 */ /* 0x010fe400078ec0ff */
[----:B------:R-:W-:Y:S01]  /*c1f0*/  LOP3.LUT R25, R41, 0xffffe000, RZ, 0xc0, !PT ;  /* 0xffffe00029197812 */ /* 0x000fe200078ec0ff */
[----:B------:R-:W1:Y:S01]  /*c200*/  LDTM.x16 R4, tmem[UR4+0x70] ;  /* 0x00007004000479ee */ /* 0x000e620008240000 */
[----:B------:R-:W-:Y:S01]  /*c210*/  LOP3.LUT R26, R42, 0xffffe000, RZ, 0xc0, !PT ;  /* 0xffffe0002a1a7812 */ /* 0x000fe200078ec0ff */
[----:B------:R-:W-:Y:S01]  /*c220*/  NOP ;  /* 0x0000000000007918 */ /* 0x000fe20000000000 */
[----:B------:R-:W-:Y:S02]  /*c230*/  LOP3.LUT R28, R43, 0xffffe000, RZ, 0xc0, !PT ;  /* 0xffffe0002b1c7812 */ /* 0x000fe400078ec0ff */
[----:B------:R-:W-:Y:S02]  /*c240*/  LOP3.LUT R71, R71, 0xfefffff8, RZ, 0xc0, !PT ;  /* 0xfefffff847477812 */ /* 0x000fe400078ec0ff */
[----:B------:R-:W-:Y:S02]  /*c250*/  LOP3.LUT R29, R32, 0xffffe000, RZ, 0xc0, !PT ;  /* 0xffffe000201d7812 */ /* 0x000fe400078ec0ff */
[----:B------:R-:W-:Y:S01]  /*c260*/  LOP3.LUT R30, R33, 0xffffe000, RZ, 0xc0, !PT ;  /* 0xffffe000211e7812 */ /* 0x000fe200078ec0ff */
[----:B-1----:R1:W-:Y:S01]  /*c270*/  SYNCS.ARRIVE.TRANS64.RED.A1T0 RZ, [R71+URZ], RZ ;  /* 0x000000ff47ff79a7 */ /* 0x0023e200081004ff */
[----:B------:R-:W-:Y:S02]  /*c280*/  LOP3.LUT R31, R34, 0xffffe000, RZ, 0xc0, !PT ;  /* 0xffffe000221f7812 */ /* 0x000fe400078ec0ff */
[----:B------:R-:W-:Y:S02]  /*c290*/  LOP3.LUT R32, R35, 0xffffe000, RZ, 0xc0, !PT ;  /* 0xffffe00023207812 */ /* 0x000fe400078ec0ff */
[----:B------:R-:W-:Y:S02]  /*c2a0*/  LOP3.LUT R33, R36, 0xffffe000, RZ, 0xc0, !PT ;  /* 0xffffe00024217812 */ /* 0x000fe400078ec0ff */
[----:B------:R-:W-:Y:S02]  /*c2b0*/  LOP3.LUT R34, R37, 0xffffe000, RZ, 0xc0, !PT ;  /* 0xffffe00025227812 */ /* 0x000fe400078ec0ff */
[----:B------:R-:W-:Y:S02]  /*c2c0*/  LOP3.LUT R35, R38, 0xffffe000, RZ, 0xc0, !PT ;  /* 0xffffe00026237812 */ /* 0x000fe400078ec0ff */
[----:B------:R-:W-:Y:S01]  /*c2d0*/  LOP3.LUT R36, R39, 0xffffe000, RZ, 0xc0, !PT ;  /* 0xffffe00027247812 */ /* 0x000fe200078ec0ff */
[C---:B------:R-:W-:Y:S01]  /*c2e0*/  FMUL R4, R24.reuse, R4 ;  /* 0x0000000418047220 */ /* 0x040fe20000400000 */
[C---:B------:R-:W-:Y:S01]  /*c2f0*/  FMUL R5, R24.reuse, R5 ;  /* 0x0000000518057220 */ /* 0x040fe20000400000 */
[C---:B------:R-:W-:Y:S01]  /*c300*/  FMUL R6, R24.reuse, R6 ;  /* 0x0000000618067220 */ /* 0x040fe20000400000 */
[C---:B------:R-:W-:Y:S01]  /*c310*/  FMUL R7, R24.reuse, R7 ;  /* 0x0000000718077220 */ /* 0x040fe20000400000 */
[C---:B------:R-:W-:Y:S01]  /*c320*/  FFMA R4, R27.reuse, R0, R4 ;  /* 0x000000001b047223 */ /* 0x040fe20000000004 */
[C---:B------:R-:W-:Y:S01]  /*c330*/  FFMA R5, R27.reuse, R2, R5 ;  /* 0x000000021b057223 */ /* 0x040fe20000000005 */
[C---:B------:R-:W-:Y:S01]  /*c340*/  FFMA R6, R27.reuse, R3, R6 ;  /* 0x000000031b067223 */ /* 0x040fe20000000006 */
[C---:B------:R-:W-:Y:S01]  /*c350*/  FFMA R7, R27.reuse, R20, R7 ;  /* 0x000000141b077223 */ /* 0x040fe20000000007 */
[C---:B------:R-:W-:Y:S01]  /*c360*/  FMUL R8, R24.reuse, R8 ;  /* 0x0000000818087220 */ /* 0x040fe20000400000 */
[C---:B------:R-:W-:Y:S01]  /*c370*/  FMUL R9, R24.reuse, R9 ;  /* 0x0000000918097220 */ /* 0x040fe20000400000 */
[C---:B------:R-:W-:Y:S01]  /*c380*/  FMUL R10, R24.reuse, R10 ;  /* 0x0000000a180a7220 */ /* 0x040fe20000400000 */
[C---:B------:R-:W-:Y:S01]  /*c390*/  FMUL R11, R24.reuse, R11 ;  /* 0x0000000b180b7220 */ /* 0x040fe20000400000 */
[----:B------:R-:W-:Y:S01]  /*c3a0*/  F2FP.TF32.F32.PACK_B R4, R4 ;  /* 0x00000004ff04723e */ /* 0x000fe200024050ff */
[C---:B------:R-:W-:Y:S01]  /*c3b0*/  FFMA R8, R27.reuse, R21, R8 ;  /* 0x000000151b087223 */ /* 0x040fe20000000008 */
[----:B------:R-:W-:Y:S01]  /*c3c0*/  F2FP.TF32.F32.PACK_B R5, R5 ;  /* 0x00000005ff05723e */ /* 0x000fe200024050ff */
[C---:B------:R-:W-:Y:S01]  /*c3d0*/  FFMA R9, R27.reuse, R25, R9 ;  /* 0x000000191b097223 */ /* 0x040fe20000000009 */
[----:B------:R-:W-:Y:S01]  /*c3e0*/  F2FP.TF32.F32.PACK_B R6, R6 ;  /* 0x00000006ff06723e */ /* 0x000fe200024050ff */
[C---:B------:R-:W-:Y:S01]  /*c3f0*/  FFMA R10, R27.reuse, R26, R10 ;  /* 0x0000001a1b0a7223 */ /* 0x040fe2000000000a */
[----:B------:R-:W-:Y:S01]  /*c400*/  F2FP.TF32.F32.PACK_B R7, R7 ;  /* 0x00000007ff07723e */ /* 0x000fe200024050ff */
[C---:B------:R-:W-:Y:S01]  /*c410*/  FFMA R11, R27.reuse, R28, R11 ;  /* 0x0000001c1b0b7223 */ /* 0x040fe2000000000b */
[C---:B------:R-:W-:Y:S01]  /*c420*/  FMUL R12, R24.reuse, R12 ;  /* 0x0000000c180c7220 */ /* 0x040fe20000400000 */
[----:B------:R-:W-:Y:S01]  /*c430*/  F2FP.TF32.F32.PACK_B R8, R8 ;  /* 0x00000008ff08723e */ /* 0x000fe200024050ff */
[C---:B------:R-:W-:Y:S01]  /*c440*/  FMUL R13, R24.reuse, R13 ;  /* 0x0000000d180d7220 */ /* 0x040fe20000400000 */
[----:B------:R1:W-:Y:S01]  /*c450*/  STS.128 [R65+0x6000], R4 ;  /* 0x0060000441007388 */ /* 0x0003e20000000c00 */
        /* <DEDUP_REMOVED lines=8> */
[C---:B------:R-:W-:Y:S01]  /*c4e0*/  FFMA R15, R27.reuse, R32, R15 ;  /* 0x000000201b0f7223 */ /* 0x040fe2000000000f */
[C---:B------:R-:W-:Y:S01]  /*c4f0*/  FMUL R16, R24.reuse, R16 ;  /* 0x0000001018107220 */ /* 0x040fe20000400000 */
[----:B------:R-:W-:Y:S01]  /*c500*/  F2FP.TF32.F32.PACK_B R12, R12 ;  /* 0x0000000cff0c723e */ /* 0x000fe200024050ff */
[----:B------:R1:W-:Y:S01]  /*c510*/  STS.128 [R64+0x6010], R8 ;  /* 0x0060100840007388 */ /* 0x0003e20000000c00 */
[C---:B------:R-:W-:Y:S01]  /*c520*/  FMUL R17, R24.reuse, R17 ;  /* 0x0000001118117220 */ /* 0x040fe20000400000 */
[C---:B------:R-:W-:Y:S01]  /*c530*/  FMUL R18, R24.reuse, R18 ;  /* 0x0000001218127220 */ /* 0x040fe20000400000 */
[----:B------:R-:W-:Y:S01]  /*c540*/  FMUL R19, R24, R19 ;  /* 0x0000001318137220 */ /* 0x000fe20000400000 */
[----:B------:R-:W-:Y:S01]  /*c550*/  F2FP.TF32.F32.PACK_B R13, R13 ;  /* 0x0000000dff0d723e */ /* 0x000fe200024050ff */
[C---:B------:R-:W-:Y:S01]  /*c560*/  FFMA R16, R27.reuse, R33, R16 ;  /* 0x000000211b107223 */ /* 0x040fe20000000010 */
[----:B------:R-:W-:Y:S01]  /*c570*/  F2FP.TF32.F32.PACK_B R14, R14 ;  /* 0x0000000eff0e723e */ /* 0x000fe200024050ff */
[C---:B------:R-:W-:Y:S01]  /*c580*/  FFMA R17, R27.reuse, R34, R17 ;  /* 0x000000221b117223 */ /* 0x040fe20000000011 */
[----:B------:R-:W-:Y:S01]  /*c590*/  F2FP.TF32.F32.PACK_B R15, R15 ;  /* 0x0000000fff0f723e */ /* 0x000fe200024050ff */
[C---:B------:R-:W-:Y:S01]  /*c5a0*/  FFMA R18, R27.reuse, R35, R18 ;  /* 0x000000231b127223 */ /* 0x040fe20000000012 */
[----:B------:R-:W-:Y:S01]  /*c5b0*/  FFMA R19, R27, R36, R19 ;  /* 0x000000241b137223 */ /* 0x000fe20000000013 */
[----:B------:R-:W-:Y:S02]  /*c5c0*/  F2FP.TF32.F32.PACK_B R16, R16 ;  /* 0x00000010ff10723e */ /* 0x000fe400024050ff */
[----:B------:R1:W-:Y:S01]  /*c5d0*/  STS.128 [R63+0x6020], R12 ;  /* 0x0060200c3f007388 */ /* 0x0003e20000000c00 */
[----:B------:R-:W-:Y:S02]  /*c5e0*/  F2FP.TF32.F32.PACK_B R17, R17 ;  /* 0x00000011ff11723e */ /* 0x000fe400024050ff */
        /* <DEDUP_REMOVED lines=25> */
.L_x_180:
[----:B------:R-:W-:Y:S05]  /*c780*/  BSYNC.RECONVERGENT B0 ;  /* 0x0000000000007941 */ /* 0x000fea0003800200 */
.L_x_179:
[----:B------:R-:W-:Y:S01]  /*c790*/  BAR.SYNC.DEFER_BLOCKING 0x1, 0x80 ;  /* 0x0042000000007b1d */ /* 0x000fe20000010000 */
[----:B------:R-:W-:Y:S01]  /*c7a0*/  UISETP.NE.AND UP0, UPT, UR49, -0x8, UPT ;  /* 0xfffffff83100788c */ /* 0x000fe2000bf05270 */
[----:B------:R-:W-:Y:S08]  /*c7b0*/  IADD3 R22, PT, PT, R22, 0x1, RZ ;  /* 0x0000000116167810 */ /* 0x000ff00007ffe0ff */
[----:B------:R-:W-:Y:S05]  /*c7c0*/  BRA.U !UP0, `(.L_x_181) ;  /* 0x0000000108287547 */ /* 0x000fea000b800000 */
[----:B------:R-:W-:Y:S01]  /*c7d0*/  ISETP.NE.AND P0, PT, R70, RZ, PT ;  /* 0x000000ff4600720c */ /* 0x000fe20003f05270 */
[----:B------:R-:W-:Y:S01]  /*c7e0*/  IMAD.U32 R2, RZ, RZ, UR48 ;  /* 0x00000030ff027e24 */ /* 0x000fe2000f8e00ff */
[----:B------:R-:W-:Y:S01]  /*c7f0*/  UIADD3 UR4, UPT, UPT, UR48, 0x1, URZ ;  /* 0x0000000130047890 */ /* 0x000fe2000fffe0ff */
[----:B------:R-:W-:Y:S03]  /*c800*/  IMAD.U32 R0, RZ, RZ, UR62 ;  /* 0x0000003eff007e24 */ /* 0x000fe6000f8e00ff */
[----:B------:R-:W-:Y:S04]  /*c810*/  UISETP.NE.AND UP0, UPT, UR4, 0x4, UPT ;  /* 0x000000040400788c */ /* 0x000fe8000bf05270 */
[----:B------:R-:W-:Y:S03]  /*c820*/  USEL UR48, UR4, URZ, UP0 ;  /* 0x000000ff04307287 */ /* 0x000fe60008000000 */
[----:B------:R-:W-:Y:S05]  /*c830*/  @P0 LEA R2, R2, UR43, 0x3 ;  /* 0x0000002b02020c11 */ /* 0x000fea000f8e18ff */
[----:B------:R-:W-:Y:S05]  /*c840*/  @P0 VIADD R2, R2, 0x40 ;  /* 0x0000004002020836 */ /* 0x000fea0000000000 */
[----:B------:R-:W-:Y:S04]  /*c850*/  @P0 PRMT R0, R0, 0x654, R2 ;  /* 0x0000065400000816 */ /* 0x000fe80000000002 */
[----:B------:R2:W-:Y:S03]  /*c860*/  @P0 SYNCS.ARRIVE.TRANS64.RED.A1T0 RZ, [R0+URZ], RZ ;  /* 0x000000ff00ff09a7 */ /* 0x0005e600081004ff */
.L_x_181:
[----:B------:R-:W-:Y:S01]  /*c870*/  R2UR UR5, R54 ;  /* 0x00000000360572ca */ /* 0x000fe200000e0000 */
[----:B------:R-:W-:Y:S01]  /*c880*/  UISETP.NE.AND UP0, UPT, UR63, URZ, UPT ;  /* 0x000000ff3f00728c */ /* 0x000fe2000bf05270 */
[----:B------:R-:W-:Y:S01]  /*c890*/  R2UR UR4, R55 ;  /* 0x00000000370472ca */ /* 0x000fe200000e0000 */
[----:B------:R-:W-:Y:S01]  /*c8a0*/  UIADD3 UR49, UPT, UPT, UR49, 0x8, URZ ;  /* 0x0000000831317890 */ /* 0x000fe2000fffe0ff */
[----:B------:R-:W-:Y:S01]  /*c8b0*/  ISETP.NE.AND P0, PT, R59, 0x2, PT ;  /* 0x000000023b00780c */ /* 0x000fe20003f05270 */
[----:B------:R-:W-:Y:S01]  /*c8c0*/  UMOV UR60, UR61 ;  /* 0x0000003d003c7c82 */ /* 0x000fe20008000000 */
[----:B------:R-:W-:Y:S02]  /*c8d0*/  ISETP.NE.AND P1, PT, R22, 0x4, PT ;  /* 0x000000041600780c */ /* 0x000fe40003f25270 */
[----:B------:R-:W-:Y:S02]  /*c8e0*/  SEL R2, RZ, 0x1, P0 ;  /* 0x00000001ff027807 */ /* 0x000fe40000000000 */
[----:B--2---:R-:W-:Y:S02]  /*c8f0*/  SEL R0, RZ, 0x1, P1 ;  /* 0x00000001ff007807 */ /* 0x004fe40000800000 */
[----:B------:R-:W-:Y:S01]  /*c900*/  LOP3.LUT R61, R61, R2, RZ, 0x3c, !PT ;  /* 0x000000023d3d7212 */ /* 0x000fe200078e3cff */
[----:B------:R-:W-:Y:S01]  /*c910*/  UIADD3 UR27, UPT, UPT, UR36, UR5, URZ ;  /* 0x00000005241b7290 */ /* 0x000fe2000fffe0ff */
[----:B------:R-:W-:Y:S01]  /*c920*/  LOP3.LUT R62, R62, R0, RZ, 0x3c, !PT ;  /* 0x000000003e3e7212 */ /* 0x000fe200078e3cff */
[----:B------:R-:W-:Y:S01]  /*c930*/  UIADD3 UR26, UPT, UPT, UR37, UR4, URZ ;  /* 0x00000004251a7290 */ /* 0x000fe2000fffe0ff */
[----:B------:R-:W-:Y:S02]  /*c940*/  SEL R59, R59, RZ, P0 ;  /* 0x000000ff3b3b7207 */ /* 0x000fe40000000000 */
[----:B------:R-:W-:Y:S01]  /*c950*/  SEL R22, R22, RZ, P1 ;  /* 0x000000ff16167207 */ /* 0x000fe20000800000 */
[----:B------:R-:W-:Y:S08]  /*c960*/  BRA.U UP0, `(.L_x_182) ;  /* 0xffffffa100a87547 */ /* 0x000ff0000b83ffff */
[----:B------:R-:W-:-:S13]  /*c970*/  R2UR UR4, R56 ;  /* 0x00000000380472ca */ /* 0x000fda00000e0000 */
[----:B------:R-:W-:-:S09]  /*c980*/  UISETP.NE.AND UP0, UPT, UR4, URZ, UPT ;  /* 0x000000ff0400728c */ /* 0x000fd2000bf05270 */
[----:B------:R-:W-:Y:S05]  /*c990*/  BRA.U !UP0, `(.L_x_183) ;  /* 0x0000000108487547 */ /* 0x000fea000b800000 */
[----:B------:R-:W2:Y:S02]  /*c9a0*/  LDCU.64 UR4, c[0x0][0x890] ;  /* 0x00011200ff0477ac */ /* 0x000ea40008000a00 */
[----:B--2---:R-:W-:-:S04]  /*c9b0*/  UISETP.NE.U32.AND UP0, UPT, UR4, URZ, UPT ;  /* 0x000000ff0400728c */ /* 0x004fc8000bf05070 */
[----:B------:R-:W-:-:S09]  /*c9c0*/  UISETP.NE.AND.EX UP0, UPT, UR5, URZ, UPT, UP0 ;  /* 0x000000ff0500728c */ /* 0x000fd2000bf05300 */
[----:B------:R-:W-:Y:S05]  /*c9d0*/  BRA.U UP0, `(.L_x_184) ;  /* 0x00000001000c7547 */ /* 0x000fea000b800000 */
[----:B------:R-:W-:-:S13]  /*c9e0*/  FSETP.NEU.AND P0, PT, R27, RZ, PT ;  /* 0x000000ff1b00720b */ /* 0x000fda0003f0d000 */
[----:B------:R-:W-:Y:S05]  /*c9f0*/  @!P0 EXIT ;  /* 0x000000000000894d */ /* 0x000fea0003800000 */
[----:B------:R-:W-:Y:S05]  /*ca00*/  BRA `(.L_x_183) ;  /* 0x00000000002c7947 */ /* 0x000fea0003800000 */
.L_x_184:
[----:B------:R-:W-:Y:S01]  /*ca10*/  ISETP.NE.AND P0, PT, R58, RZ, PT ;  /* 0x000000ff3a00720c */ /* 0x000fe20003f05270 */
[----:B------:R-:W-:-:S12]  /*ca20*/  BSSY.RECONVERGENT B0, `(.L_x_183) ;  /* 0x0000009000007945 */ /* 0x000fd80003800200 */
[----:B------:R-:W-:Y:S05]  /*ca30*/  @P0 BRA `(.L_x_185) ;  /* 0x0000000000140947 */ /* 0x000fea0003800000 */
[----:B------:R-:W2:Y:S02]  /*ca40*/  LDCU.64 UR4, c[0x0][0x888] ;  /* 0x00011100ff0477ac */ /* 0x000ea40008000a00 */
[----:B--2---:R-:W-:-:S04]  /*ca50*/  ISETP.NE.U32.AND P0, PT, RZ, UR4, PT ;  /* 0x00000004ff007c0c */ /* 0x004fc8000bf05070 */
[----:B------:R-:W-:-:S13]  /*ca60*/  ISETP.NE.AND.EX P0, PT, RZ, UR5, PT, P0 ;  /* 0x00000005ff007c0c */ /* 0x000fda000bf05300 */
[----:B------:R-:W-:Y:S05]  /*ca70*/  @!P0 EXIT ;  /* 0x000000000000894d */ /* 0x000fea0003800000 */
[----:B------:R-:W-:Y:S05]  /*ca80*/  BRA `(.L_x_186) ;  /* 0x0000000000087947 */ /* 0x000fea0003800000 */
.L_x_185:
[----:B------:R-:W-:-:S13]  /*ca90*/  FSETP.NEU.AND P0, PT, R27, RZ, PT ;  /* 0x000000ff1b00720b */ /* 0x000fda0003f0d000 */
[----:B------:R-:W-:Y:S05]  /*caa0*/  @!P0 EXIT ;  /* 0x000000000000894d */ /* 0x000fea0003800000 */
.L_x_186:
[----:B------:R-:W-:Y:S05]  /*cab0*/  BSYNC.RECONVERGENT B0 ;  /* 0x0000000000007941 */ /* 0x000fea0003800200 */
.L_x_183:
[----:B------:R-:W-:Y:S01]  /*cac0*/  ULEA UR4, UR48, UR43, 0x3 ;  /* 0x0000002b30047291 */ /* 0x000fe2000f8e18ff */
[----:B------:R-:W-:-:S04]  /*cad0*/  DEPBAR.LE SB0, 0x0 ;  /* 0x000080000000791a */ /* 0x000fc80000000000 */
[----:B------:R-:W-:-:S04]  /*cae0*/  UIADD3 UR4, UPT, UPT, UR4, 0x40, URZ ;  /* 0x0000004004047890 */ /* 0x000fc8000fffe0ff */
[----:B------:R-:W-:-:S09]  /*caf0*/  UPRMT UR4, UR62, 0x654, UR4 ;  /* 0x000006543e047896 */ /* 0x000fd20008000004 */
[----:B------:R-:W-:Y:S01]  /*cb00*/  SYNCS.ARRIVE.TRANS64.RED.A1T0 RZ, [UR4], RZ ;  /* 0x000000ffffff79a7 */ /* 0x000fe20008100404 */
[----:B------:R-:W-:Y:S05]  /*cb10*/  EXIT ;  /* 0x000000000000794d */ /* 0x000fea0003800000 */
.L_x_24:
[----:B---3--:R3:W4:Y:S02]  /*cb20*/  SYNCS.PHASECHK.TRANS64.TRYWAIT P0, [R0+URZ+0xe0], R2 ;  /* 0x0000e002000075a7 */ /* 0x00872400080011ff */
[----:B----4-:R-:W-:Y:S05]  /*cb30*/  @!P0 NANOSLEEP.SYNCS 0x989680 ;  /* 0x009896800000895d */ /* 0x010fea0003900000 */
[----:B------:R-:W4:Y:S02]  /*cb40*/  @!P0 SYNCS.PHASECHK.TRANS64 P0, [R0+URZ+0xe0], R2 ;  /* 0x0000e002000085a7 */ /* 0x000f2400080010ff */
[----:B----4-:R-:W-:Y:S05]  /*cb50*/  @!P0 BRA `(.L_x_24) ;  /* 0xfffffffc00f08947 */ /* 0x010fea000383ffff */
[----:B------:R-:W-:Y:S05]  /*cb60*/  BRA `(.L_x_187) ;  /* 0xffffff4c00b47947 */ /* 0x000fea000383ffff */
.L_x_27:
[----:B--2---:R-:W-:-:S07]  /*cb70*/  MOV R0, UR7 ;  /* 0x0000000700007c02 */ /* 0x004fce0008000f00 */
.L_x_188:
[----:B--2---:R2:W3:Y:S02]  /*cb80*/  SYNCS.PHASECHK.TRANS64.TRYWAIT P0, [R0+URZ+0x10], R3 ;  /* 0x00001003000075a7 */ /* 0x0044e400080011ff */
[----:B---3--:R-:W-:Y:S05]  /*cb90*/  @!P0 NANOSLEEP.SYNCS 0x989680 ;  /* 0x009896800000895d */ /* 0x008fea0003900000 */
[----:B------:R-:W3:Y:S02]  /*cba0*/  @!P0 SYNCS.PHASECHK.TRANS64 P0, [R0+URZ+0x10], R3 ;  /* 0x00001003000085a7 */ /* 0x000ee400080010ff */
[----:B---3--:R-:W-:Y:S05]  /*cbb0*/  @!P0 BRA `(.L_x_188) ;  /* 0xfffffffc00f08947 */ /* 0x008fea000383ffff */
[----:B------:R-:W-:Y:S05]  /*cbc0*/  BRA `(.L_x_26) ;  /* 0xffffff50000c7947 */ /* 0x000fea000383ffff */
.L_x_36:
[----:B-1----:R-:W-:-:S07]  /*cbd0*/  MOV R0, UR7 ;  /* 0x0000000700007c02 */ /* 0x002fce0008000f00 */
.L_x_189:
[----:B-1----:R1:W2:Y:S02]  /*cbe0*/  SYNCS.PHASECHK.TRANS64.TRYWAIT P0, [R0+URZ+0x10], R3 ;  /* 0x00001003000075a7 */ /* 0x0022a400080011ff */
[----:B--2---:R-:W-:Y:S05]  /*cbf0*/  @!P0 NANOSLEEP.SYNCS 0x989680 ;  /* 0x009896800000895d */ /* 0x004fea0003900000 */
[----:B------:R-:W2:Y:S02]  /*cc00*/  @!P0 SYNCS.PHASECHK.TRANS64 P0, [R0+URZ+0x10], R3 ;  /* 0x00001003000085a7 */ /* 0x000ea400080010ff */
[----:B--2---:R-:W-:Y:S05]  /*cc10*/  @!P0 BRA `(.L_x_189) ;  /* 0xfffffffc00f08947 */ /* 0x004fea000383ffff */
[----:B------:R-:W-:Y:S05]  /*cc20*/  BRA `(.L_x_35) ;  /* 0xffffff5400687947 */ /* 0x000fea000383ffff */
.L_x_43:
[----:B-1----:R1:W4:Y:S02]  /*cc30*/  SYNCS.PHASECHK.TRANS64.TRYWAIT P0, [R3+URZ+0x70], R0 ;  /* 0x00007000030075a7 */ /* 0x00232400080011ff */
[----:B----4-:R-:W-:Y:S05]  /*cc40*/  @!P0 NANOSLEEP.SYNCS 0x989680 ;  /* 0x009896800000895d */ /* 0x010fea0003900000 */
[----:B------:R-:W4:Y:S02]  /*cc50*/  @!P0 SYNCS.PHASECHK.TRANS64 P0, [R3+URZ+0x70], R0 ;  /* 0x00007000030085a7 */ /* 0x000f2400080010ff */
[----:B----4-:R-:W-:Y:S05]  /*cc60*/  @!P0 BRA `(.L_x_43) ;  /* 0xfffffffc00f08947 */ /* 0x010fea000383ffff */
[----:B------:R-:W-:Y:S05]  /*cc70*/  BRA `(.L_x_190) ;  /* 0xffffff5800a47947 */ /* 0x000fea000383ffff */
.L_x_47:
[----:B------:R-:W-:-:S07]  /*cc80*/  MOV R0, UR4 ;  /* 0x0000000400007c02 */ /* 0x000fce0008000f00 */
.L_x_191:
[----:B-1----:R1:W2:Y:S02]  /*cc90*/  SYNCS.PHASECHK.TRANS64.TRYWAIT P0, [R0+URZ], R2 ;  /* 0x00000002000075a7 */ /* 0x0022a400080011ff */
[----:B--2---:R-:W-:Y:S05]  /*cca0*/  @!P0 NANOSLEEP.SYNCS 0x989680 ;  /* 0x009896800000895d */ /* 0x004fea0003900000 */
[----:B------:R-:W2:Y:S02]  /*ccb0*/  @!P0 SYNCS.PHASECHK.TRANS64 P0, [R0+URZ], R2 ;  /* 0x00000002000085a7 */ /* 0x000ea400080010ff */
[----:B--2---:R-:W-:Y:S05]  /*ccc0*/  @!P0 BRA `(.L_x_191) ;  /* 0xfffffffc00f08947 */ /* 0x004fea000383ffff */
[----:B------:R-:W-:Y:S05]  /*ccd0*/  BRA `(.L_x_192) ;  /* 0xffffff6000507947 */ /* 0x000fea000383ffff */
.L_x_50:
[----:B--2---:R2:W3:Y:S02]  /*cce0*/  SYNCS.PHASECHK.TRANS64.TRYWAIT P0, [R0+URZ+0xd0], R8 ;  /* 0x0000d008000075a7 */ /* 0x0044e400080011ff */
[----:B---3--:R-:W-:Y:S05]  /*ccf0*/  @!P0 NANOSLEEP.SYNCS 0x989680 ;  /* 0x009896800000895d */ /* 0x008fea0003900000 */
[----:B------:R-:W3:Y:S02]  /*cd00*/  @!P0 SYNCS.PHASECHK.TRANS64 P0, [R0+URZ+0xd0], R8 ;  /* 0x0000d008000085a7 */ /* 0x000ee400080010ff */
[----:B---3--:R-:W-:Y:S05]  /*cd10*/  @!P0 BRA `(.L_x_50) ;  /* 0xfffffffc00f08947 */ /* 0x008fea000383ffff */
[----:B------:R-:W-:Y:S05]  /*cd20*/  BRA `(.L_x_193) ;  /* 0xffffff6000b07947 */ /* 0x000fea000383ffff */
.L_x_51:
[----:B------:R-:W-:-:S07]  /*cd30*/  MOV R0, UR4 ;  /* 0x0000000400007c02 */ /* 0x000fce0008000f00 */
.L_x_194:
[----:B--2---:R2:W3:Y:S02]  /*cd40*/  SYNCS.PHASECHK.TRANS64.TRYWAIT P0, [R0+URZ+0x80], R9 ;  /* 0x00008009000075a7 */ /* 0x0044e400080011ff */
[----:B---3--:R-:W-:Y:S05]  /*cd50*/  @!P0 NANOSLEEP.SYNCS 0x989680 ;  /* 0x009896800000895d */ /* 0x008fea0003900000 */
[----:B------:R-:W3:Y:S02]  /*cd60*/  @!P0 SYNCS.PHASECHK.TRANS64 P0, [R0+URZ+0x80], R9 ;  /* 0x00008009000085a7 */ /* 0x000ee400080010ff */
[----:B---3--:R-:W-:Y:S05]  /*cd70*/  @!P0 BRA `(.L_x_194) ;  /* 0xfffffffc00f08947 */ /* 0x008fea000383ffff */
[----:B------:R-:W-:Y:S05]  /*cd80*/  BRA `(.L_x_195) ;  /* 0xffffff6000c07947 */ /* 0x000fea000383ffff */
.L_x_52:
[----:B--2---:R2:W3:Y:S02]  /*cd90*/  SYNCS.PHASECHK.TRANS64.TRYWAIT P1, [R0+URZ+0x70], R8 ;  /* 0x00007008000075a7 */ /* 0x0044e400080211ff */
[----:B---3--:R-:W-:Y:S05]  /*cda0*/  @!P1 NANOSLEEP.SYNCS 0x989680 ;  /* 0x009896800000995d */ /* 0x008fea0003900000 */
[----:B------:R-:W3:Y:S02]  /*cdb0*/  @!P1 SYNCS.PHASECHK.TRANS64 P1, [R0+URZ+0x70], R8 ;  /* 0x00007008000095a7 */ /* 0x000ee400080210ff */
[----:B---3--:R-:W-:Y:S05]  /*cdc0*/  @!P1 BRA `(.L_x_52) ;  /* 0xfffffffc00f09947 */ /* 0x008fea000383ffff */
[----:B------:R-:W-:Y:S05]  /*cdd0*/  BRA `(.L_x_196) ;  /* 0xffffff6000f07947 */ /* 0x000fea000383ffff */
.L_x_55:
[----:B------:R-:W-:-:S07]  /*cde0*/  MOV R0, UR4 ;  /* 0x0000000400007c02 */ /* 0x000fce0008000f00 */
.L_x_197:
[----:B--2---:R2:W3:Y:S02]  /*cdf0*/  SYNCS.PHASECHK.TRANS64.TRYWAIT P0, [R0+URZ+0x80], R2 ;  /* 0x00008002000075a7 */ /* 0x0044e400080011ff */
[----:B---3--:R-:W-:Y:S05]  /*ce00*/  @!P0 NANOSLEEP.SYNCS 0x989680 ;  /* 0x009896800000895d */ /* 0x008fea0003900000 */
[----:B------:R-:W3:Y:S02]  /*ce10*/  @!P0 SYNCS.PHASECHK.TRANS64 P0, [R0+URZ+0x80], R2 ;  /* 0x00008002000085a7 */ /* 0x000ee400080010ff */
[----:B---3--:R-:W-:Y:S05]  /*ce20*/  @!P0 BRA `(.L_x_197) ;  /* 0xfffffffc00f08947 */ /* 0x008fea000383ffff */
[----:B------:R-:W-:Y:S05]  /*ce30*/  BRA `(.L_x_54) ;  /* 0xffffff6400447947 */ /* 0x000fea000383ffff */
.L_x_64:
[----:B--2---:R-:W-:-:S04]  /*ce40*/  MOV R7, UR5 ;  /* 0x0000000500077c02 */ /* 0x004fc80008000f00 */
[----:B------:R2:W3:Y:S03]  /*ce50*/  SYNCS.PHASECHK.TRANS64.TRYWAIT P0, [R7+URZ+0x8], R8 ;  /* 0x00000808070075a7 */ /* 0x0004e600080011ff */
[----:B---3--:R-:W-:Y:S05]  /*ce60*/  @!P0 NANOSLEEP.SYNCS 0x989680 ;  /* 0x009896800000895d */ /* 0x008fea0003900000 */
[----:B------:R-:W3:Y:S02]  /*ce70*/  @!P0 SYNCS.PHASECHK.TRANS64 P0, [R7+URZ+0x8], R8 ;  /* 0x00000808070085a7 */ /* 0x000ee400080010ff */
[----:B---3--:R-:W-:Y:S05]  /*ce80*/  @!P0 BRA `(.L_x_64) ;  /* 0xfffffffc00ec8947 */ /* 0x008fea000383ffff */
[----:B------:R-:W-:Y:S05]  /*ce90*/  BRA `(.L_x_63) ;  /* 0xffffff6800007947 */ /* 0x000fea000383ffff */
.L_x_66:
[----:B------:R-:W-:Y:S01]  /*cea0*/  BSSY B0, `(.L_x_198) ;  /* 0x0000006000007945 */ /* 0x000fe20003800000 */
[----:B------:R-:W-:-:S07]  /*ceb0*/  MOV R15, 0xffffffff ;  /* 0xffffffff000f7802 */ /* 0x000fce0000000f00 */
[----:B-12--5:R-:W-:Y:S05]  /*cec0*/  WARPSYNC.COLLECTIVE R15, `(.L_x_199) ;  /* 0x000000000f0c7348 */ /* 0x026fea0003c00000 */
[----:B------:R-:W-:Y:S02]  /*ced0*/  ELECT P6, UR79, PT ;  /* 0x00000000004f782f */ /* 0x000fe400038c0000 */
[----:B------:R-:W-:Y:S01]  /*cee0*/  MOV R14, UR79 ;  /* 0x0000004f000e7c02 */ /* 0x000fe20008000f00 */
[----:B-12--5:R-:W-:Y:S10]  /*cef0*/  ENDCOLLECTIVE ;  /* 0x000000000000791b */ /* 0x026ff40003800000 */
.L_x_199:
[----:B------:R-:W-:Y:S05]  /*cf00*/  BSYNC B0 ;  /* 0x0000000000007941 */ /* 0x000fea0003800000 */
.L_x_198:
[----:B------:R-:W-:Y:S01]  /*cf10*/  PLOP3.LUT P0, PT, P6, PT, PT, 0x80, 0x8 ;  /* 0x000000000008781c */ /* 0x000fe2000370f070 */
[----:B------:R-:W-:-:S12]  /*cf20*/  BRA `(.L_x_200) ;  /* 0xffffff6800307947 */ /* 0x000fd8000383ffff */
.L_x_68:
[----:B--2---:R-:W-:-:S04]  /*cf30*/  MOV R5, UR5 ;  /* 0x0000000500057c02 */ /* 0x004fc80008000f00 */
[----:B------:R2:W3:Y:S03]  /*cf40*/  SYNCS.PHASECHK.TRANS64.TRYWAIT P0, [R5+URZ+0x8], R6 ;  /* 0x00000806050075a7 */ /* 0x0004e600080011ff */
[----:B---3--:R-:W-:Y:S05]  /*cf50*/  @!P0 NANOSLEEP.SYNCS 0x989680 ;  /* 0x009896800000895d */ /* 0x008fea0003900000 */
[----:B------:R-:W3:Y:S02]  /*cf60*/  @!P0 SYNCS.PHASECHK.TRANS64 P0, [R5+URZ+0x8], R6 ;  /* 0x00000806050085a7 */ /* 0x000ee400080010ff */
[----:B---3--:R-:W-:Y:S05]  /*cf70*/  @!P0 BRA `(.L_x_68) ;  /* 0xfffffffc00ec8947 */ /* 0x008fea000383ffff */
[----:B------:R-:W-:Y:S05]  /*cf80*/  BRA `(.L_x_67) ;  /* 0xffffff6800347947 */ /* 0x000fea000383ffff */
.L_x_69:
[----:B-1----:R1:W2:Y:S02]  /*cf90*/  SYNCS.PHASECHK.TRANS64.TRYWAIT P0, [R3+URZ+0x70], R4 ;  /* 0x00007004030075a7 */ /* 0x0022a400080011ff */
[----:B--2---:R-:W-:Y:S05]  /*cfa0*/  @!P0 NANOSLEEP.SYNCS 0x989680 ;  /* 0x009896800000895d */ /* 0x004fea0003900000 */
[----:B------:R-:W2:Y:S02]  /*cfb0*/  @!P0 SYNCS.PHASECHK.TRANS64 P0, [R3+URZ+0x70], R4 ;  /* 0x00007004030085a7 */ /* 0x000ea400080010ff */
[----:B--2---:R-:W-:Y:S05]  /*cfc0*/  @!P0 BRA `(.L_x_69) ;  /* 0xfffffffc00f08947 */ /* 0x004fea000383ffff */
[----:B------:R-:W-:Y:S05]  /*cfd0*/  BRA `(.L_x_201) ;  /* 0xffffff6c00447947 */ /* 0x000fea000383ffff */
.L_x_71:
[----:B------:R-:W-:-:S13]  /*cfe0*/  R2UR UR4, R4 ;  /* 0x00000000040472ca */ /* 0x000fda00000e0000 */
[----:B------:R-:W-:-:S07]  /*cff0*/  MOV R3, UR4 ;  /* 0x0000000400037c02 */ /* 0x000fce0008000f00 */
.L_x_202:
[----:B-1----:R1:W2:Y:S02]  /*d000*/  SYNCS.PHASECHK.TRANS64.TRYWAIT P0, [R3+URZ+0xb0], R5 ;  /* 0x0000b005030075a7 */ /* 0x0022a400080011ff */
[----:B--2---:R-:W-:Y:S05]  /*d010*/  @!P0 NANOSLEEP.SYNCS 0x989680 ;  /* 0x009896800000895d */ /* 0x004fea0003900000 */
[----:B------:R-:W2:Y:S02]  /*d020*/  @!P0 SYNCS.PHASECHK.TRANS64 P0, [R3+URZ+0xb0], R5 ;  /* 0x0000b005030085a7 */ /* 0x000ea400080010ff */
[----:B--2---:R-:W-:Y:S05]  /*d030*/  @!P0 BRA `(.L_x_202) ;  /* 0xfffffffc00f08947 */ /* 0x004fea000383ffff */
[----:B------:R-:W-:Y:S05]  /*d040*/  BRA `(.L_x_203) ;  /* 0xffffff6c00987947 */ /* 0x000fea000383ffff */
.L_x_74:
[----:B------:R-:W-:Y:S07]  /*d050*/  MOV R3, UR5 ;  /* 0x0000000500037c02 */ /* 0x000fee0008000f00 */
.L_x_204:
[----:B-1----:R1:W2:Y:S02]  /*d060*/  SYNCS.PHASECHK.TRANS64.TRYWAIT P0, [R3+URZ], R5 ;  /* 0x00000005030075a7 */ /* 0x0022a400080011ff */
[----:B--2---:R-:W-:Y:S05]  /*d070*/  @!P0 NANOSLEEP.SYNCS 0x989680 ;  /* 0x009896800000895d */ /* 0x004fea0003900000 */
[----:B------:R-:W2:Y:S02]  /*d080*/  @!P0 SYNCS.PHASECHK.TRANS64 P0, [R3+URZ], R5 ;  /* 0x00000005030085a7 */ /* 0x000ea400080010ff */
[----:B--2---:R-:W-:Y:S05]  /*d090*/  @!P0 BRA `(.L_x_204) ;  /* 0xfffffffc00f08947 */ /* 0x004fea000383ffff */
[----:B------:R-:W-:Y:S05]  /*d0a0*/  BRA `(.L_x_73) ;  /* 0xffffff6c00b07947 */ /* 0x000fea000383ffff */
.L_x_78:
[----:B-1----:R-:W-:-:S07]  /*d0b0*/  MOV R2, UR4 ;  /* 0x0000000400027c02 */ /* 0x002fce0008000f00 */
.L_x_205:
[----:B-1----:R1:W2:Y:S02]  /*d0c0*/  SYNCS.PHASECHK.TRANS64.TRYWAIT P0, [R2+URZ], R3 ;  /* 0x00000003020075a7 */ /* 0x0022a400080011ff */
[----:B--2---:R-:W-:Y:S05]  /*d0d0*/  @!P0 NANOSLEEP.SYNCS 0x989680 ;  /* 0x009896800000895d */ /* 0x004fea0003900000 */
[----:B------:R-:W2:Y:S02]  /*d0e0*/  @!P0 SYNCS.PHASECHK.TRANS64 P0, [R2+URZ], R3 ;  /* 0x00000003020085a7 */ /* 0x000ea400080010ff */
[----:B--2---:R-:W-:Y:S05]  /*d0f0*/  @!P0 BRA `(.L_x_205) ;  /* 0xfffffffc00f08947 */ /* 0x004fea000383ffff */
[----:B------:R-:W-:Y:S05]  /*d100*/  BRA `(.L_x_206) ;  /* 0xffffff7400c87947 */ /* 0x000fea000383ffff */
.L_x_79:
[----:B------:R-:W-:-:S07]  /*d110*/  MOV R2, UR5 ;  /* 0x0000000500027c02 */ /* 0x000fce0008000f00 */
.L_x_207:
[----:B-1----:R1:W2:Y:S02]  /*d120*/  SYNCS.PHASECHK.TRANS64.TRYWAIT P0, [R2+URZ], R4 ;  /* 0x00000004020075a7 */ /* 0x0022a400080011ff */
[----:B--2---:R-:W-:Y:S05]  /*d130*/  @!P0 NANOSLEEP.SYNCS 0x989680 ;  /* 0x009896800000895d */ /* 0x004fea0003900000 */
[----:B------:R-:W2:Y:S02]  /*d140*/  @!P0 SYNCS.PHASECHK.TRANS64 P0, [R2+URZ], R4 ;  /* 0x00000004020085a7 */ /* 0x000ea400080010ff */
[----:B--2---:R-:W-:Y:S05]  /*d150*/  @!P0 BRA `(.L_x_207) ;  /* 0xfffffffc00f08947 */ /* 0x004fea000383ffff */
[----:B------:R-:W-:Y:S05]  /*d160*/  BRA `(.L_x_208) ;  /* 0xffffff7400d87947 */ /* 0x000fea000383ffff */
.L_x_80:
[----:B------:R-:W-:-:S07]  /*d170*/  MOV R2, UR5 ;  /* 0x0000000500027c02 */ /* 0x000fce0008000f00 */
.L_x_209:
[----:B-1----:R1:W2:Y:S02]  /*d180*/  SYNCS.PHASECHK.TRANS64.TRYWAIT P0, [R2+URZ], R4 ;  /* 0x00000004020075a7 */ /* 0x0022a400080011ff */
[----:B--2---:R-:W-:Y:S05]  /*d190*/  @!P0 NANOSLEEP.SYNCS 0x989680 ;  /* 0x009896800000895d */ /* 0x004fea0003900000 */
[----:B------:R-:W2:Y:S02]  /*d1a0*/  @!P0 SYNCS.PHASECHK.TRANS64 P0, [R2+URZ], R4 ;  /* 0x00000004020085a7 */ /* 0x000ea400080010ff */
[----:B--2---:R-:W-:Y:S05]  /*d1b0*/  @!P0 BRA `(.L_x_209) ;  /* 0xfffffffc00f08947 */ /* 0x004fea000383ffff */
[----:B------:R-:W-:Y:S05]  /*d1c0*/  BRA `(.L_x_210) ;  /* 0xffffff7400e47947 */ /* 0x000fea000383ffff */
.L_x_83:
[----:B------:R-:W-:-:S07]  /*d1d0*/  MOV R2, UR62 ;  /* 0x0000003e00027c02 */ /* 0x000fce0008000f00 */
.L_x_211:
[----:B-1----:R1:W2:Y:S02]  /*d1e0*/  SYNCS.PHASECHK.TRANS64.TRYWAIT P1, [R2+URZ+0xf0], R3 ;  /* 0x0000f003020075a7 */ /* 0x0022a400080211ff */
[----:B--2---:R-:W-:Y:S05]  /*d1f0*/  @!P1 NANOSLEEP.SYNCS 0x989680 ;  /* 0x009896800000995d */ /* 0x004fea0003900000 */
[----:B------:R-:W2:Y:S02]  /*d200*/  @!P1 SYNCS.PHASECHK.TRANS64 P1, [R2+URZ+0xf0], R3 ;  /* 0x0000f003020095a7 */ /* 0x000ea400080210ff */
[----:B--2---:R-:W-:Y:S05]  /*d210*/  @!P1 BRA `(.L_x_211) ;  /* 0xfffffffc00f09947 */ /* 0x004fea000383ffff */
[----:B------:R-:W-:Y:S05]  /*d220*/  BRA `(.L_x_212) ;  /* 0xffffff7800347947 */ /* 0x000fea000383ffff */
.L_x_88:
[----:B--2---:R2:W3:Y:S02]  /*d230*/  SYNCS.PHASECHK.TRANS64.TRYWAIT P0, [R8+URZ+0x70], R0 ;  /* 0x00007000080075a7 */ /* 0x0044e400080011ff */
[----:B---3--:R-:W-:Y:S05]  /*d240*/  @!P0 NANOSLEEP.SYNCS 0x989680 ;  /* 0x009896800000895d */ /* 0x008fea0003900000 */
[----:B------:R-:W3:Y:S02]  /*d250*/  @!P0 SYNCS.PHASECHK.TRANS64 P0, [R8+URZ+0x70], R0 ;  /* 0x00007000080085a7 */ /* 0x000ee400080010ff */
[----:B---3--:R-:W-:Y:S05]  /*d260*/  @!P0 BRA `(.L_x_88) ;  /* 0xfffffffc00f08947 */ /* 0x008fea000383ffff */
[----:B------:R-:W-:Y:S05]  /*d270*/  BRA `(.L_x_213) ;  /* 0xffffff7c006c7947 */ /* 0x000fea000383ffff */
.L_x_91:
[----:B--2---:R-:W-:Y:S07]  /*d280*/  MOV R0, UR21 ;  /* 0x0000001500007c02 */ /* 0x004fee0008000f00 */
.L_x_214:
[----:B--2---:R2:W3:Y:S02]  /*d290*/  SYNCS.PHASECHK.TRANS64.TRYWAIT P1, [R0+URZ+0x68], R2 ;  /* 0x00006802000075a7 */ /* 0x0044e400080211ff */
[----:B---3--:R-:W-:Y:S05]  /*d2a0*/  @!P1 NANOSLEEP.SYNCS 0x989680 ;  /* 0x009896800000995d */ /* 0x008fea0003900000 */
[----:B------:R-:W3:Y:S02]  /*d2b0*/  @!P1 SYNCS.PHASECHK.TRANS64 P1, [R0+URZ+0x68], R2 ;  /* 0x00006802000095a7 */ /* 0x000ee400080210ff */
[----:B---3--:R-:W-:Y:S05]  /*d2c0*/  @!P1 BRA `(.L_x_214) ;  /* 0xfffffffc00f09947 */ /* 0x008fea000383ffff */
[----:B------:R-:W-:Y:S05]  /*d2d0*/  BRA `(.L_x_90) ;  /* 0xffffff8000ec7947 */ /* 0x000fea000383ffff */
.L_x_94:
[----:B--2---:R-:W-:Y:S07]  /*d2e0*/  MOV R0, UR21 ;  /* 0x0000001500007c02 */ /* 0x004fee0008000f00 */
.L_x_215:
[----:B--2---:R2:W3:Y:S02]  /*d2f0*/  SYNCS.PHASECHK.TRANS64.TRYWAIT P0, [R0+URZ+0x40], R5 ;  /* 0x00004005000075a7 */ /* 0x0044e400080011ff */
[----:B---3--:R-:W-:Y:S05]  /*d300*/  @!P0 NANOSLEEP.SYNCS 0x989680 ;  /* 0x009896800000895d */ /* 0x008fea0003900000 */
[----:B------:R-:W3:Y:S02]  /*d310*/  @!P0 SYNCS.PHASECHK.TRANS64 P0, [R0+URZ+0x40], R5 ;  /* 0x00004005000085a7 */ /* 0x000ee400080010ff */
[----:B---3--:R-:W-:Y:S05]  /*d320*/  @!P0 BRA `(.L_x_215) ;  /* 0xfffffffc00f08947 */ /* 0x008fea000383ffff */
[----:B------:R-:W-:Y:S05]  /*d330*/  BRA `(.L_x_216) ;  /* 0xffffff8400447947 */ /* 0x000fea000383ffff */
.L_x_95:
[----:B------:R-:W-:Y:S07]  /*d340*/  MOV R0, UR21 ;  /* 0x0000001500007c02 */ /* 0x000fee0008000f00 */
.L_x_217:
[----:B--2---:R2:W3:Y:S02]  /*d350*/  SYNCS.PHASECHK.TRANS64.TRYWAIT P0, [R0+URZ+0x48], R5 ;  /* 0x00004805000075a7 */ /* 0x0044e400080011ff */
[----:B---3--:R-:W-:Y:S05]  /*d360*/  @!P0 NANOSLEEP.SYNCS 0x989680 ;  /* 0x009896800000895d */ /* 0x008fea0003900000 */
[----:B------:R-:W3:Y:S02]  /*d370*/  @!P0 SYNCS.PHASECHK.TRANS64 P0, [R0+URZ+0x48], R5 ;  /* 0x00004805000085a7 */ /* 0x000ee400080010ff */
[----:B---3--:R-:W-:Y:S05]  /*d380*/  @!P0 BRA `(.L_x_217) ;  /* 0xfffffffc00f08947 */ /* 0x008fea000383ffff */
[----:B------:R-:W-:Y:S05]  /*d390*/  BRA `(.L_x_218) ;  /* 0xffffff8400a07947 */ /* 0x000fea000383ffff */
.L_x_96:
[----:B------:R-:W-:Y:S07]  /*d3a0*/  MOV R0, UR21 ;  /* 0x0000001500007c02 */ /* 0x000fee0008000f00 */
.L_x_219:
[----:B--2---:R2:W3:Y:S02]  /*d3b0*/  SYNCS.PHASECHK.TRANS64.TRYWAIT P0, [R0+URZ+0x50], R5 ;  /* 0x00005005000075a7 */ /* 0x0044e400080011ff */
[----:B---3--:R-:W-:Y:S05]  /*d3c0*/  @!P0 NANOSLEEP.SYNCS 0x989680 ;  /* 0x009896800000895d */ /* 0x008fea0003900000 */
[----:B------:R-:W3:Y:S02]  /*d3d0*/  @!P0 SYNCS.PHASECHK.TRANS64 P0, [R0+URZ+0x50], R5 ;  /* 0x00005005000085a7 */ /* 0x000ee400080010ff */
[----:B---3--:R-:W-:Y:S05]  /*d3e0*/  @!P0 BRA `(.L_x_219) ;  /* 0xfffffffc00f08947 */ /* 0x008fea000383ffff */
[----:B------:R-:W-:Y:S05]  /*d3f0*/  BRA `(.L_x_220) ;  /* 0xffffff8800047947 */ /* 0x000fea000383ffff */
.L_x_97:
[----:B------:R-:W-:Y:S07]  /*d400*/  MOV R0, UR21 ;  /* 0x0000001500007c02 */ /* 0x000fee0008000f00 */
.L_x_221:
[----:B--2---:R2:W3:Y:S02]  /*d410*/  SYNCS.PHASECHK.TRANS64.TRYWAIT P0, [R0+URZ+0x58], R5 ;  /* 0x00005805000075a7 */ /* 0x0044e400080011ff */
[----:B---3--:R-:W-:Y:S05]  /*d420*/  @!P0 NANOSLEEP.SYNCS 0x989680 ;  /* 0x009896800000895d */ /* 0x008fea0003900000 */
[----:B------:R-:W3:Y:S02]  /*d430*/  @!P0 SYNCS.PHASECHK.TRANS64 P0, [R0+URZ+0x58], R5 ;  /* 0x00005805000085a7 */ /* 0x000ee400080010ff */
[----:B---3--:R-:W-:Y:S05]  /*d440*/  @!P0 BRA `(.L_x_221) ;  /* 0xfffffffc00f08947 */ /* 0x008fea000383ffff */
[----:B------:R-:W-:Y:S05]  /*d450*/  BRA `(.L_x_222) ;  /* 0xffffff8800687947 */ /* 0x000fea000383ffff */
.L_x_98:
[----:B------:R-:W-:Y:S07]  /*d460*/  MOV R0, UR21 ;  /* 0x0000001500007c02 */ /* 0x000fee0008000f00 */
.L_x_223:
[----:B--2---:R2:W3:Y:S02]  /*d470*/  SYNCS.PHASECHK.TRANS64.TRYWAIT P0, [R0+URZ+0x40], R4 ;  /* 0x00004004000075a7 */ /* 0x0044e400080011ff */
[----:B---3--:R-:W-:Y:S05]  /*d480*/  @!P0 NANOSLEEP.SYNCS 0x989680 ;  /* 0x009896800000895d */ /* 0x008fea0003900000 */
[----:B------:R-:W3:Y:S02]  /*d490*/  @!P0 SYNCS.PHASECHK.TRANS64 P0, [R0+URZ+0x40], R4 ;  /* 0x00004004000085a7 */ /* 0x000ee400080010ff */
[----:B---3--:R-:W-:Y:S05]  /*d4a0*/  @!P0 BRA `(.L_x_223) ;  /* 0xfffffffc00f08947 */ /* 0x008fea000383ffff */
[----:B------:R-:W-:Y:S05]  /*d4b0*/  BRA `(.L_x_224) ;  /* 0xffffff8800d07947 */ /* 0x000fea000383ffff */
.L_x_99:
[----:B------:R-:W-:Y:S07]  /*d4c0*/  MOV R0, UR21 ;  /* 0x0000001500007c02 */ /* 0x000fee0008000f00 */
.L_x_225:
[----:B--2---:R2:W3:Y:S02]  /*d4d0*/  SYNCS.PHASECHK.TRANS64.TRYWAIT P0, [R0+URZ+0x48], R4 ;  /* 0x00004804000075a7 */ /* 0x0044e400080011ff */
[----:B---3--:R-:W-:Y:S05]  /*d4e0*/  @!P0 NANOSLEEP.SYNCS 0x989680 ;  /* 0x009896800000895d */ /* 0x008fea0003900000 */
[----:B------:R-:W3:Y:S02]  /*d4f0*/  @!P0 SYNCS.PHASECHK.TRANS64 P0, [R0+URZ+0x48], R4 ;  /* 0x00004804000085a7 */ /* 0x000ee400080010ff */
[----:B---3--:R-:W-:Y:S05]  /*d500*/  @!P0 BRA `(.L_x_225) ;  /* 0xfffffffc00f08947 */ /* 0x008fea000383ffff */
[----:B------:R-:W-:Y:S05]  /*d510*/  BRA `(.L_x_226) ;  /* 0xffffff8c00347947 */ /* 0x000fea000383ffff */
.L_x_100:
[----:B------:R-:W-:Y:S07]  /*d520*/  MOV R0, UR21 ;  /* 0x0000001500007c02 */ /* 0x000fee0008000f00 */
.L_x_227:
[----:B--2---:R2:W3:Y:S02]  /*d530*/  SYNCS.PHASECHK.TRANS64.TRYWAIT P0, [R0+URZ+0x50], R4 ;  /* 0x00005004000075a7 */ /* 0x0044e400080011ff */
[----:B---3--:R-:W-:Y:S05]  /*d540*/  @!P0 NANOSLEEP.SYNCS 0x989680 ;  /* 0x009896800000895d */ /* 0x008fea0003900000 */
[----:B------:R-:W3:Y:S02]  /*d550*/  @!P0 SYNCS.PHASECHK.TRANS64 P0, [R0+URZ+0x50], R4 ;  /* 0x00005004000085a7 */ /* 0x000ee400080010ff */
[----:B---3--:R-:W-:Y:S05]  /*d560*/  @!P0 BRA `(.L_x_227) ;  /* 0xfffffffc00f08947 */ /* 0x008fea000383ffff */
[----:B------:R-:W-:Y:S05]  /*d570*/  BRA `(.L_x_228) ;  /* 0xffffff8c00987947 */ /* 0x000fea000383ffff */
.L_x_101:
[----:B------:R-:W-:Y:S07]  /*d580*/  MOV R0, UR21 ;  /* 0x0000001500007c02 */ /* 0x000fee0008000f00 */
.L_x_229:
[----:B--2---:R2:W3:Y:S02]  /*d590*/  SYNCS.PHASECHK.TRANS64.TRYWAIT P0, [R0+URZ+0x58], R4 ;  /* 0x00005804000075a7 */ /* 0x0044e400080011ff */
[----:B---3--:R-:W-:Y:S05]  /*d5a0*/  @!P0 NANOSLEEP.SYNCS 0x989680 ;  /* 0x009896800000895d */ /* 0x008fea0003900000 */
[----:B------:R-:W3:Y:S02]  /*d5b0*/  @!P0 SYNCS.PHASECHK.TRANS64 P0, [R0+URZ+0x58], R4 ;  /* 0x00005804000085a7 */ /* 0x000ee400080010ff */
[----:B---3--:R-:W-:Y:S05]  /*d5c0*/  @!P0 BRA `(.L_x_229) ;  /* 0xfffffffc00f08947 */ /* 0x008fea000383ffff */
[----:B------:R-:W-:Y:S05]  /*d5d0*/  BRA `(.L_x_230) ;  /* 0xffffff9000007947 */ /* 0x000fea000383ffff */
.L_x_103:
[----:B------:R-:W-:-:S07]  /*d5e0*/  MOV R0, UR21 ;  /* 0x0000001500007c02 */ /* 0x000fce0008000f00 */
.L_x_231:
[----:B---3--:R3:W4:Y:S02]  /*d5f0*/  SYNCS.PHASECHK.TRANS64.TRYWAIT P0, [R0+URZ+0x40], R5 ;  /* 0x00004005000075a7 */ /* 0x00872400080011ff */
[----:B----4-:R-:W-:Y:S05]  /*d600*/  @!P0 NANOSLEEP.SYNCS 0x989680 ;  /* 0x009896800000895d */ /* 0x010fea0003900000 */
[----:B------:R-:W4:Y:S02]  /*d610*/  @!P0 SYNCS.PHASECHK.TRANS64 P0, [R0+URZ+0x40], R5 ;  /* 0x00004005000085a7 */ /* 0x000f2400080010ff */
[----:B----4-:R-:W-:Y:S05]  /*d620*/  @!P0 BRA `(.L_x_231) ;  /* 0xfffffffc00f08947 */ /* 0x010fea000383ffff */
[----:B------:R-:W-:Y:S05]  /*d630*/  BRA `(.L_x_232) ;  /* 0xffffff9000887947 */ /* 0x000fea000383ffff */
.L_x_104:
[----:B---3--:R-:W-:-:S07]  /*d640*/  MOV R0, UR21 ;  /* 0x0000001500007c02 */ /* 0x008fce0008000f00 */
.L_x_233:
[----:B---3--:R3:W4:Y:S02]  /*d650*/  SYNCS.PHASECHK.TRANS64.TRYWAIT P0, [R0+URZ+0x48], R5 ;  /* 0x00004805000075a7 */ /* 0x00872400080011ff */
[----:B----4-:R-:W-:Y:S05]  /*d660*/  @!P0 NANOSLEEP.SYNCS 0x989680 ;  /* 0x009896800000895d */ /* 0x010fea0003900000 */
[----:B------:R-:W4:Y:S02]  /*d670*/  @!P0 SYNCS.PHASECHK.TRANS64 P0, [R0+URZ+0x48], R5 ;  /* 0x00004805000085a7 */ /* 0x000f2400080010ff */
[----:B----4-:R-:W-:Y:S05]  /*d680*/  @!P0 BRA `(.L_x_233) ;  /* 0xfffffffc00f08947 */ /* 0x010fea000383ffff */
[----:B------:R-:W-:Y:S05]  /*d690*/  BRA `(.L_x_234) ;  /* 0xffffff9000787947 */ /* 0x000fea000383ffff */
.L_x_105:
[----:B------:R-:W-:-:S07]  /*d6a0*/  MOV R2, UR21 ;  /* 0x0000001500027c02 */ /* 0x000fce0008000f00 */
.L_x_235:
[----:B---3--:R3:W4:Y:S02]  /*d6b0*/  SYNCS.PHASECHK.TRANS64.TRYWAIT P0, [R2+URZ+0x50], R5 ;  /* 0x00005005020075a7 */ /* 0x00872400080011ff */
[----:B----4-:R-:W-:Y:S05]  /*d6c0*/  @!P0 NANOSLEEP.SYNCS 0x989680 ;  /* 0x009896800000895d */ /* 0x010fea0003900000 */
[----:B------:R-:W4:Y:S02]  /*d6d0*/  @!P0 SYNCS.PHASECHK.TRANS64 P0, [R2+URZ+0x50], R5 ;  /* 0x00005005020085a7 */ /* 0x000f2400080010ff */
[----:B----4-:R-:W-:Y:S05]  /*d6e0*/  @!P0 BRA `(.L_x_235) ;  /* 0xfffffffc00f08947 */ /* 0x010fea000383ffff */
[----:B------:R-:W-:Y:S05]  /*d6f0*/  BRA `(.L_x_236) ;  /* 0xffffff90006c7947 */ /* 0x000fea000383ffff */
.L_x_107:
[----:B-1----:R1:W2:Y:S02]  /*d700*/  SYNCS.PHASECHK.TRANS64.TRYWAIT P0, [R3+URZ+0x70], R0 ;  /* 0x00007000030075a7 */ /* 0x0022a400080011ff */
[----:B--2---:R-:W-:Y:S05]  /*d710*/  @!P0 NANOSLEEP.SYNCS 0x989680 ;  /* 0x009896800000895d */ /* 0x004fea0003900000 */
[----:B------:R-:W2:Y:S02]  /*d720*/  @!P0 SYNCS.PHASECHK.TRANS64 P0, [R3+URZ+0x70], R0 ;  /* 0x00007000030085a7 */ /* 0x000ea400080010ff */
[----:B--2---:R-:W-:Y:S05]  /*d730*/  @!P0 BRA `(.L_x_107) ;  /* 0xfffffffc00f08947 */ /* 0x004fea000383ffff */
[----:B------:R-:W-:Y:S05]  /*d740*/  BRA `(.L_x_237) ;  /* 0xffffff9400447947 */ /* 0x000fea000383ffff */
.L_x_118:
[----:B-1----:R-:W-:Y:S04]  /*d750*/  MOV R2, UR43 ;  /* 0x0000002b00027c02 */ /* 0x002fe80008000f00 */
[----:B------:R1:W2:Y:S03]  /*d760*/  SYNCS.PHASECHK.TRANS64.TRYWAIT P1, [R2+URZ+0x20], R3 ;  /* 0x00002003020075a7 */ /* 0x0002a600080211ff */
[----:B--2---:R-:W-:Y:S05]  /*d770*/  @!P1 NANOSLEEP.SYNCS 0x989680 ;  /* 0x009896800000995d */ /* 0x004fea0003900000 */
[----:B------:R-:W2:Y:S02]  /*d780*/  @!P1 SYNCS.PHASECHK.TRANS64 P1, [R2+URZ+0x20], R3 ;  /* 0x00002003020095a7 */ /* 0x000ea400080210ff */
[----:B--2---:R-:W-:Y:S05]  /*d790*/  @!P1 BRA `(.L_x_118) ;  /* 0xfffffffc00ec9947 */ /* 0x004fea000383ffff */
[----:B------:R-:W-:Y:S05]  /*d7a0*/  BRA `(.L_x_117) ;  /* 0xffffffa000b07947 */ /* 0x000fea000383ffff */
.L_x_120:
[----:B-1----:R1:W4:Y:S02]  /*d7b0*/  SYNCS.PHASECHK.TRANS64.TRYWAIT P0, [R71+URZ+0x90], R0 ;  /* 0x00009000470075a7 */ /* 0x00232400080011ff */
[----:B----4-:R-:W-:Y:S05]  /*d7c0*/  @!P0 NANOSLEEP.SYNCS 0x989680 ;  /* 0x009896800000895d */ /* 0x010fea0003900000 */
[----:B------:R-:W4:Y:S02]  /*d7d0*/  @!P0 SYNCS.PHASECHK.TRANS64 P0, [R71+URZ+0x90], R0 ;  /* 0x00009000470085a7 */ /* 0x000f2400080010ff */
[----:B----4-:R-:W-:Y:S05]  /*d7e0*/  @!P0 BRA `(.L_x_120) ;  /* 0xfffffffc00f08947 */ /* 0x010fea000383ffff */
[----:B------:R-:W-:Y:S05]  /*d7f0*/  BRA `(.L_x_119) ;  /* 0xffffffa000d87947 */ /* 0x000fea000383ffff */
.L_x_129:
[----:B-1----:R1:W3:Y:S02]  /*d800*/  SYNCS.PHASECHK.TRANS64.TRYWAIT P0, [R2+URZ+0x20], R0 ;  /* 0x00002000020075a7 */ /* 0x0022e400080011ff */
[----:B---3--:R-:W-:Y:S05]  /*d810*/  @!P0 NANOSLEEP.SYNCS 0x989680 ;  /* 0x009896800000895d */ /* 0x008fea0003900000 */
[----:B------:R-:W3:Y:S02]  /*d820*/  @!P0 SYNCS.PHASECHK.TRANS64 P0, [R2+URZ+0x20], R0 ;  /* 0x00002000020085a7 */ /* 0x000ee400080010ff */
[----:B---3--:R-:W-:Y:S05]  /*d830*/  @!P0 BRA `(.L_x_129) ;  /* 0xfffffffc00f08947 */ /* 0x008fea000383ffff */
[----:B------:R-:W-:Y:S05]  /*d840*/  BRA `(.L_x_128) ;  /* 0xffffffac00047947 */ /* 0x000fea000383ffff */
.L_x_137:
[----:B-1----:R1:W3:Y:S02]  /*d850*/  SYNCS.PHASECHK.TRANS64.TRYWAIT P0, [R0+URZ+0x20], R6 ;  /* 0x00002006000075a7 */ /* 0x0022e400080011ff */
[----:B---3--:R-:W-:Y:S05]  /*d860*/  @!P0 NANOSLEEP.SYNCS 0x989680 ;  /* 0x009896800000895d */ /* 0x008fea0003900000 */
[----:B------:R-:W3:Y:S02]  /*d870*/  @!P0 SYNCS.PHASECHK.TRANS64 P0, [R0+URZ+0x20], R6 ;  /* 0x00002006000085a7 */ /* 0x000ee400080010ff */
[----:B---3--:R-:W-:Y:S05]  /*d880*/  @!P0 BRA `(.L_x_137) ;  /* 0xfffffffc00f08947 */ /* 0x008fea000383ffff */
[----:B------:R-:W-:Y:S05]  /*d890*/  BRA `(.L_x_136) ;  /* 0xffffffb400587947 */ /* 0x000fea000383ffff */
.L_x_145:
[----:B-1----:R1:W3:Y:S02]  /*d8a0*/  SYNCS.PHASECHK.TRANS64.TRYWAIT P0, [R0+URZ+0x20], R6 ;  /* 0x00002006000075a7 */ /* 0x0022e400080011ff */
[----:B---3--:R-:W-:Y:S05]  /*d8b0*/  @!P0 NANOSLEEP.SYNCS 0x989680 ;  /* 0x009896800000895d */ /* 0x008fea0003900000 */
[----:B------:R-:W3:Y:S02]  /*d8c0*/  @!P0 SYNCS.PHASECHK.TRANS64 P0, [R0+URZ+0x20], R6 ;  /* 0x00002006000085a7 */ /* 0x000ee400080010ff */
[----:B---3--:R-:W-:Y:S05]  /*d8d0*/  @!P0 BRA `(.L_x_145) ;  /* 0xfffffffc00f08947 */ /* 0x008fea000383ffff */
[----:B------:R-:W-:Y:S05]  /*d8e0*/  BRA `(.L_x_144) ;  /* 0xffffffbc00b07947 */ /* 0x000fea000383ffff */
.L_x_153:
[----:B-1----:R1:W3:Y:S02]  /*d8f0*/  SYNCS.PHASECHK.TRANS64.TRYWAIT P0, [R0+URZ+0x20], R6 ;  /* 0x00002006000075a7 */ /* 0x0022e400080011ff */
[----:B---3--:R-:W-:Y:S05]  /*d900*/  @!P0 NANOSLEEP.SYNCS 0x989680 ;  /* 0x009896800000895d */ /* 0x008fea0003900000 */
[----:B------:R-:W3:Y:S02]  /*d910*/  @!P0 SYNCS.PHASECHK.TRANS64 P0, [R0+URZ+0x20], R6 ;  /* 0x00002006000085a7 */ /* 0x000ee400080010ff */
[----:B---3--:R-:W-:Y:S05]  /*d920*/  @!P0 BRA `(.L_x_153) ;  /* 0xfffffffc00f08947 */ /* 0x008fea000383ffff */
[----:B------:R-:W-:Y:S05]  /*d930*/  BRA `(.L_x_152) ;  /* 0xffffffc800147947 */ /* 0x000fea000383ffff */
.L_x_161:
[----:B-1----:R1:W2:Y:S02]  /*d940*/  SYNCS.PHASECHK.TRANS64.TRYWAIT P0, [R0+URZ+0x20], R6 ;  /* 0x00002006000075a7 */ /* 0x0022a400080011ff */
[----:B--2---:R-:W-:Y:S05]  /*d950*/  @!P0 NANOSLEEP.SYNCS 0x989680 ;  /* 0x009896800000895d */ /* 0x004fea0003900000 */
[----:B------:R-:W2:Y:S02]  /*d960*/  @!P0 SYNCS.PHASECHK.TRANS64 P0, [R0+URZ+0x20], R6 ;  /* 0x00002006000085a7 */ /* 0x000ea400080010ff */
[----:B--2---:R-:W-:Y:S05]  /*d970*/  @!P0 BRA `(.L_x_161) ;  /* 0xfffffffc00f08947 */ /* 0x004fea000383ffff */
[----:B------:R-:W-:Y:S05]  /*d980*/  BRA `(.L_x_160) ;  /* 0xffffffd000847947 */ /* 0x000fea000383ffff */
.L_x_169:
[----:B-1----:R1:W2:Y:S02]  /*d990*/  SYNCS.PHASECHK.TRANS64.TRYWAIT P0, [R0+URZ+0x20], R6 ;  /* 0x00002006000075a7 */ /* 0x0022a400080011ff */
[----:B--2---:R-:W-:Y:S05]  /*d9a0*/  @!P0 NANOSLEEP.SYNCS 0x989680 ;  /* 0x009896800000895d */ /* 0x004fea0003900000 */
[----:B------:R-:W2:Y:S02]  /*d9b0*/  @!P0 SYNCS.PHASECHK.TRANS64 P0, [R0+URZ+0x20], R6 ;  /* 0x00002006000085a7 */ /* 0x000ea400080010ff */
[----:B--2---:R-:W-:Y:S05]  /*d9c0*/  @!P0 BRA `(.L_x_169) ;  /* 0xfffffffc00f08947 */ /* 0x004fea000383ffff */
[----:B------:R-:W-:Y:S05]  /*d9d0*/  BRA `(.L_x_168) ;  /* 0xffffffd800ec7947 */ /* 0x000fea000383ffff */
.L_x_177:
[----:B-1----:R1:W2:Y:S02]  /*d9e0*/  SYNCS.PHASECHK.TRANS64.TRYWAIT P0, [R0+URZ+0x20], R74 ;  /* 0x0000204a000075a7 */ /* 0x0022a400080011ff */
[----:B--2---:R-:W-:Y:S05]  /*d9f0*/  @!P0 NANOSLEEP.SYNCS 0x989680 ;  /* 0x009896800000895d */ /* 0x004fea0003900000 */
[----:B------:R-:W2:Y:S02]  /*da00*/  @!P0 SYNCS.PHASECHK.TRANS64 P0, [R0+URZ+0x20], R74 ;  /* 0x0000204a000085a7 */ /* 0x000ea400080010ff */
[----:B--2---:R-:W-:Y:S05]  /*da10*/  @!P0 BRA `(.L_x_177) ;  /* 0xfffffffc00f08947 */ /* 0x004fea000383ffff */
[----:B------:R-:W-:Y:S05]  /*da20*/  BRA `(.L_x_176) ;  /* 0xffffffe400547947 */ /* 0x000fea000383ffff */
        .weak           $__internal_0_$__cuda_sm10x_tcgen05_guardrail_trap_col_being_dealloced_not_returned_by_alloc
        .type           $__internal_0_$__cuda_sm10x_tcgen05_guardrail_trap_col_being_dealloced_not_returned_by_alloc,@function
        .size           $__internal_0_$__cuda_sm10x_tcgen05_guardrail_trap_col_being_dealloced_not_returned_by_alloc,($__internal_1_$__cuda_sm10x_tcgen05_guardrail_trap_phase_invalid_during_alloc - $__internal_0_$__cuda_sm10x_tcgen05_guardrail_trap_col_being_dealloced_not_returned_by_alloc)
$__internal_0_$__cuda_sm10x_tcgen05_guardrail_trap_col_being_dealloced_not_returned_by_alloc:
[----:B------:R-:W-:Y:S05]  /*da30*/  BPT.TRAP 0x1 ;  /* 0x000000040000795c */ /* 0x000fea0000300000 */
[----:B------:R-:W-:-:S04]  /*da40*/  HFMA2 R3, -RZ, RZ, 0, 0 ;  /* 0x00000000ff037431 */ /* 0x000fc800000001ff */
[----:B------:R-:W-:Y:S05]  /*da50*/  RET.REL.NODEC R2 `(_ZN7cutlass13device_kernelINS_4gemm6kernel13GemmUniversalIN4cute5tupleIJiiiiEEENS1_10collective13CollectiveMmaINS1_35MainloopSm100TmaUmmaWarpSpecializedILi2ELi2ELi4ENS5_IJNS4_1CILi4EEENSA_ILi1EEESC_EEEEENS5_IJNSA_ILi128EEENSA_ILi256EEESF_EEENS_10tfloat32_tENS5_IJlSC_lEEESI_SJ_NS4_8TiledMMAINS4_8MMA_AtomIJNS4_23SM100_MMA_TF32_2x1SM_SSISI_SI_fLi128ELi256ELNS4_4UMMA5MajorE0ELSO_0ELNSN_7ScaleInE0ELSP_0EEEEEENS4_6LayoutINS5_IJSC_SC_SC_EEENS5_IJNSA_ILi0EEESU_SU_EEEEENS5_IJNS4_10UnderscoreESX_SX_EEEEENS4_18SM100_TMA_2SM_LOADENS4_14ComposedLayoutINS4_7SwizzleILi3ELi4ELi3EEENS4_18smem_ptr_flag_bitsILi32EEENSS_INS5_IJNSA_ILi8EEENSA_ILi32EEEEEENS5_IJS17_SC_EEEEEEEvNS4_8identityENS4_28SM100_TMA_2SM_LOAD_MULTICASTES1B_vS1C_EENS_8epilogue10collective18CollectiveEpilogueINS1F_23Sm100TmaWarpSpecializedILi4ELi2ELi16ELb1ELb0EEEJNS5_IJNSA_ILi64EEESG_SF_EEENS5_IJNSS_IS1K_SC_EENSS_INS5_IJNSA_ILi16EEENSA_ILi2EEEEEENS5_IJSC_SF_EEEEEEEESI_SJ_SI_SJ_NS1F_6fusion15FusionCallbacksIS1J_NS1T_17LinearCombinationISI_fSI_fLNS_15FloatRoundStyleE2EEES1L_S1S_JEEENS4_5SM1004TMEM4LOAD26SM100_TMEM_LOAD_32dp32b16xENS4_13SM90_TMA_LOADENS11_INS12_ILi2ELi4ELi3EEES15_NSS_INS5_IJS16_S1N_EEENS5_IJS1N_SC_EEEEEEENS4_39AutoVectorizingCopyWithAssumedAlignmentILi128EEENS4_14SM90_TMA_STOREES28_S2A_S2A_EEEvvEEEEvNT_6ParamsE) ;  /* 0xffffff2402687950 */ /* 0x000fea0003c3ffff */
        .weak           $__internal_1_$__cuda_sm10x_tcgen05_guardrail_trap_phase_invalid_during_alloc
        .type           $__internal_1_$__cuda_sm10x_tcgen05_guardrail_trap_phase_invalid_during_alloc,@function
        .size           $__internal_1_$__cuda_sm10x_tcgen05_guardrail_trap_phase_invalid_during_alloc,($__internal_2_$__cuda_sm10x_tcgen05_guardrail_trap_unallocated_columns_being_dealloced - $__internal_1_$__cuda_sm10x_tcgen05_guardrail_trap_phase_invalid_during_alloc)
$__internal_1_$__cuda_sm10x_tcgen05_guardrail_trap_phase_invalid_during_alloc:
[----:B------:R-:W-:Y:S05]  /*da60*/  BPT.TRAP 0x1 ;  /* 0x000000040000795c */ /* 0x000fea0000300000 */
[----:B------:R-:W-:-:S04]  /*da70*/  MOV R7, 0x0 ;  /* 0x0000000000077802 */ /* 0x000fc80000000f00 */
[----:B------:R-:W-:Y:S05]  /*da80*/  RET.REL.NODEC R6 `(_ZN7cutlass13device_kernelINS_4gemm6kernel13GemmUniversalIN4cute5tupleIJiiiiEEENS1_10collective13CollectiveMmaINS1_35MainloopSm100TmaUmmaWarpSpecializedILi2ELi2ELi4ENS5_IJNS4_1CILi4EEENSA_ILi1EEESC_EEEEENS5_IJNSA_ILi128EEENSA_ILi256EEESF_EEENS_10tfloat32_tENS5_IJlSC_lEEESI_SJ_NS4_8TiledMMAINS4_8MMA_AtomIJNS4_23SM100_MMA_TF32_2x1SM_SSISI_SI_fLi128ELi256ELNS4_4UMMA5MajorE0ELSO_0ELNSN_7ScaleInE0ELSP_0EEEEEENS4_6LayoutINS5_IJSC_SC_SC_EEENS5_IJNSA_ILi0EEESU_SU_EEEEENS5_IJNS4_10UnderscoreESX_SX_EEEEENS4_18SM100_TMA_2SM_LOADENS4_14ComposedLayoutINS4_7SwizzleILi3ELi4ELi3EEENS4_18smem_ptr_flag_bitsILi32EEENSS_INS5_IJNSA_ILi8EEENSA_ILi32EEEEEENS5_IJS17_SC_EEEEEEEvNS4_8identityENS4_28SM100_TMA_2SM_LOAD_MULTICASTES1B_vS1C_EENS_8epilogue10collective18CollectiveEpilogueINS1F_23Sm100TmaWarpSpecializedILi4ELi2ELi16ELb1ELb0EEEJNS5_IJNSA_ILi64EEESG_SF_EEENS5_IJNSS_IS1K_SC_EENSS_INS5_IJNSA_ILi16EEENSA_ILi2EEEEEENS5_IJSC_SF_EEEEEEEESI_SJ_SI_SJ_NS1F_6fusion15FusionCallbacksIS1J_NS1T_17LinearCombinationISI_fSI_fLNS_15FloatRoundStyleE2EEES1L_S1S_JEEENS4_5SM1004TMEM4LOAD26SM100_TMEM_LOAD_32dp32b16xENS4_13SM90_TMA_LOADENS11_INS12_ILi2ELi4ELi3EEES15_NSS_INS5_IJS16_S1N_EEENS5_IJS1N_SC_EEEEEEENS4_39AutoVectorizingCopyWithAssumedAlignmentILi128EEENS4_14SM90_TMA_STOREES28_S2A_S2A_EEEvvEEEEvNT_6ParamsE) ;  /* 0xffffff24065c7950 */ /* 0x000fea0003c3ffff */
        .weak           $__internal_2_$__cuda_sm10x_tcgen05_guardrail_trap_unallocated_columns_being_dealloced
        .type           $__internal_2_$__cuda_sm10x_tcgen05_guardrail_trap_unallocated_columns_being_dealloced,@function
        .size           $__internal_2_$__cuda_sm10x_tcgen05_guardrail_trap_unallocated_columns_being_dealloced,(.L_x_239 - $__internal_2_$__cuda_sm10x_tcgen05_guardrail_trap_unallocated_columns_being_dealloced)
$__internal_2_$__cuda_sm10x_tcgen05_guardrail_trap_unallocated_columns_being_dealloced:
[----:B------:R-:W-:Y:S05]  /*da90*/  BPT.TRAP 0x1 ;  /* 0x000000040000795c */ /* 0x000fea0000300000 */
[----:B------:R-:W-:-:S04]  /*daa0*/  HFMA2 R3, -RZ, RZ, 0, 0 ;  /* 0x00000000ff037431 */ /* 0x000fc800000001ff */
[----:B------:R-:W-:Y:S05]  /*dab0*/  RET.REL.NODEC R2 `(_ZN7cutlass13device_kernelINS_4gemm6kernel13GemmUniversalIN4cute5tupleIJiiiiEEENS1_10collective13CollectiveMmaINS1_35MainloopSm100TmaUmmaWarpSpecializedILi2ELi2ELi4ENS5_IJNS4_1CILi4EEENSA_ILi1EEESC_EEEEENS5_IJNSA_ILi128EEENSA_ILi256EEESF_EEENS_10tfloat32_tENS5_IJlSC_lEEESI_SJ_NS4_8TiledMMAINS4_8MMA_AtomIJNS4_23SM100_MMA_TF32_2x1SM_SSISI_SI_fLi128ELi256ELNS4_4UMMA5MajorE0ELSO_0ELNSN_7ScaleInE0ELSP_0EEEEEENS4_6LayoutINS5_IJSC_SC_SC_EEENS5_IJNSA_ILi0EEESU_SU_EEEEENS5_IJNS4_10UnderscoreESX_SX_EEEEENS4_18SM100_TMA_2SM_LOADENS4_14ComposedLayoutINS4_7SwizzleILi3ELi4ELi3EEENS4_18smem_ptr_flag_bitsILi32EEENSS_INS5_IJNSA_ILi8EEENSA_ILi32EEEEEENS5_IJS17_SC_EEEEEEEvNS4_8identityENS4_28SM100_TMA_2SM_LOAD_MULTICASTES1B_vS1C_EENS_8epilogue10collective18CollectiveEpilogueINS1F_23Sm100TmaWarpSpecializedILi4ELi2ELi16ELb1ELb0EEEJNS5_IJNSA_ILi64EEESG_SF_EEENS5_IJNSS_IS1K_SC_EENSS_INS5_IJNSA_ILi16EEENSA_ILi2EEEEEENS5_IJSC_SF_EEEEEEEESI_SJ_SI_SJ_NS1F_6fusion15FusionCallbacksIS1J_NS1T_17LinearCombinationISI_fSI_fLNS_15FloatRoundStyleE2EEES1L_S1S_JEEENS4_5SM1004TMEM4LOAD26SM100_TMEM_LOAD_32dp32b16xENS4_13SM90_TMA_LOADENS11_INS12_ILi2ELi4ELi3EEES15_NSS_INS5_IJS16_S1N_EEENS5_IJS1N_SC_EEEEEEENS4_39AutoVectorizingCopyWithAssumedAlignmentILi128EEENS4_14SM90_TMA_STOREES28_S2A_S2A_EEEvvEEEEvNT_6ParamsE) ;  /* 0xffffff2402507950 */ /* 0x000fea0003c3ffff */
.L_x_238:
[----:B------:R-:W-:-:S00]  /*dac0*/  BRA `(.L_x_238) ;  /* 0xfffffffc00fc7947 */ /* 0x000fc0000383ffff */
[----:B------:R-:W-:-:S00]  /*dad0*/  NOP ;  /* 0x0000000000007918 */ /* 0x000fc00000000000 */
        /* <DEDUP_REMOVED lines=10> */
.L_x_239:


//--------------------- .nv.global.init           --------------------------
	.section	.nv.global.init,"aw",@progbits
.nv.global.init:
	.type		$str$27,@object
	.size		$str$27,($str$28 - $str$27)
$str$27:
        /*0000*/ 	.byte	0x28, 0x61, 0x64, 0x64, 0x72, 0x65, 0x73, 0x73, 0x20, 0x26, 0x20, 0x6d, 0x61, 0x73, 0x6b, 0x29
        /*0010*/ 	.byte	0x20, 0x3d, 0x3d, 0x20, 0x30, 0x00
	.type		$str$28,@object
	.size		$str$28,($str$26 - $str$28)
$str$28:
        /*0016*/ 	.byte	0x2f, 0x74, 0x6d, 0x70, 0x2f, 0x63, 0x75, 0x74, 0x6c, 0x61, 0x73, 0x73, 0x5f, 0x73, 0x77, 0x65
        /*0026*/ 	.byte	0x65, 0x70, 0x5f, 0x73, 0x72, 0x63, 0x2f, 0x69, 0x6e, 0x63, 0x6c, 0x75, 0x64, 0x65, 0x2f, 0x63
        /*0036*/ 	.byte	0x75, 0x74, 0x65, 0x2f, 0x70, 0x6f, 0x69, 0x6e, 0x74, 0x65, 0x72, 0x5f, 0x66, 0x6c, 0x61, 0x67
        /*0046*/ 	.byte	0x67, 0x65, 0x64, 0x2e, 0x68, 0x70, 0x70, 0x00
	.type		$str$26,@object
	.size		$str$26,($str$25 - $str$26)
$str$26:
        /*004e*/ 	.byte	0x2f, 0x74, 0x6d, 0x70, 0x2f, 0x63, 0x75, 0x74, 0x6c, 0x61, 0x73, 0x73, 0x5f, 0x73, 0x77, 0x65
        /*005e*/ 	.byte	0x65, 0x70, 0x5f, 0x73, 0x72, 0x63, 0x2f, 0x69, 0x6e, 0x63, 0x6c, 0x75, 0x64, 0x65, 0x2f, 0x63
        /*006e*/ 	.byte	0x75, 0x74, 0x65, 0x2f, 0x61, 0x74, 0x6f, 0x6d, 0x2f, 0x63, 0x6f, 0x70, 0x79, 0x5f, 0x74, 0x72
        /*007e*/ 	.byte	0x61, 0x69, 0x74, 0x73, 0x5f, 0x73, 0x6d, 0x31, 0x30, 0x30, 0x2e, 0x68, 0x70, 0x70, 0x00
	.type		$str$25,@object
	.size		$str$25,(__unnamed_1 - $str$25)
$str$25:
        /*008d*/ 	.byte	0x28, 0x28, 0x75, 0x69, 0x6e, 0x74, 0x33, 0x32, 0x5f, 0x74, 0x28, 0x74, 0x68, 0x72, 0x65, 0x61
        /*009d*/ 	.byte	0x64, 0x49, 0x64, 0x78, 0x2e, 0x78, 0x29, 0x20, 0x2f, 0x20, 0x33, 0x32, 0x29, 0x20, 0x25, 0x20
        /*00ad*/ 	.byte	0x34, 0x29, 0x20, 0x3d, 0x3d, 0x20, 0x28, 0x28, 0x28, 0x74, 0x6d, 0x65, 0x6d, 0x5f, 0x61, 0x64
        /*00bd*/ 	.byte	0x64, 0x72, 0x20, 0x3e, 0x3e, 0x20, 0x31, 0x36, 0x29, 0x20, 0x2f, 0x20, 0x33, 0x32, 0x29, 0x20
        /*00cd*/ 	.byte	0x25, 0x20, 0x34, 0x29, 0x00
	.type		__unnamed_1,@object
	.size		__unnamed_1,(__unnamed_2 - __unnamed_1)
__unnamed_1:
        /*00d2*/ 	.byte	0x61, 0x75, 0x74, 0x6f, 0x20, 0x63, 0x75, 0x74, 0x65, 0x3a, 0x3a, 0x61, 0x73, 0x5f, 0x70, 0x6f
        /* <DEDUP_REMOVED lines=24> */
        /*0262*/ 	.byte	0x43, 0x3c, 0x32, 0x30, 0x34, 0x38, 0x3e, 0x3e, 0x3e, 0x3e, 0x5d, 0x00
	.type		__unnamed_2,@object
	.size		__unnamed_2,(.L_2 - __unnamed_2)
__unnamed_2:
        /* <DEDUP_REMOVED lines=42> */
        /*050e*/ 	.byte	0x3e, 0x5d, 0x00
.L_2:


//--------------------- .nv.shared._ZN7cutlass13device_kernelINS_4gemm6kernel13GemmUniversalIN4cute5tupleIJiiiiEEENS1_10collective13CollectiveMmaINS1_35MainloopSm100TmaUmmaWarpSpecializedILi2ELi2ELi4ENS5_IJNS4_1CILi4EEENSA_ILi1EEESC_EEEEENS5_IJNSA_ILi128EEENSA_ILi256EEESF_EEENS_10tfloat32_tENS5_IJlSC_lEEESI_SJ_NS4_8TiledMMAINS4_8MMA_AtomIJNS4_23SM100_MMA_TF32_2x1SM_SSISI_SI_fLi128ELi256ELNS4_4UMMA5MajorE0ELSO_0ELNSN_7ScaleInE0ELSP_0EEEEEENS4_6LayoutINS5_IJSC_SC_SC_EEENS5_IJNSA_ILi0EEESU_SU_EEEEENS5_IJNS4_10UnderscoreESX_SX_EEEEENS4_18SM100_TMA_2SM_LOADENS4_14ComposedLayoutINS4_7SwizzleILi3ELi4ELi3EEENS4_18smem_ptr_flag_bitsILi32EEENSS_INS5_IJNSA_ILi8EEENSA_ILi32EEEEEENS5_IJS17_SC_EEEEEEEvNS4_8identityENS4_28SM100_TMA_2SM_LOAD_MULTICASTES1B_vS1C_EENS_8epilogue10collective18CollectiveEpilogueINS1F_23Sm100TmaWarpSpecializedILi4ELi2ELi16ELb1ELb0EEEJNS5_IJNSA_ILi64EEESG_SF_EEENS5_IJNSS_IS1K_SC_EENSS_INS5_IJNSA_ILi16EEENSA_ILi2EEEEEENS5_IJSC_SF_EEEEEEEESI_SJ_SI_SJ_NS1F_6fusion15FusionCallbacksIS1J_NS1T_17LinearCombinationISI_fSI_fLNS_15FloatRoundStyleE2EEES1L_S1S_JEEENS4_5SM1004TMEM4LOAD26SM100_TMEM_LOAD_32dp32b16xENS4_13SM90_TMA_LOADENS11_INS12_ILi2ELi4ELi3EEES15_NSS_INS5_IJS16_S1N_EEENS5_IJS1N_SC_EEEEEEENS4_39AutoVectorizingCopyWithAssumedAlignmentILi128EEENS4_14SM90_TMA_STOREES28_S2A_S2A_EEEvvEEEEvNT_6ParamsE --------------------------
	.section	.nv.shared._ZN7cutlass13device_kernelINS_4gemm6kernel13GemmUniversalIN4cute5tupleIJiiiiEEENS1_10collective13CollectiveMmaINS1_35MainloopSm100TmaUmmaWarpSpecializedILi2ELi2ELi4ENS5_IJNS4_1CILi4EEENSA_ILi1EEESC_EEEEENS5_IJNSA_ILi128EEENSA_ILi256EEESF_EEENS_10tfloat32_tENS5_IJlSC_lEEESI_SJ_NS4_8TiledMMAINS4_8MMA_AtomIJNS4_23SM100_MMA_TF32_2x1SM_SSISI_SI_fLi128ELi256ELNS4_4UMMA5MajorE0ELSO_0ELNSN_7ScaleInE0ELSP_0EEEEEENS4_6LayoutINS5_IJSC_SC_SC_EEENS5_IJNSA_ILi0EEESU_SU_EEEEENS5_IJNS4_10UnderscoreESX_SX_EEEEENS4_18SM100_TMA_2SM_LOADENS4_14ComposedLayoutINS4_7SwizzleILi3ELi4ELi3EEENS4_18smem_ptr_flag_bitsILi32EEENSS_INS5_IJNSA_ILi8EEENSA_ILi32EEEEEENS5_IJS17_SC_EEEEEEEvNS4_8identityENS4_28SM100_TMA_2SM_LOAD_MULTICASTES1B_vS1C_EENS_8epilogue10collective18CollectiveEpilogueINS1F_23Sm100TmaWarpSpecializedILi4ELi2ELi16ELb1ELb0EEEJNS5_IJNSA_ILi64EEESG_SF_EEENS5_IJNSS_IS1K_SC_EENSS_INS5_IJNSA_ILi16EEENSA_ILi2EEEEEENS5_IJSC_SF_EEEEEEEESI_SJ_SI_SJ_NS1F_6fusion15FusionCallbacksIS1J_NS1T_17LinearCombinationISI_fSI_fLNS_15FloatRoundStyleE2EEES1L_S1S_JEEENS4_5SM1004TMEM4LOAD26SM100_TMEM_LOAD_32dp32b16xENS4_13SM90_TMA_LOADENS11_INS12_ILi2ELi4ELi3EEES15_NSS_INS5_IJS16_S1N_EEENS5_IJS1N_SC_EEEEEEENS4_39AutoVectorizingCopyWithAssumedAlignmentILi128EEENS4_14SM90_TMA_STOREES28_S2A_S2A_EEEvvEEEEvNT_6ParamsE,"aw",@nobits
	.sectionflags	@""
	.align	16
	.zero		1024


//--------------------- .nv.shared.reserved.0     --------------------------
	.section	.nv.shared.reserved.0,"aw",@nobits
	.weak		__nv_reservedSMEM_offset_0_alias
	.size		__nv_reservedSMEM_offset_0_alias, 0, 64
	.other		__nv_reservedSMEM_offset_0_alias,@"STO_CUDA_RESERVED_SHARED STV_DEFAULT"
__nv_reservedSMEM_offset_0_alias:
	.zero		0
.nv.shared.reserved.0:
	.zero		64
	.weak		__nv_reservedSMEM_tcgen05_partition
	.type		__nv_reservedSMEM_tcgen05_partition,@object
	.size		__nv_reservedSMEM_tcgen05_partition,(.L_0 - __nv_reservedSMEM_tcgen05_partition)
__nv_reservedSMEM_tcgen05_partition:
	.zero		32
.L_0:


//--------------------- .nv.global                --------------------------
	.section	.nv.global,"aw",@nobits
.nv.global:
	.type		_ZN40_INTERNAL_b96c6214_4_k_cu_32c4d434_380264cute1_E,@object
	.size		_ZN40_INTERNAL_b96c6214_4_k_cu_32c4d434_380264cute1_E,(_ZN40_INTERNAL_b96c6214_4_k_cu_32c4d434_380264cuda3std3__45__cpo6cbeginE - _ZN40_INTERNAL_b96c6214_4_k_cu_32c4d434_380264cute1_E)
_ZN40_INTERNAL_b96c6214_4_k_cu_32c4d434_380264cute1_E:
	.zero		1
	.type		_ZN40_INTERNAL_b96c6214_4_k_cu_32c4d434_380264cuda3std3__45__cpo6cbeginE,@object
	.size		_ZN40_INTERNAL_b96c6214_4_k_cu_32c4d434_380264cuda3std3__45__cpo6cbeginE,(_ZN40_INTERNAL_b96c6214_4_k_cu_32c4d434_380264cuda3std3__48in_placeE - _ZN40_INTERNAL_b96c6214_4_k_cu_32c4d434_380264cuda3std3__45__cpo6cbeginE)
_ZN40_INTERNAL_b96c6214_4_k_cu_32c4d434_380264cuda3std3__45__cpo6cbeginE:
	.zero		1
	.type		_ZN40_INTERNAL_b96c6214_4_k_cu_32c4d434_380264cuda3std3__48in_placeE,@object
	.size		_ZN40_INTERNAL_b96c6214_4_k_cu_32c4d434_380264cuda3std3__48in_placeE,(_ZN40_INTERNAL_b96c6214_4_k_cu_32c4d434_380264cuda3std6ranges3__45__cpo9iter_moveE - _ZN40_INTERNAL_b96c6214_4_k_cu_32c4d434_380264cuda3std3__48in_placeE)
_ZN40_INTERNAL_b96c6214_4_k_cu_32c4d434_380264cuda3std3__48in_placeE:
	.zero		1
	.type		_ZN40_INTERNAL_b96c6214_4_k_cu_32c4d434_380264cuda3std6ranges3__45__cpo9iter_moveE,@object
	.size		_ZN40_INTERNAL_b96c6214_4_k_cu_32c4d434_380264cuda3std6ranges3__45__cpo9iter_moveE,(_ZN40_INTERNAL_b96c6214_4_k_cu_32c4d434_380264cuda3std3__45__cpo5beginE - _ZN40_INTERNAL_b96c6214_4_k_cu_32c4d434_380264cuda3std6ranges3__45__cpo9iter_moveE)
_ZN40_INTERNAL_b96c6214_4_k_cu_32c4d434_380264cuda3std6ranges3__45__cpo9iter_moveE:
	.zero		1
	.type		_ZN40_INTERNAL_b96c6214_4_k_cu_32c4d434_380264cuda3std3__45__cpo5beginE,@object
	.size		_ZN40_INTERNAL_b96c6214_4_k_cu_32c4d434_380264cuda3std3__45__cpo5beginE,(_ZN40_INTERNAL_b96c6214_4_k_cu_32c4d434_380264cuda3std3__442_GLOBAL__N__b96c6214_4_k_cu_32c4d434_380266ignoreE - _ZN40_INTERNAL_b96c6214_4_k_cu_32c4d434_380264cuda3std3__45__cpo5beginE)
_ZN40_INTERNAL_b96c6214_4_k_cu_32c4d434_380264cuda3std3__45__cpo5beginE:
	.zero		1
	.type		_ZN40_INTERNAL_b96c6214_4_k_cu_32c4d434_380264cuda3std3__442_GLOBAL__N__b96c6214_4_k_cu_32c4d434_380266ignoreE,@object
	.size		_ZN40_INTERNAL_b96c6214_4_k_cu_32c4d434_380264cuda3std3__442_GLOBAL__N__b96c6214_4_k_cu_32c4d434_380266ignoreE,(_ZN40_INTERNAL_b96c6214_4_k_cu_32c4d434_380264cute7productE - _ZN40_INTERNAL_b96c6214_4_k_cu_32c4d434_380264cuda3std3__442_GLOBAL__N__b96c6214_4_k_cu_32c4d434_380266ignoreE)
_ZN40_INTERNAL_b96c6214_4_k_cu_32c4d434_380264cuda3std3__442_GLOBAL__N__b96c6214_4_k_cu_32c4d434_380266ignoreE:
	.zero		1
	.type		_ZN40_INTERNAL_b96c6214_4_k_cu_32c4d434_380264cute7productE,@object
	.size		_ZN40_INTERNAL_b96c6214_4_k_cu_32c4d434_380264cute7productE,(_ZN40_INTERNAL_b96c6214_4_k_cu_32c4d434_380264cuda3std3__45__cpo3endE - _ZN40_INTERNAL_b96c6214_4_k_cu_32c4d434_380264cute7productE)
_ZN40_INTERNAL_b96c6214_4_k_cu_32c4d434_380264cute7productE:
	.zero		1
	.type		_ZN40_INTERNAL_b96c6214_4_k_cu_32c4d434_380264cuda3std3__45__cpo3endE,@object
	.size		_ZN40_INTERNAL_b96c6214_4_k_cu_32c4d434_380264cuda3std3__45__cpo3endE,(_ZN40_INTERNAL_b96c6214_4_k_cu_32c4d434_380264cuda3std3__419piecewise_constructE - _ZN40_INTERNAL_b96c6214_4_k_cu_32c4d434_380264cuda3std3__45__cpo3endE)
_ZN40_INTERNAL_b96c6214_4_k_cu_32c4d434_380264cuda3std3__45__cpo3endE:
	.zero		1
	.type		_ZN40_INTERNAL_b96c6214_4_k_cu_32c4d434_380264cuda3std3__419piecewise_constructE,@object
	.size		_ZN40_INTERNAL_b96c6214_4_k_cu_32c4d434_380264cuda3std3__419piecewise_constructE,(_ZN40_INTERNAL_b96c6214_4_k_cu_32c4d434_380264cuda3std3__45__cpo4cendE - _ZN40_INTERNAL_b96c6214_4_k_cu_32c4d434_380264cuda3std3__419piecewise_constructE)
_ZN40_INTERNAL_b96c6214_4_k_cu_32c4d434_380264cuda3std3__419piecewise_constructE:
	.zero		1
	.type		_ZN40_INTERNAL_b96c6214_4_k_cu_32c4d434_380264cuda3std3__45__cpo4cendE,@object
	.size		_ZN40_INTERNAL_b96c6214_4_k_cu_32c4d434_380264cuda3std3__45__cpo4cendE,(_ZN40_INTERNAL_b96c6214_4_k_cu_32c4d434_380264cuda3std6ranges3__45__cpo4swapE - _ZN40_INTERNAL_b96c6214_4_k_cu_32c4d434_380264cuda3std3__45__cpo4cendE)
_ZN40_INTERNAL_b96c6214_4_k_cu_32c4d434_380264cuda3std3__45__cpo4cendE:
	.zero		1
	.type		_ZN40_INTERNAL_b96c6214_4_k_cu_32c4d434_380264cuda3std6ranges3__45__cpo4swapE,@object
	.size		_ZN40_INTERNAL_b96c6214_4_k_cu_32c4d434_380264cuda3std6ranges3__45__cpo4swapE,(.L_10 - _ZN40_INTERNAL_b96c6214_4_k_cu_32c4d434_380264cuda3std6ranges3__45__cpo4swapE)
_ZN40_INTERNAL_b96c6214_4_k_cu_32c4d434_380264cuda3std6ranges3__45__cpo4swapE:
	.zero		1
.L_10:


//--------------------- .nv.constant0._ZN7cutlass13device_kernelINS_4gemm6kernel13GemmUniversalIN4cute5tupleIJiiiiEEENS1_10collective13CollectiveMmaINS1_35MainloopSm100TmaUmmaWarpSpecializedILi2ELi2ELi4ENS5_IJNS4_1CILi4EEENSA_ILi1EEESC_EEEEENS5_IJNSA_ILi128EEENSA_ILi256EEESF_EEENS_10tfloat32_tENS5_IJlSC_lEEESI_SJ_NS4_8TiledMMAINS4_8MMA_AtomIJNS4_23SM100_MMA_TF32_2x1SM_SSISI_SI_fLi128ELi256ELNS4_4UMMA5MajorE0ELSO_0ELNSN_7ScaleInE0ELSP_0EEEEEENS4_6LayoutINS5_IJSC_SC_SC_EEENS5_IJNSA_ILi0EEESU_SU_EEEEENS5_IJNS4_10UnderscoreESX_SX_EEEEENS4_18SM100_TMA_2SM_LOADENS4_14ComposedLayoutINS4_7SwizzleILi3ELi4ELi3EEENS4_18smem_ptr_flag_bitsILi32EEENSS_INS5_IJNSA_ILi8EEENSA_ILi32EEEEEENS5_IJS17_SC_EEEEEEEvNS4_8identityENS4_28SM100_TMA_2SM_LOAD_MULTICASTES1B_vS1C_EENS_8epilogue10collective18CollectiveEpilogueINS1F_23Sm100TmaWarpSpecializedILi4ELi2ELi16ELb1ELb0EEEJNS5_IJNSA_ILi64EEESG_SF_EEENS5_IJNSS_IS1K_SC_EENSS_INS5_IJNSA_ILi16EEENSA_ILi2EEEEEENS5_IJSC_SF_EEEEEEEESI_SJ_SI_SJ_NS1F_6fusion15FusionCallbacksIS1J_NS1T_17LinearCombinationISI_fSI_fLNS_15FloatRoundStyleE2EEES1L_S1S_JEEENS4_5SM1004TMEM4LOAD26SM100_TMEM_LOAD_32dp32b16xENS4_13SM90_TMA_LOADENS11_INS12_ILi2ELi4ELi3EEES15_NSS_INS5_IJS16_S1N_EEENS5_IJS1N_SC_EEEEEEENS4_39AutoVectorizingCopyWithAssumedAlignmentILi128EEENS4_14SM90_TMA_STOREES28_S2A_S2A_EEEvvEEEEvNT_6ParamsE --------------------------
	.section	.nv.constant0._ZN7cutlass13device_kernelINS_4gemm6kernel13GemmUniversalIN4cute5tupleIJiiiiEEENS1_10collective13CollectiveMmaINS1_35MainloopSm100TmaUmmaWarpSpecializedILi2ELi2ELi4ENS5_IJNS4_1CILi4EEENSA_ILi1EEESC_EEEEENS5_IJNSA_ILi128EEENSA_ILi256EEESF_EEENS_10tfloat32_tENS5_IJlSC_lEEESI_SJ_NS4_8TiledMMAINS4_8MMA_AtomIJNS4_23SM100_MMA_TF32_2x1SM_SSISI_SI_fLi128ELi256ELNS4_4UMMA5MajorE0ELSO_0ELNSN_7ScaleInE0ELSP_0EEEEEENS4_6LayoutINS5_IJSC_SC_SC_EEENS5_IJNSA_ILi0EEESU_SU_EEEEENS5_IJNS4_10UnderscoreESX_SX_EEEEENS4_18SM100_TMA_2SM_LOADENS4_14ComposedLayoutINS4_7SwizzleILi3ELi4ELi3EEENS4_18smem_ptr_flag_bitsILi32EEENSS_INS5_IJNSA_ILi8EEENSA_ILi32EEEEEENS5_IJS17_SC_EEEEEEEvNS4_8identityENS4_28SM100_TMA_2SM_LOAD_MULTICASTES1B_vS1C_EENS_8epilogue10collective18CollectiveEpilogueINS1F_23Sm100TmaWarpSpecializedILi4ELi2ELi16ELb1ELb0EEEJNS5_IJNSA_ILi64EEESG_SF_EEENS5_IJNSS_IS1K_SC_EENSS_INS5_IJNSA_ILi16EEENSA_ILi2EEEEEENS5_IJSC_SF_EEEEEEEESI_SJ_SI_SJ_NS1F_6fusion15FusionCallbacksIS1J_NS1T_17LinearCombinationISI_fSI_fLNS_15FloatRoundStyleE2EEES1L_S1S_JEEENS4_5SM1004TMEM4LOAD26SM100_TMEM_LOAD_32dp32b16xENS4_13SM90_TMA_LOADENS11_INS12_ILi2ELi4ELi3EEES15_NSS_INS5_IJS16_S1N_EEENS5_IJS1N_SC_EEEEEEENS4_39AutoVectorizingCopyWithAssumedAlignmentILi128EEENS4_14SM90_TMA_STOREES28_S2A_S2A_EEEvvEEEEvNT_6ParamsE,"a",@progbits
	.sectionflags	@""
	.align	4
.nv.constant0._ZN7cutlass13device_kernelINS_4gemm6kernel13GemmUniversalIN4cute5tupleIJiiiiEEENS1_10collective13CollectiveMmaINS1_35MainloopSm100TmaUmmaWarpSpecializedILi2ELi2ELi4ENS5_IJNS4_1CILi4EEENSA_ILi1EEESC_EEEEENS5_IJNSA_ILi128EEENSA_ILi256EEESF_EEENS_10tfloat32_tENS5_IJlSC_lEEESI_SJ_NS4_8TiledMMAINS4_8MMA_AtomIJNS4_23SM100_MMA_TF32_2x1SM_SSISI_SI_fLi128ELi256ELNS4_4UMMA5MajorE0ELSO_0ELNSN_7ScaleInE0ELSP_0EEEEEENS4_6LayoutINS5_IJSC_SC_SC_EEENS5_IJNSA_ILi0EEESU_SU_EEEEENS5_IJNS4_10UnderscoreESX_SX_EEEEENS4_18SM100_TMA_2SM_LOADENS4_14ComposedLayoutINS4_7SwizzleILi3ELi4ELi3EEENS4_18smem_ptr_flag_bitsILi32EEENSS_INS5_IJNSA_ILi8EEENSA_ILi32EEEEEENS5_IJS17_SC_EEEEEEEvNS4_8identityENS4_28SM100_TMA_2SM_LOAD_MULTICASTES1B_vS1C_EENS_8epilogue10collective18CollectiveEpilogueINS1F_23Sm100TmaWarpSpecializedILi4ELi2ELi16ELb1ELb0EEEJNS5_IJNSA_ILi64EEESG_SF_EEENS5_IJNSS_IS1K_SC_EENSS_INS5_IJNSA_ILi16EEENSA_ILi2EEEEEENS5_IJSC_SF_EEEEEEEESI_SJ_SI_SJ_NS1F_6fusion15FusionCallbacksIS1J_NS1T_17LinearCombinationISI_fSI_fLNS_15FloatRoundStyleE2EEES1L_S1S_JEEENS4_5SM1004TMEM4LOAD26SM100_TMEM_LOAD_32dp32b16xENS4_13SM90_TMA_LOADENS11_INS12_ILi2ELi4ELi3EEES15_NSS_INS5_IJS16_S1N_EEENS5_IJS1N_SC_EEEEEEENS4_39AutoVectorizingCopyWithAssumedAlignmentILi128EEENS4_14SM90_TMA_STOREES28_S2A_S2A_EEEvvEEEEvNT_6ParamsE:
	.zero		2944


//--------------------- SYMBOLS --------------------------

	.type		.nv.reservedSmem.offset0,@object
	.size		.nv.reservedSmem.offset0,0x4
	.type		.nv.reservedSmem.cap,@object
	.size		.nv.reservedSmem.cap,0x4
	.type		__assertfail,@function
